def matmul_kernel(
    a_ptr,
    b_ptr,
    c_ptr,
    M,
    N,
    K,
    stride_am,
    stride_ak,
    stride_bk,
    stride_bn,
    stride_cm,
    stride_cn,
    BLOCK_M: tl.constexpr,
    BLOCK_N: tl.constexpr,
    BLOCK_K: tl.constexpr,
    GROUP_M: tl.constexpr,
):
    pid = tl.program_id(axis=0)
    num_pid_m = tl.cdiv(M, BLOCK_M)
    num_pid_n = tl.cdiv(N, BLOCK_N)
    num_pid_in_group = GROUP_M * num_pid_n
    group_id = pid // num_pid_in_group
    first_pid_m = group_id * GROUP_M
    group_size_m = min(num_pid_m - first_pid_m, GROUP_M)
    pid_m = first_pid_m + ((pid % num_pid_in_group) % group_size_m)
    pid_n = (pid % num_pid_in_group) // group_size_m

    offs_am = (pid_m * BLOCK_M + tl.arange(0, BLOCK_M)) % M
    offs_bn = (pid_n * BLOCK_N + tl.arange(0, BLOCK_N)) % N
    offs_k = tl.arange(0, BLOCK_K)
    a_ptrs = a_ptr + offs_am[:, None] * stride_am + offs_k[None, :] * stride_ak
    b_ptrs = b_ptr + offs_k[:, None] * stride_bk + offs_bn[None, :] * stride_bn

    acc = tl.zeros((BLOCK_M, BLOCK_N), dtype=tl.float32)
    for kk in range(0, tl.cdiv(K, BLOCK_K)):
        a = tl.load(a_ptrs, mask=offs_k[None, :] < K - kk * BLOCK_K, other=0.0)
        b = tl.load(b_ptrs, mask=offs_k[:, None] < K - kk * BLOCK_K, other=0.0)
        acc = tl.dot(a, b, acc)
        a_ptrs += BLOCK_K * stride_ak
        b_ptrs += BLOCK_K * stride_bk

    c = acc.to(c_ptr.dtype.element_ty)
    offs_cm = pid_m * BLOCK_M + tl.arange(0, BLOCK_M)
    offs_cn = pid_n * BLOCK_N + tl.arange(0, BLOCK_N)
    c_ptrs = c_ptr + offs_cm[:, None] * stride_cm + offs_cn[None, :] * stride_cn
    mask = (offs_cm[:, None] < M) & (offs_cn[None, :] < N)
    tl.store(c_ptrs, c, mask=mask)

# config = {"BLOCK_K": 32, "BLOCK_M": 512, "BLOCK_N": 512, "GROUP_M": 8, "arch": "sm_90", "dtype": "fp8e4m3", "num_ctas": 1, "num_stages": 2, "num_warps": 8}
# arch = sm_90


// ===== COMPILED SASS (sm_90a) =====

	.target	sm_90a

	.elftype	@"ET_EXEC"


//--------------------- .note.nv.tkinfo           --------------------------
	.section	.note.nv.tkinfo,"",@"SHT_NOTE"
	.sectionflags	@"SHF_NOTE_NV_TKINFO"
	.tkinfo
        /*0018*/ 	.word	0x00000002
        /*0030*/ 	.string	""
        /*0030*/ 	.string	"ptxas"
        /*0030*/ 	.string	"Cuda compilation tools, release 13.0, V13.0.88"
        /*0030*/ 	.string	"Build cuda_13.0.r13.0/compiler.36424714_0"
        /*0030*/ 	.string	"-v  -suppress-debug-info  -lineinfo  -arch sm_90a "



//--------------------- .note.nv.cuinfo           --------------------------
	.section	.note.nv.cuinfo,"",@"SHT_NOTE"
	.sectionflags	@"SHF_NOTE_NV_CUINFO"
        /*0018*/ 	.short	0x0002
        /*001a*/ 	.short	0x005a
        /*001c*/ 	.short	0x0082
	.zero		2


//--------------------- .nv.info                  --------------------------
	.section	.nv.info,"",@"SHT_CUDA_INFO"
	.align	4


	//----- nvinfo : EIATTR_REGCOUNT
	.align		4
        /*0000*/ 	.byte	0x04, 0x2f
        /*0002*/ 	.short	(.L_1 - .L_0)
	.align		4
.L_0:
        /*0004*/ 	.word	index@(matmul_kernel)
        /*0008*/ 	.word	0x000000ff


	//----- nvinfo : EIATTR_FRAME_SIZE
	.align		4
.L_1:
        /*000c*/ 	.byte	0x04, 0x11
        /*000e*/ 	.short	(.L_3 - .L_2)
	.align		4
.L_2:
        /*0010*/ 	.word	index@(matmul_kernel)
        /*0014*/ 	.word	0x00001ea0


	//----- nvinfo : EIATTR_MIN_STACK_SIZE
	.align		4
.L_3:
        /*0018*/ 	.byte	0x04, 0x12
        /*001a*/ 	.short	(.L_5 - .L_4)
	.align		4
.L_4:
        /*001c*/ 	.word	index@(matmul_kernel)
        /*0020*/ 	.word	0x00001ea0
.L_5:


//--------------------- .nv.compat                --------------------------
	.section	.nv.compat,"",@"SHT_CUDA_COMPAT_INFO"
	.align	4
        /*0000*/ 	.byte	0x02, 0x09, 0x01, 0x00, 0x02, 0x02, 0x04, 0x00, 0x02, 0x05, 0x05, 0x00, 0x03, 0x07, 0x01, 0x01
        /*0010*/ 	.byte	0x02, 0x03, 0x00, 0x00, 0x02, 0x06, 0x01, 0x00, 0x04, 0x0b, 0x08, 0x00, 0x00, 0x00, 0x00, 0x00
        /*0020*/ 	.byte	0x00, 0x00, 0x00, 0x00


//--------------------- .nv.info.matmul_kernel    --------------------------
	.section	.nv.info.matmul_kernel,"",@"SHT_CUDA_INFO"
	.sectionflags	@""
	.align	4


	//----- nvinfo : EIATTR_CUDA_API_VERSION
	.align		4
        /*0000*/ 	.byte	0x04, 0x37
        /*0002*/ 	.short	(.L_7 - .L_6)
.L_6:
        /*0004*/ 	.word	0x00000082


	//----- nvinfo : EIATTR_KPARAM_INFO
	.align		4
.L_7:
        /*0008*/ 	.byte	0x04, 0x17
        /*000a*/ 	.short	(.L_9 - .L_8)
.L_8:
        /*000c*/ 	.word	0x00000000
        /*0010*/ 	.short	0x000d
        /*0012*/ 	.short	0x0048
        /*0014*/ 	.byte	0x00, 0xf4, 0x21, 0x00


	//----- nvinfo : EIATTR_KPARAM_INFO
	.align		4
.L_9:
        /*0018*/ 	.byte	0x04, 0x17
        /*001a*/ 	.short	(.L_11 - .L_10)
.L_10:
        /*001c*/ 	.word	0x00000000
        /*0020*/ 	.short	0x000c
        /*0022*/ 	.short	0x0040
        /*0024*/ 	.byte	0x00, 0xf4, 0x21, 0x00


	//----- nvinfo : EIATTR_KPARAM_INFO
	.align		4
.L_11:
        /*0028*/ 	.byte	0x04, 0x17
        /*002a*/ 	.short	(.L_13 - .L_12)
.L_12:
        /*002c*/ 	.word	0x00000000
        /*0030*/ 	.short	0x000b
        /*0032*/ 	.short	0x0038
        /*0034*/ 	.byte	0x00, 0xf0, 0x11, 0x00


	//----- nvinfo : EIATTR_KPARAM_INFO
	.align		4
.L_13:
        /*0038*/ 	.byte	0x04, 0x17
        /*003a*/ 	.short	(.L_15 - .L_14)
.L_14:
        /*003c*/ 	.word	0x00000000
        /*0040*/ 	.short	0x000a
        /*0042*/ 	.short	0x0034
        /*0044*/ 	.byte	0x00, 0xf0, 0x11, 0x00


	//----- nvinfo : EIATTR_KPARAM_INFO
	.align		4
.L_15:
        /*0048*/ 	.byte	0x04, 0x17
        /*004a*/ 	.short	(.L_17 - .L_16)
.L_16:
        /*004c*/ 	.word	0x00000000
        /*0050*/ 	.short	0x0009
        /*0052*/ 	.short	0x0030
        /*0054*/ 	.byte	0x00, 0xf0, 0x11, 0x00


	//----- nvinfo : EIATTR_KPARAM_INFO
	.align		4
.L_17:
        /*0058*/ 	.byte	0x04, 0x17
        /*005a*/ 	.short	(.L_19 - .L_18)
.L_18:
        /*005c*/ 	.word	0x00000000
        /*0060*/ 	.short	0x0008
        /*0062*/ 	.short	0x002c
        /*0064*/ 	.byte	0x00, 0xf0, 0x11, 0x00


	//----- nvinfo : EIATTR_KPARAM_INFO
	.align		4
.L_19:
        /*0068*/ 	.byte	0x04, 0x17
        /*006a*/ 	.short	(.L_21 - .L_20)
.L_20:
        /*006c*/ 	.word	0x00000000
        /*0070*/ 	.short	0x0007
        /*0072*/ 	.short	0x0028
        /*0074*/ 	.byte	0x00, 0xf0, 0x11, 0x00


	//----- nvinfo : EIATTR_KPARAM_INFO
	.align		4
.L_21:
        /*0078*/ 	.byte	0x04, 0x17
        /*007a*/ 	.short	(.L_23 - .L_22)
.L_22:
        /*007c*/ 	.word	0x00000000
        /*0080*/ 	.short	0x0006
        /*0082*/ 	.short	0x0024
        /*0084*/ 	.byte	0x00, 0xf0, 0x11, 0x00


	//----- nvinfo : EIATTR_KPARAM_INFO
	.align		4
.L_23:
        /*0088*/ 	.byte	0x04, 0x17
        /*008a*/ 	.short	(.L_25 - .L_24)
.L_24:
        /*008c*/ 	.word	0x00000000
        /*0090*/ 	.short	0x0005
        /*0092*/ 	.short	0x0020
        /*0094*/ 	.byte	0x00, 0xf0, 0x11, 0x00


	//----- nvinfo : EIATTR_KPARAM_INFO
	.align		4
.L_25:
        /*0098*/ 	.byte	0x04, 0x17
        /*009a*/ 	.short	(.L_27 - .L_26)
.L_26:
        /*009c*/ 	.word	0x00000000
        /*00a0*/ 	.short	0x0004
        /*00a2*/ 	.short	0x001c
        /*00a4*/ 	.byte	0x00, 0xf0, 0x11, 0x00


	//----- nvinfo : EIATTR_KPARAM_INFO
	.align		4
.L_27:
        /*00a8*/ 	.byte	0x04, 0x17
        /*00aa*/ 	.short	(.L_29 - .L_28)
.L_28:
        /*00ac*/ 	.word	0x00000000
        /*00b0*/ 	.short	0x0003
        /*00b2*/ 	.short	0x0018
        /*00b4*/ 	.byte	0x00, 0xf0, 0x11, 0x00


	//----- nvinfo : EIATTR_KPARAM_INFO
	.align		4
.L_29:
        /*00b8*/ 	.byte	0x04, 0x17
        /*00ba*/ 	.short	(.L_31 - .L_30)
.L_30:
        /*00bc*/ 	.word	0x00000000
        /*00c0*/ 	.short	0x0002
        /*00c2*/ 	.short	0x0010
        /*00c4*/ 	.byte	0x00, 0xf4, 0x21, 0x00


	//----- nvinfo : EIATTR_KPARAM_INFO
	.align		4
.L_31:
        /*00c8*/ 	.byte	0x04, 0x17
        /*00ca*/ 	.short	(.L_33 - .L_32)
.L_32:
        /*00cc*/ 	.word	0x00000000
        /*00d0*/ 	.short	0x0001
        /*00d2*/ 	.short	0x0008
        /*00d4*/ 	.byte	0x00, 0xf4, 0x21, 0x00


	//----- nvinfo : EIATTR_KPARAM_INFO
	.align		4
.L_33:
        /*00d8*/ 	.byte	0x04, 0x17
        /*00da*/ 	.short	(.L_35 - .L_34)
.L_34:
        /*00dc*/ 	.word	0x00000000
        /*00e0*/ 	.short	0x0000
        /*00e2*/ 	.short	0x0000
        /*00e4*/ 	.byte	0x00, 0xf4, 0x21, 0x00


	//----- nvinfo : EIATTR_SPARSE_MMA_MASK
	.align		4
.L_35:
        /*00e8*/ 	.byte	0x03, 0x50
        /*00ea*/ 	.short	0x0000


	//----- nvinfo : EIATTR_MAXREG_COUNT
	.align		4
        /*00ec*/ 	.byte	0x03, 0x1b
        /*00ee*/ 	.short	0x00ff


	//----- nvinfo : EIATTR_NUM_BARRIERS
	.align		4
        /*00f0*/ 	.byte	0x02, 0x4c
        /*00f2*/ 	.byte	0x01
	.zero		1


	//----- nvinfo : EIATTR_ANNOTATIONS
	.align		4
        /*00f4*/ 	.byte	0x04, 0x55
        /*00f6*/ 	.short	(.L_37 - .L_36)


	//   ....[0]....
.L_36:
        /*00f8*/ 	.word	0x00000001
        /*00fc*/ 	.byte	0x70, 0x00, 0x00, 0x00, 0x01, 0x00, 0x00, 0x00, 0xb0, 0x00, 0x00, 0x00, 0x01, 0x00, 0x00, 0x00
        /* <DEDUP_REMOVED lines=119> */
        /*087c*/ 	.byte	0x00, 0x18, 0x00, 0x00


	//----- nvinfo : EIATTR_MERCURY_ISA_VERSION
	.align		4
.L_37:
        /*0880*/ 	.byte	0x03, 0x5f
        /*0882*/ 	.short	0x0101


	//----- nvinfo : EIATTR_EXIT_INSTR_OFFSETS
	.align		4
        /*0884*/ 	.byte	0x04, 0x1c
        /*0886*/ 	.short	(.L_39 - .L_38)


	//   ....[0]....
.L_38:
        /*0888*/ 	.word	0x00062670


	//   ....[1]....
        /*088c*/ 	.word	0x00062690


	//----- nvinfo : EIATTR_REQNTID
	.align		4
.L_39:
        /*0890*/ 	.byte	0x04, 0x10
        /*0892*/ 	.short	(.L_41 - .L_40)
.L_40:
        /*0894*/ 	.word	0x00000100
        /*0898*/ 	.word	0x00000001
        /*089c*/ 	.word	0x00000001


	//----- nvinfo : EIATTR_CBANK_PARAM_SIZE
	.align		4
.L_41:
        /*08a0*/ 	.byte	0x03, 0x19
        /*08a2*/ 	.short	0x0050


	//----- nvinfo : EIATTR_PARAM_CBANK
	.align		4
        /*08a4*/ 	.byte	0x04, 0x0a
        /*08a6*/ 	.short	(.L_43 - .L_42)
	.align		4
.L_42:
        /*08a8*/ 	.word	index@(.nv.constant0.matmul_kernel)
        /*08ac*/ 	.short	0x0210
        /*08ae*/ 	.short	0x0050


	//----- nvinfo : EIATTR_SW_WAR
	.align		4
.L_43:
        /*08b0*/ 	.byte	0x04, 0x36
        /*08b2*/ 	.short	(.L_45 - .L_44)
.L_44:
        /*08b4*/ 	.word	0x00000008
.L_45:


//--------------------- .nv.callgraph             --------------------------
	.section	.nv.callgraph,"",@"SHT_CUDA_CALLGRAPH"
	.align	4
	.sectionentsize	8
	.align		4
        /*0000*/ 	.word	0x00000000
	.align		4
        /*0004*/ 	.word	0xffffffff
	.align		4
        /*0008*/ 	.word	0x00000000
	.align		4
        /*000c*/ 	.word	0xfffffffe
	.align		4
        /*0010*/ 	.word	0x00000000
	.align		4
        /*0014*/ 	.word	0xfffffffd
	.align		4
        /*0018*/ 	.word	0x00000000
	.align		4
        /*001c*/ 	.word	0xfffffffc


//--------------------- .text.matmul_kernel       --------------------------
	.section	.text.matmul_kernel,"ax",@progbits
	.align	128
        .global         matmul_kernel
        .type           matmul_kernel,@function
        .size           matmul_kernel,(.L_x_3 - matmul_kernel)
        .other          matmul_kernel,@"STO_CUDA_ENTRY STV_DEFAULT"
matmul_kernel:
.text.matmul_kernel:
[----:B------:R-:W0:Y:S02]  /*0000*/  LDC R1, c[0x0][0x28] ;  /* 0x00000a00ff017b82 */ /* 0x000e240000000800 */
[----:B0-----:R-:W-:-:S06]  /*0010*/  VIADD R1, R1, 0xffffe160 ;  /* 0xffffe16001017836 */ /* 0x001fcc0000000000 */
[----:B------:R-:W0:Y:S01]  /*0020*/  LDC.64 R2, c[0x0][0x228] ;  /* 0x00008a00ff027b82 */ /* 0x000e220000000a00 */
[----:B------:R-:W1:Y:S01]  /*0030*/  S2R R7, SR_CTAID.X ;  /* 0x0000000000077919 */ /* 0x000e620000002500 */
[----:B------:R-:W-:Y:S01]  /*0040*/  UMOV UR4, 0x400 ;  /* 0x0000040000047882 */ /* 0x000fe20000000000 */
[----:B------:R-:W-:Y:S01]  /*0050*/  ULDC.64 UR58, c[0x0][0x208] ;  /* 0x00008200003a7ab9 */ /* 0x000fe20000000a00 */
[----:B------:R-:W-:Y:S01]  /*0060*/  CS2R R24, SRZ ;  /* 0x0000000000187805 */ /* 0x000fe2000001ff00 */
[----:B------:R2:W-:Y:S01]  /*0070*/  STL [R1+0xc00], RZ ;  /* 0x000c00ff01007387 */ /* 0x0005e20000100800 */
[----:B------:R-:W-:Y:S02]  /*0080*/  CS2R R26, SRZ ;  /* 0x00000000001a7805 */ /* 0x000fe4000001ff00 */
[----:B------:R-:W-:Y:S01]  /*0090*/  CS2R R28, SRZ ;  /* 0x00000000001c7805 */ /* 0x000fe2000001ff00 */
[----:B------:R-:W3:Y:S01]  /*00a0*/  LDC R224, c[0x0][0x230] ;  /* 0x00008c00ffe07b82 */ /* 0x000ee20000000800 */
[----:B------:R2:W-:Y:S01]  /*00b0*/  STL [R1+0xc04], RZ ;  /* 0x000c04ff01007387 */ /* 0x0005e20000100800 */
[----:B------:R-:W-:-:S02]  /*00c0*/  CS2R R30, SRZ ;  /* 0x00000000001e7805 */ /* 0x000fc4000001ff00 */
[----:B------:R-:W-:Y:S02]  /*00d0*/  CS2R R32, SRZ ;  /* 0x0000000000207805 */ /* 0x000fe4000001ff00 */
[----:B------:R-:W-:Y:S01]  /*00e0*/  CS2R R34, SRZ ;  /* 0x0000000000227805 */ /* 0x000fe2000001ff00 */
[----:B------:R2:W-:Y:S01]  /*00f0*/  STL [R1+0xc08], RZ ;  /* 0x000c08ff01007387 */ /* 0x0005e20000100800 */
[----:B------:R-:W-:Y:S02]  /*0100*/  CS2R R36, SRZ ;  /* 0x0000000000247805 */ /* 0x000fe4000001ff00 */
[----:B------:R-:W-:Y:S01]  /*0110*/  CS2R R38, SRZ ;  /* 0x0000000000267805 */ /* 0x000fe2000001ff00 */
[----:B------:R-:W4:Y:S01]  /*0120*/  S2UR UR5, SR_CgaCtaId ;  /* 0x00000000000579c3 */ /* 0x000f220000008800 */
[----:B------:R2:W-:Y:S01]  /*0130*/  STL [R1+0xc0c], RZ ;  /* 0x000c0cff01007387 */ /* 0x0005e20000100800 */
[----:B------:R-:W-:Y:S02]  /*0140*/  CS2R R40, SRZ ;  /* 0x0000000000287805 */ /* 0x000fe4000001ff00 */
[----:B------:R-:W-:-:S02]  /*0150*/  CS2R R42, SRZ ;  /* 0x00000000002a7805 */ /* 0x000fc4000001ff00 */
[----:B------:R-:W-:Y:S01]  /*0160*/  CS2R R44, SRZ ;  /* 0x00000000002c7805 */ /* 0x000fe2000001ff00 */
[----:B------:R2:W-:Y:S01]  /*0170*/  STL [R1+0xc10], RZ ;  /* 0x000c10ff01007387 */ /* 0x0005e20000100800 */
[----:B------:R-:W-:Y:S02]  /*0180*/  CS2R R46, SRZ ;  /* 0x00000000002e7805 */ /* 0x000fe4000001ff00 */
[----:B------:R-:W-:Y:S01]  /*0190*/  CS2R R48, SRZ ;  /* 0x0000000000307805 */ /* 0x000fe2000001ff00 */
[----:B0-----:R-:W-:Y:S01]  /*01a0*/  VIADD R0, R3, 0x1ff ;  /* 0x000001ff03007836 */ /* 0x001fe20000000000 */
[----:B------:R2:W-:Y:S01]  /*01b0*/  STL [R1+0xc14], RZ ;  /* 0x000c14ff01007387 */ /* 0x0005e20000100800 */
[----:B------:R-:W-:Y:S02]  /*01c0*/  CS2R R50, SRZ ;  /* 0x0000000000327805 */ /* 0x000fe4000001ff00 */
[----:B------:R-:W-:Y:S02]  /*01d0*/  CS2R R52, SRZ ;  /* 0x0000000000347805 */ /* 0x000fe4000001ff00 */
[----:B------:R-:W-:Y:S01]  /*01e0*/  CS2R R54, SRZ ;  /* 0x0000000000367805 */ /* 0x000fe2000001ff00 */
[----:B------:R2:W-:Y:S01]  /*01f0*/  STL [R1+0xc18], RZ ;  /* 0x000c18ff01007387 */ /* 0x0005e20000100800 */
[----:B------:R-:W-:-:S02]  /*0200*/  SHF.R.S32.HI R5, RZ, 0x1f, R0 ;  /* 0x0000001fff057819 */ /* 0x000fc40000011400 */
[----:B------:R-:W-:Y:S01]  /*0210*/  CS2R R56, SRZ ;  /* 0x0000000000387805 */ /* 0x000fe2000001ff00 */
[----:B---3--:R-:W-:Y:S01]  /*0220*/  VIADD R224, R224, 0x1f ;  /* 0x0000001fe0e07836 */ /* 0x008fe20000000000 */
[----:B------:R2:W-:Y:S01]  /*0230*/  STL [R1+0xc1c], RZ ;  /* 0x000c1cff01007387 */ /* 0x0005e20000100800 */
[----:B------:R-:W-:Y:S02]  /*0240*/  LEA.HI R5, R5, R0, RZ, 0x9 ;  /* 0x0000000005057211 */ /* 0x000fe400078f48ff */
[----:B------:R-:W-:Y:S02]  /*0250*/  CS2R R58, SRZ ;  /* 0x00000000003a7805 */ /* 0x000fe4000001ff00 */
[----:B-1----:R-:W-:Y:S01]  /*0260*/  IABS R10, R7 ;  /* 0x00000007000a7213 */ /* 0x002fe20000000000 */
[----:B------:R2:W-:Y:S01]  /*0270*/  STL [R1+0xc20], RZ ;  /* 0x000c20ff01007387 */ /* 0x0005e20000100800 */
[----:B------:R-:W-:Y:S02]  /*0280*/  SHF.R.S32.HI R5, RZ, 0x9, R5 ;  /* 0x00000009ff057819 */ /* 0x000fe40000011405 */
[----:B------:R-:W-:Y:S01]  /*0290*/  CS2R R60, SRZ ;  /* 0x00000000003c7805 */ /* 0x000fe2000001ff00 */
[----:B----4-:R-:W-:Y:S01]  /*02a0*/  ULEA UR4, UR5, UR4, 0x18 ;  /* 0x0000000405047291 */ /* 0x010fe2000f8ec03f */
[----:B------:R2:W-:Y:S01]  /*02b0*/  STL [R1+0xc24], RZ ;  /* 0x000c24ff01007387 */ /* 0x0005e20000100800 */
[----:B------:R-:W-:Y:S01]  /*02c0*/  CS2R R62, SRZ ;  /* 0x00000000003e7805 */ /* 0x000fe2000001ff00 */
[----:B------:R-:W-:Y:S01]  /*02d0*/  IMAD.SHL.U32 R6, R5, 0x8, RZ ;  /* 0x0000000805067824 */ /* 0x000fe200078e00ff */
[----:B------:R-:W-:Y:S01]  /*02e0*/  CS2R R64, SRZ ;  /* 0x0000000000407805 */ /* 0x000fe2000001ff00 */
[----:B------:R2:W-:Y:S01]  /*02f0*/  STL [R1+0xc28], RZ ;  /* 0x000c28ff01007387 */ /* 0x0005e20000100800 */
[----:B------:R-:W-:-:S02]  /*0300*/  CS2R R66, SRZ ;  /* 0x0000000000427805 */ /* 0x000fc4000001ff00 */
[----:B------:R-:W-:Y:S02]  /*0310*/  CS2R R68, SRZ ;  /* 0x0000000000447805 */ /* 0x000fe4000001ff00 */
[-C--:B------:R-:W-:Y:S01]  /*0320*/  IABS R9, R6.reuse ;  /* 0x0000000600097213 */ /* 0x080fe20000000000 */
[----:B------:R2:W-:Y:S01]  /*0330*/  STL [R1+0xc2c], RZ ;  /* 0x000c2cff01007387 */ /* 0x0005e20000100800 */
[----:B------:R-:W-:Y:S02]  /*0340*/  IABS R12, R6 ;  /* 0x00000006000c7213 */ /* 0x000fe40000000000 */
[----:B------:R-:W-:Y:S01]  /*0350*/  CS2R R70, SRZ ;  /* 0x0000000000467805 */ /* 0x000fe2000001ff00 */
[----:B------:R-:W0:Y:S01]  /*0360*/  I2F.RP R0, R9 ;  /* 0x0000000900007306 */ /* 0x000e220000209400 */
[----:B------:R2:W-:Y:S01]  /*0370*/  STL [R1+0xc30], RZ ;  /* 0x000c30ff01007387 */ /* 0x0005e20000100800 */
[----:B------:R-:W-:Y:S02]  /*0380*/  CS2R R72, SRZ ;  /* 0x0000000000487805 */ /* 0x000fe4000001ff00 */
[----:B------:R-:W-:-:S02]  /*0390*/  CS2R R74, SRZ ;  /* 0x00000000004a7805 */ /* 0x000fc4000001ff00 */
[----:B------:R-:W-:Y:S01]  /*03a0*/  CS2R R76, SRZ ;  /* 0x00000000004c7805 */ /* 0x000fe2000001ff00 */
[----:B------:R2:W-:Y:S01]  /*03b0*/  STL [R1+0xc34], RZ ;  /* 0x000c34ff01007387 */ /* 0x0005e20000100800 */
[----:B------:R-:W-:Y:S02]  /*03c0*/  CS2R R78, SRZ ;  /* 0x00000000004e7805 */ /* 0x000fe4000001ff00 */
[----:B------:R-:W-:Y:S02]  /*03d0*/  CS2R R80, SRZ ;  /* 0x0000000000507805 */ /* 0x000fe4000001ff00 */
[----:B------:R-:W-:Y:S01]  /*03e0*/  CS2R R82, SRZ ;  /* 0x0000000000527805 */ /* 0x000fe2000001ff00 */
[----:B------:R2:W-:Y:S01]  /*03f0*/  STL [R1+0xc38], RZ ;  /* 0x000c38ff01007387 */ /* 0x0005e20000100800 */
[----:B------:R-:W-:Y:S02]  /*0400*/  CS2R R84, SRZ ;  /* 0x0000000000547805 */ /* 0x000fe4000001ff00 */
[----:B------:R-:W-:-:S02]  /*0410*/  CS2R R86, SRZ ;  /* 0x0000000000567805 */ /* 0x000fc4000001ff00 */
[----:B------:R-:W-:Y:S01]  /*0420*/  CS2R R88, SRZ ;  /* 0x0000000000587805 */ /* 0x000fe2000001ff00 */
[----:B------:R2:W-:Y:S01]  /*0430*/  STL [R1+0xc3c], RZ ;  /* 0x000c3cff01007387 */ /* 0x0005e20000100800 */
[----:B------:R-:W-:Y:S01]  /*0440*/  CS2R R90, SRZ ;  /* 0x00000000005a7805 */ /* 0x000fe2000001ff00 */
[----:B0-----:R-:W0:Y:S01]  /*0450*/  MUFU.RCP R0, R0 ;  /* 0x0000000000007308 */ /* 0x001e220000001000 */
[----:B------:R-:W-:Y:S01]  /*0460*/  CS2R R92, SRZ ;  /* 0x00000000005c7805 */ /* 0x000fe2000001ff00 */
[----:B------:R2:W-:Y:S01]  /*0470*/  STL [R1+0xc40], RZ ;  /* 0x000c40ff01007387 */ /* 0x0005e20000100800 */
[----:B------:R-:W-:Y:S02]  /*0480*/  CS2R R94, SRZ ;  /* 0x00000000005e7805 */ /* 0x000fe4000001ff00 */
[----:B------:R-:W-:Y:S02]  /*0490*/  CS2R R96, SRZ ;  /* 0x0000000000607805 */ /* 0x000fe4000001ff00 */
[----:B------:R-:W-:Y:S01]  /*04a0*/  CS2R R98, SRZ ;  /* 0x0000000000627805 */ /* 0x000fe2000001ff00 */
[----:B------:R2:W-:Y:S01]  /*04b0*/  STL [R1+0xc44], RZ ;  /* 0x000c44ff01007387 */ /* 0x0005e20000100800 */
[----:B------:R-:W-:-:S02]  /*04c0*/  CS2R R100, SRZ ;  /* 0x0000000000647805 */ /* 0x000fc4000001ff00 */
[----:B------:R-:W-:Y:S02]  /*04d0*/  CS2R R102, SRZ ;  /* 0x0000000000667805 */ /* 0x000fe4000001ff00 */
[----:B------:R-:W-:Y:S01]  /*04e0*/  CS2R R104, SRZ ;  /* 0x0000000000687805 */ /* 0x000fe2000001ff00 */
[----:B------:R2:W-:Y:S01]  /*04f0*/  STL [R1+0xc48], RZ ;  /* 0x000c48ff01007387 */ /* 0x0005e20000100800 */
[----:B------:R-:W-:Y:S02]  /*0500*/  CS2R R106, SRZ ;  /* 0x00000000006a7805 */ /* 0x000fe4000001ff00 */
[----:B------:R-:W-:Y:S02]  /*0510*/  CS2R R108, SRZ ;  /* 0x00000000006c7805 */ /* 0x000fe4000001ff00 */
[----:B------:R-:W-:Y:S01]  /*0520*/  CS2R R110, SRZ ;  /* 0x00000000006e7805 */ /* 0x000fe2000001ff00 */
[----:B------:R2:W-:Y:S01]  /*0530*/  STL [R1+0xc4c], RZ ;  /* 0x000c4cff01007387 */ /* 0x0005e20000100800 */
[----:B------:R-:W-:-:S02]  /*0540*/  CS2R R112, SRZ ;  /* 0x0000000000707805 */ /* 0x000fc4000001ff00 */
[----:B------:R-:W-:Y:S01]  /*0550*/  CS2R R114, SRZ ;  /* 0x0000000000727805 */ /* 0x000fe2000001ff00 */
[----:B0-----:R-:W-:Y:S01]  /*0560*/  VIADD R4, R0, 0xffffffe ;  /* 0x0ffffffe00047836 */ /* 0x001fe20000000000 */
[----:B------:R2:W-:Y:S01]  /*0570*/  STL [R1+0xc50], RZ ;  /* 0x000c50ff01007387 */ /* 0x0005e20000100800 */
[----:B------:R-:W-:Y:S01]  /*0580*/  IMAD.MOV R0, RZ, RZ, -R12 ;  /* 0x000000ffff007224 */ /* 0x000fe200078e0a0c */
[----:B------:R-:W-:Y:S01]  /*0590*/  CS2R R116, SRZ ;  /* 0x0000000000747805 */ /* 0x000fe2000001ff00 */
[----:B------:R0:W1:Y:S01]  /*05a0*/  F2I.FTZ.U32.TRUNC.NTZ R5, R4 ;  /* 0x0000000400057305 */ /* 0x000062000021f000 */
        /* <DEDUP_REMOVED lines=9> */
[----:B0-----:R-:W-:Y:S01]  /*0640*/  IMAD.MOV.U32 R4, RZ, RZ, RZ ;  /* 0x000000ffff047224 */ /* 0x001fe200078e00ff */
[----:B------:R-:W-:Y:S02]  /*0650*/  CS2R R130, SRZ ;  /* 0x0000000000827805 */ /* 0x000fe4000001ff00 */
[----:B------:R-:W-:Y:S01]  /*0660*/  CS2R R132, SRZ ;  /* 0x0000000000847805 */ /* 0x000fe2000001ff00 */
[----:B------:R2:W-:Y:S01]  /*0670*/  STL [R1+0xc60], RZ ;  /* 0x000c60ff01007387 */ /* 0x0005e20000100800 */
[----:B------:R-:W-:Y:S01]  /*0680*/  CS2R R134, SRZ ;  /* 0x0000000000867805 */ /* 0x000fe2000001ff00 */
[--C-:B-1----:R-:W-:Y:S01]  /*0690*/  IMAD.MOV R8, RZ, RZ, -R5.reuse ;  /* 0x000000ffff087224 */ /* 0x102fe200078e0a05 */
[----:B------:R-:W-:Y:S01]  /*06a0*/  CS2R R136, SRZ ;  /* 0x0000000000887805 */ /* 0x000fe2000001ff00 */
[----:B------:R2:W-:Y:S01]  /*06b0*/  STL [R1+0xc64], RZ ;  /* 0x000c64ff01007387 */ /* 0x0005e20000100800 */
[----:B------:R-:W-:Y:S01]  /*06c0*/  CS2R R138, SRZ ;  /* 0x00000000008a7805 */ /* 0x000fe2000001ff00 */
[----:B------:R-:W-:Y:S01]  /*06d0*/  IMAD R11, R8, R9, RZ ;  /* 0x00000009080b7224 */ /* 0x000fe200078e02ff */
[----:B------:R-:W-:Y:S01]  /*06e0*/  CS2R R140, SRZ ;  /* 0x00000000008c7805 */ /* 0x000fe2000001ff00 */
[----:B------:R2:W-:Y:S01]  /*06f0*/  STL [R1+0xc68], RZ ;  /* 0x000c68ff01007387 */ /* 0x0005e20000100800 */
[----:B------:R-:W-:Y:S01]  /*0700*/  IMAD.MOV.U32 R8, RZ, RZ, R10 ;  /* 0x000000ffff087224 */ /* 0x000fe200078e000a */
[----:B------:R-:W-:Y:S01]  /*0710*/  CS2R R142, SRZ ;  /* 0x00000000008e7805 */ /* 0x000fe2000001ff00 */
[----:B------:R-:W-:Y:S01]  /*0720*/  IMAD.HI.U32 R5, R5, R11, R4 ;  /* 0x0000000b05057227 */ /* 0x000fe200078e0004 */
[----:B------:R2:W-:Y:S01]  /*0730*/  STL [R1+0xc6c], RZ ;  /* 0x000c6cff01007387 */ /* 0x0005e20000100800 */
[----:B------:R-:W-:-:S02]  /*0740*/  CS2R R144, SRZ ;  /* 0x0000000000907805 */ /* 0x000fc4000001ff00 */
[----:B------:R-:W-:Y:S02]  /*0750*/  CS2R R146, SRZ ;  /* 0x0000000000927805 */ /* 0x000fe4000001ff00 */
[----:B------:R-:W-:Y:S01]  /*0760*/  CS2R R148, SRZ ;  /* 0x0000000000947805 */ /* 0x000fe2000001ff00 */
[----:B------:R2:W-:Y:S01]  /*0770*/  STL [R1+0xc70], RZ ;  /* 0x000c70ff01007387 */ /* 0x0005e20000100800 */
[----:B------:R-:W-:Y:S01]  /*0780*/  IMAD.HI.U32 R5, R5, R8, RZ ;  /* 0x0000000805057227 */ /* 0x000fe200078e00ff */
[----:B------:R-:W-:Y:S02]  /*0790*/  CS2R R150, SRZ ;  /* 0x0000000000967805 */ /* 0x000fe4000001ff00 */
[----:B------:R2:W-:Y:S01]  /*07a0*/  STL [R1+0xc74], RZ ;  /* 0x000c74ff01007387 */ /* 0x0005e20000100800 */
[----:B------:R-:W-:-:S03]  /*07b0*/  IMAD R0, R5, R0, R8 ;  /* 0x0000000005007224 */ /* 0x000fc600078e0208 */
[----:B------:R2:W-:Y:S02]  /*07c0*/  STL [R1+0xc78], RZ ;  /* 0x000c78ff01007387 */ /* 0x0005e40000100800 */
[----:B------:R-:W-:Y:S02]  /*07d0*/  ISETP.GT.U32.AND P1, PT, R9, R0, PT ;  /* 0x000000000900720c */ /* 0x000fe40003f24070 */
[----:B------:R2:W-:Y:S04]  /*07e0*/  STL [R1+0xc7c], RZ ;  /* 0x000c7cff01007387 */ /* 0x0005e80000100800 */
[----:B------:R2:W-:Y:S04]  /*07f0*/  STL [R1+0xc80], RZ ;  /* 0x000c80ff01007387 */ /* 0x0005e80000100800 */
[----:B------:R2:W-:Y:S03]  /*0800*/  STL [R1+0xc84], RZ ;  /* 0x000c84ff01007387 */ /* 0x0005e60000100800 */
[----:B------:R-:W-:Y:S01]  /*0810*/  @!P1 IMAD.IADD R0, R0, 0x1, -R9 ;  /* 0x0000000100009824 */ /* 0x000fe200078e0a09 */
[----:B------:R2:W-:Y:S01]  /*0820*/  STL [R1+0xc88], RZ ;  /* 0x000c88ff01007387 */ /* 0x0005e20000100800 */
[----:B------:R-:W-:Y:S01]  /*0830*/  @!P1 VIADD R5, R5, 0x1 ;  /* 0x0000000105059836 */ /* 0x000fe20000000000 */
[----:B------:R-:W-:-:S02]  /*0840*/  ISETP.NE.AND P1, PT, R6, RZ, PT ;  /* 0x000000ff0600720c */ /* 0x000fc40003f25270 */
[----:B------:R2:W-:Y:S01]  /*0850*/  STL [R1+0xc8c], RZ ;  /* 0x000c8cff01007387 */ /* 0x0005e20000100800 */
[----:B------:R-:W-:Y:S02]  /*0860*/  ISETP.GE.U32.AND P0, PT, R0, R9, PT ;  /* 0x000000090000720c */ /* 0x000fe40003f06070 */
[----:B------:R-:W-:Y:S01]  /*0870*/  LOP3.LUT R0, R7, R6, RZ, 0x3c, !PT ;  /* 0x0000000607007212 */ /* 0x000fe200078e3cff */
[----:B------:R2:W-:Y:S03]  /*0880*/  STL [R1+0xc90], RZ ;  /* 0x000c90ff01007387 */ /* 0x0005e60000100800 */
[----:B------:R-:W-:Y:S01]  /*0890*/  ISETP.GE.AND P2, PT, R0, RZ, PT ;  /* 0x000000ff0000720c */ /* 0x000fe20003f46270 */
[----:B------:R2:W-:Y:S01]  /*08a0*/  STL [R1+0xc94], RZ ;  /* 0x000c94ff01007387 */ /* 0x0005e20000100800 */
[----:B------:R-:W-:-:S03]  /*08b0*/  VIADD R0, R2, 0x1ff ;  /* 0x000001ff02007836 */ /* 0x000fc60000000000 */
[----:B------:R2:W-:Y:S02]  /*08c0*/  STL [R1+0xc98], RZ ;  /* 0x000c98ff01007387 */ /* 0x0005e40000100800 */
[----:B------:R-:W-:Y:S02]  /*08d0*/  @P0 VIADD R5, R5, 0x1 ;  /* 0x0000000105050836 */ /* 0x000fe40000000000 */
[----:B------:R2:W-:Y:S02]  /*08e0*/  STL [R1+0xc9c], RZ ;  /* 0x000c9cff01007387 */ /* 0x0005e40000100800 */
[----:B------:R-:W-:Y:S01]  /*08f0*/  IMAD.MOV.U32 R4, RZ, RZ, R5 ;  /* 0x000000ffff047224 */ /* 0x000fe200078e0005 */
[----:B------:R-:W-:Y:S01]  /*0900*/  SHF.R.S32.HI R5, RZ, 0x1f, R0 ;  /* 0x0000001fff057819 */ /* 0x000fe20000011400 */
[----:B------:R2:W-:Y:S02]  /*0910*/  STL [R1+0xca0], RZ ;  /* 0x000ca0ff01007387 */ /* 0x0005e40000100800 */
[----:B------:R-:W-:Y:S01]  /*0920*/  @!P2 IMAD.MOV R4, RZ, RZ, -R4 ;  /* 0x000000ffff04a224 */ /* 0x000fe200078e0a04 */
[----:B------:R-:W-:Y:S01]  /*0930*/  @!P1 LOP3.LUT R4, RZ, R6, RZ, 0x33, !PT ;  /* 0x00000006ff049212 */ /* 0x000fe200078e33ff */
[----:B------:R2:W-:Y:S01]  /*0940*/  STL [R1+0xca4], RZ ;  /* 0x000ca4ff01007387 */ /* 0x0005e20000100800 */
[----:B------:R-:W-:-:S03]  /*0950*/  LEA.HI R5, R5, R0, RZ, 0x9 ;  /* 0x0000000005057211 */ /* 0x000fc600078f48ff */
[----:B------:R2:W-:Y:S01]  /*0960*/  STL [R1+0xca8], RZ ;  /* 0x000ca8ff01007387 */ /* 0x0005e20000100800 */
[----:B------:R-:W-:Y:S02]  /*0970*/  IMAD.SHL.U32 R8, R4, 0x8, RZ ;  /* 0x0000000804087824 */ /* 0x000fe400078e00ff */
[----:B------:R-:W-:Y:S01]  /*0980*/  IMAD.MOV R4, RZ, RZ, -R4 ;  /* 0x000000ffff047224 */ /* 0x000fe200078e0a04 */
[----:B------:R2:W-:Y:S02]  /*0990*/  STL [R1+0xcac], RZ ;  /* 0x000cacff01007387 */ /* 0x0005e40000100800 */
[----:B------:R-:W-:Y:S01]  /*09a0*/  LEA.HI.SX32 R5, R5, -R8, 0x17 ;  /* 0x8000000805057211 */ /* 0x000fe200078fbaff */
[----:B------:R-:W-:Y:S01]  /*09b0*/  IMAD R10, R6, R4, R7 ;  /* 0x00000004060a7224 */ /* 0x000fe200078e0207 */
[----:B------:R2:W-:Y:S02]  /*09c0*/  STL [R1+0xcb0], RZ ;  /* 0x000cb0ff01007387 */ /* 0x0005e40000100800 */
[----:B------:R-:W-:-:S02]  /*09d0*/  VIMNMX R11, R5, 0x8, PT ;  /* 0x00000008050b7848 */ /* 0x000fc40003fe0100 */
[----:B------:R2:W-:Y:S01]  /*09e0*/  STL [R1+0xcb4], RZ ;  /* 0x000cb4ff01007387 */ /* 0x0005e20000100800 */
[----:B------:R-:W-:Y:S02]  /*09f0*/  IABS R6, R10 ;  /* 0x0000000a00067213 */ /* 0x000fe40000000000 */
[----:B------:R-:W-:Y:S01]  /*0a00*/  IABS R9, R11 ;  /* 0x0000000b00097213 */ /* 0x000fe20000000000 */
[----:B------:R2:W-:Y:S03]  /*0a10*/  STL [R1+0xcb8], RZ ;  /* 0x000cb8ff01007387 */ /* 0x0005e60000100800 */
[----:B------:R-:W0:Y:S01]  /*0a20*/  I2F.RP R0, R9 ;  /* 0x0000000900007306 */ /* 0x000e220000209400 */
[----:B------:R2:W-:Y:S04]  /*0a30*/  STL [R1+0xcbc], RZ ;  /* 0x000cbcff01007387 */ /* 0x0005e80000100800 */
[----:B------:R2:W-:Y:S04]  /*0a40*/  STL [R1+0xcc0], RZ ;  /* 0x000cc0ff01007387 */ /* 0x0005e80000100800 */
[----:B------:R2:W-:Y:S04]  /*0a50*/  STL [R1+0xcc4], RZ ;  /* 0x000cc4ff01007387 */ /* 0x0005e80000100800 */
[----:B------:R2:W-:Y:S01]  /*0a60*/  STL [R1+0xcc8], RZ ;  /* 0x000cc8ff01007387 */ /* 0x0005e20000100800 */
[----:B0-----:R-:W0:Y:S03]  /*0a70*/  MUFU.RCP R0, R0 ;  /* 0x0000000000007308 */ /* 0x001e260000001000 */
[----:B------:R2:W-:Y:S04]  /*0a80*/  STL [R1+0xccc], RZ ;  /* 0x000cccff01007387 */ /* 0x0005e80000100800 */
[----:B------:R2:W-:Y:S04]  /*0a90*/  STL [R1+0xcd0], RZ ;  /* 0x000cd0ff01007387 */ /* 0x0005e80000100800 */
[----:B------:R2:W-:Y:S04]  /*0aa0*/  STL [R1+0xcd4], RZ ;  /* 0x000cd4ff01007387 */ /* 0x0005e80000100800 */
[----:B------:R2:W-:Y:S01]  /*0ab0*/  STL [R1+0xcd8], RZ ;  /* 0x000cd8ff01007387 */ /* 0x0005e20000100800 */
[----:B0-----:R-:W-:-:S03]  /*0ac0*/  VIADD R5, R0, 0xffffffe ;  /* 0x0ffffffe00057836 */ /* 0x001fc60000000000 */
[----:B------:R2:W-:Y:S04]  /*0ad0*/  STL [R1+0xcdc], RZ ;  /* 0x000cdcff01007387 */ /* 0x0005e80000100800 */
[----:B------:R2:W-:Y:S01]  /*0ae0*/  STL [R1+0xce0], RZ ;  /* 0x000ce0ff01007387 */ /* 0x0005e20000100800 */
[----:B------:R-:W0:Y:S03]  /*0af0*/  F2I.FTZ.U32.TRUNC.NTZ R5, R5 ;  /* 0x0000000500057305 */ /* 0x000e26000021f000 */
[----:B------:R2:W-:Y:S04]  /*0b00*/  STL [R1+0xce4], RZ ;  /* 0x000ce4ff01007387 */ /* 0x0005e80000100800 */
[----:B------:R2:W-:Y:S04]  /*0b10*/  STL [R1+0xce8], RZ ;  /* 0x000ce8ff01007387 */ /* 0x0005e80000100800 */
[----:B------:R2:W-:Y:S04]  /*0b20*/  STL [R1+0xcec], RZ ;  /* 0x000cecff01007387 */ /* 0x0005e80000100800 */
[----:B------:R2:W-:Y:S01]  /*0b30*/  STL [R1+0xcf0], RZ ;  /* 0x000cf0ff01007387 */ /* 0x0005e20000100800 */
[----:B0-----:R-:W-:-:S03]  /*0b40*/  IMAD.MOV R12, RZ, RZ, -R5 ;  /* 0x000000ffff0c7224 */ /* 0x001fc600078e0a05 */
[----:B------:R2:W-:Y:S01]  /*0b50*/  STL [R1+0xcf4], RZ ;  /* 0x000cf4ff01007387 */ /* 0x0005e20000100800 */
[----:B------:R-:W-:Y:S01]  /*0b60*/  IMAD.MOV.U32 R4, RZ, RZ, R12 ;  /* 0x000000ffff047224 */ /* 0x000fe200078e000c */
[----:B------:R-:W-:Y:S02]  /*0b70*/  IABS R12, R11 ;  /* 0x0000000b000c7213 */ /* 0x000fe40000000000 */
[----:B------:R2:W-:Y:S01]  /*0b80*/  STL [R1+0xcf8], RZ ;  /* 0x000cf8ff01007387 */ /* 0x0005e20000100800 */
[----:B------:R-:W-:Y:S02]  /*0b90*/  IMAD R7, R4, R9, RZ ;  /* 0x0000000904077224 */ /* 0x000fe400078e02ff */
[----:B------:R-:W-:Y:S01]  /*0ba0*/  IMAD.MOV.U32 R4, RZ, RZ, RZ ;  /* 0x000000ffff047224 */ /* 0x000fe200078e00ff */
[----:B------:R2:W-:Y:S01]  /*0bb0*/  STL [R1+0xcfc], RZ ;  /* 0x000cfcff01007387 */ /* 0x0005e20000100800 */
[----:B------:R-:W-:Y:S02]  /*0bc0*/  IMAD.MOV R0, RZ, RZ, -R12 ;  /* 0x000000ffff007224 */ /* 0x000fe400078e0a0c */
[----:B------:R-:W-:Y:S01]  /*0bd0*/  IMAD.HI.U32 R4, R5, R7, R4 ;  /* 0x0000000705047227 */ /* 0x000fe200078e0004 */
[----:B------:R2:W-:Y:S04]  /*0be0*/  STL [R1+0xd00], RZ ;  /* 0x000d00ff01007387 */ /* 0x0005e80000100800 */
[----:B------:R2:W-:Y:S01]  /*0bf0*/  STL [R1+0xd04], RZ ;  /* 0x000d04ff01007387 */ /* 0x0005e20000100800 */
[----:B------:R-:W-:-:S03]  /*0c00*/  IMAD.HI.U32 R5, R4, R6, RZ ;  /* 0x0000000604057227 */ /* 0x000fc600078e00ff */
        /* <DEDUP_REMOVED lines=13> */
[-C--:B------:R-:W-:Y:S01]  /*0ce0*/  LOP3.LUT R0, R10, R11.reuse, RZ, 0x3c, !PT ;  /* 0x0000000b0a007212 */ /* 0x080fe200078e3cff */
[----:B------:R2:W-:Y:S03]  /*0cf0*/  STL [R1+0xd24], RZ ;  /* 0x000d24ff01007387 */ /* 0x0005e60000100800 */
[----:B------:R-:W-:Y:S01]  /*0d00*/  ISETP.GE.AND P2, PT, R0, RZ, PT ;  /* 0x000000ff0000720c */ /* 0x000fe20003f46270 */
[----:B------:R2:W-:Y:S04]  /*0d10*/  STL [R1+0xd28], RZ ;  /* 0x000d28ff01007387 */ /* 0x0005e80000100800 */
[----:B------:R2:W-:Y:S02]  /*0d20*/  STL [R1+0xd2c], RZ ;  /* 0x000d2cff01007387 */ /* 0x0005e40000100800 */
[----:B------:R-:W-:Y:S01]  /*0d30*/  @P0 VIADD R5, R5, 0x1 ;  /* 0x0000000105050836 */ /* 0x000fe20000000000 */
[----:B------:R-:W-:Y:S01]  /*0d40*/  ISETP.GE.AND P0, PT, R224, 0x20, PT ;  /* 0x00000020e000780c */ /* 0x000fe20003f06270 */
[----:B------:R2:W-:Y:S04]  /*0d50*/  STL [R1+0xd30], RZ ;  /* 0x000d30ff01007387 */ /* 0x0005e80000100800 */
[----:B------:R2:W-:Y:S01]  /*0d60*/  STL [R1+0xd34], RZ ;  /* 0x000d34ff01007387 */ /* 0x0005e20000100800 */
[----:B------:R-:W-:Y:S01]  /*0d70*/  @!P2 IMAD.MOV R5, RZ, RZ, -R5 ;  /* 0x000000ffff05a224 */ /* 0x000fe200078e0a05 */
[----:B------:R-:W-:-:S02]  /*0d80*/  @!P1 LOP3.LUT R5, RZ, R11, RZ, 0x33, !PT ;  /* 0x0000000bff059212 */ /* 0x000fc400078e33ff */
[----:B------:R2:W-:Y:S03]  /*0d90*/  STL [R1+0xd38], RZ ;  /* 0x000d38ff01007387 */ /* 0x0005e60000100800 */
[----:B------:R-:W-:Y:S01]  /*0da0*/  IMAD.MOV R0, RZ, RZ, -R5 ;  /* 0x000000ffff007224 */ /* 0x000fe200078e0a05 */
[----:B------:R2:W-:Y:S01]  /*0db0*/  STL [R1+0xd3c], RZ ;  /* 0x000d3cff01007387 */ /* 0x0005e20000100800 */
[----:B------:R-:W-:Y:S02]  /*0dc0*/  IMAD.SHL.U32 R5, R5, 0x200, RZ ;  /* 0x0000020005057824 */ /* 0x000fe400078e00ff */
[----:B------:R-:W-:Y:S01]  /*0dd0*/  IMAD R0, R11, R0, R10 ;  /* 0x000000000b007224 */ /* 0x000fe200078e020a */
[----:B------:R2:W-:Y:S01]  /*0de0*/  STL [R1+0xd40], RZ ;  /* 0x000d40ff01007387 */ /* 0x0005e20000100800 */
[----:B------:R-:W-:Y:S02]  /*0df0*/  VIADD R4, R5, 0x140 ;  /* 0x0000014005047836 */ /* 0x000fe40000000000 */
[----:B------:R-:W-:Y:S01]  /*0e00*/  IMAD.IADD R0, R8, 0x1, R0 ;  /* 0x0000000108007824 */ /* 0x000fe200078e0200 */
[----:B------:R2:W-:Y:S04]  /*0e10*/  STL [R1+0xd44], RZ ;  /* 0x000d44ff01007387 */ /* 0x0005e80000100800 */
        /* <DEDUP_REMOVED lines=686> */
[----:B------:R2:W-:Y:S04]  /*3900*/  STL [R1], RZ ;  /* 0x000000ff01007387 */ /* 0x0005e80000100800 */
        /* <DEDUP_REMOVED lines=105> */
[----:B------:R2:W-:Y:S01]  /*3fa0*/  STL [R1+0x1a8], RZ ;  /* 0x0001a8ff01007387 */ /* 0x0005e20000100800 */
[----:B------:R-:W0:Y:S03]  /*3fb0*/  S2R R153, SR_TID.X ;  /* 0x0000000000997919 */ /* 0x000e260000002100 */
        /* <DEDUP_REMOVED lines=8> */
[----:B0-----:R-:W-:-:S03]  /*4040*/  LOP3.LUT R7, R153, 0xff, RZ, 0xc0, !PT ;  /* 0x000000ff99077812 */ /* 0x001fc600078ec0ff */
[----:B------:R2:W-:Y:S02]  /*4050*/  STL [R1+0x1cc], RZ ;  /* 0x0001ccff01007387 */ /* 0x0005e40000100800 */
[----:B------:R-:W-:Y:S01]  /*4060*/  IMAD R6, R0, 0x200, R7 ;  /* 0x0000020000067824 */ /* 0x000fe200078e0207 */
[----:B------:R-:W-:Y:S01]  /*4070*/  LOP3.LUT R0, R153, 0xe0, RZ, 0xc0, !PT ;  /* 0x000000e099007812 */ /* 0x000fe200078ec0ff */
[----:B------:R2:W-:Y:S02]  /*4080*/  STL [R1+0x1d0], RZ ;  /* 0x0001d0ff01007387 */ /* 0x0005e40000100800 */
[----:B------:R-:W-:Y:S02]  /*4090*/  VIADD R7, R6, 0x100 ;  /* 0x0000010006077836 */ /* 0x000fe40000000000 */
        /* <DEDUP_REMOVED lines=11> */
[----:B------:R2:W-:Y:S01]  /*4150*/  STL [R1+0x11a0], R4 ;  /* 0x0011a00401007387 */ /* 0x0005e20000100800 */
[----:B------:R-:W-:Y:S05]  /*4160*/  @!P0 BRA `(.L_x_0) ;  /* 0x0000015c00208947 */ /* 0x000fea0003800000 */
[----:B------:R-:W-:Y:S01]  /*4170*/  IABS R18, R2 ;  /* 0x0000000200127213 */ /* 0x000fe20000000000 */
[----:B------:R-:W-:Y:S01]  /*4180*/  ULDC UR5, c[0x0][0x240] ;  /* 0x0000900000057ab9 */ /* 0x000fe20000000800 */
[----:B--2---:R-:W-:Y:S01]  /*4190*/  IABS R4, R3 ;  /* 0x0000000300047213 */ /* 0x004fe20000000000 */
[----:B------:R-:W-:Y:S01]  /*41a0*/  ULDC.64 UR10, c[0x0][0x218] ;  /* 0x00008600000a7ab9 */ /* 0x000fe20000000a00 */
[----:B------:R-:W0:Y:S01]  /*41b0*/  I2F.RP R13, R18 ;  /* 0x00000012000d7306 */ /* 0x000e220000209400 */
[----:B------:R-:W-:Y:S01]  /*41c0*/  IABS R14, R7 ;  /* 0x00000007000e7213 */ /* 0x000fe20000000000 */
[----:B------:R-:W-:Y:S01]  /*41d0*/  ULDC UR7, c[0x0][0x234] ;  /* 0x00008d0000077ab9 */ /* 0x000fe20000000800 */
[----:B------:R-:W-:Y:S01]  /*41e0*/  IABS R17, R6 ;  /* 0x0000000600117213 */ /* 0x000fe20000000000 */
[----:B------:R-:W-:Y:S01]  /*41f0*/  ULDC UR8, c[0x0][0x23c] ;  /* 0x00008f0000087ab9 */ /* 0x000fe20000000800 */
[----:B------:R-:W-:Y:S01]  /*4200*/  ISETP.GE.AND P6, PT, R7, RZ, PT ;  /* 0x000000ff0700720c */ /* 0x000fe20003fc6270 */
[----:B------:R-:W-:Y:S01]  /*4210*/  ULDC UR9, c[0x0][0x230] ;  /* 0x00008c0000097ab9 */ /* 0x000fe20000000800 */
[----:B------:R-:W-:Y:S01]  /*4220*/  LOP3.LUT R225, RZ, R2, RZ, 0x33, !PT ;  /* 0x00000002ffe17212 */ /* 0x000fe200078e33ff */
[----:B------:R-:W1:Y:S01]  /*4230*/  I2F.RP R12, R4 ;  /* 0x00000004000c7306 */ /* 0x000e620000209400 */
[----:B------:R-:W-:Y:S01]  /*4240*/  ULDC UR12, c[0x0][0x210] ;  /* 0x00008400000c7ab9 */ /* 0x000fe20000000800 */
[----:B------:R-:W-:Y:S01]  /*4250*/  USHF.L.U32 UR21, UR8, 0x5, URZ ;  /* 0x0000000508157899 */ /* 0x000fe2000800063f */
[----:B------:R-:W-:-:S02]  /*4260*/  CS2R R132, SRZ ;  /* 0x0000000000847805 */ /* 0x000fc4000001ff00 */
[----:B------:R-:W-:Y:S02]  /*4270*/  CS2R R134, SRZ ;  /* 0x0000000000867805 */ /* 0x000fe4000001ff00 */
[----:B------:R-:W-:Y:S02]  /*4280*/  CS2R R136, SRZ ;  /* 0x0000000000887805 */ /* 0x000fe4000001ff00 */
[----:B------:R-:W-:Y:S02]  /*4290*/  CS2R R138, SRZ ;  /* 0x00000000008a7805 */ /* 0x000fe4000001ff00 */
[----:B------:R-:W-:Y:S01]  /*42a0*/  CS2R R140, SRZ ;  /* 0x00000000008c7805 */ /* 0x000fe2000001ff00 */
[----:B0-----:R-:W0:Y:S01]  /*42b0*/  MUFU.RCP R13, R13 ;  /* 0x0000000d000d7308 */ /* 0x001e220000001000 */
[----:B------:R-:W-:Y:S02]  /*42c0*/  CS2R R142, SRZ ;  /* 0x00000000008e7805 */ /* 0x000fe4000001ff00 */
[----:B------:R-:W-:-:S02]  /*42d0*/  CS2R R144, SRZ ;  /* 0x0000000000907805 */ /* 0x000fc4000001ff00 */
[----:B------:R-:W-:Y:S02]  /*42e0*/  CS2R R146, SRZ ;  /* 0x0000000000927805 */ /* 0x000fe4000001ff00 */
[----:B------:R-:W-:Y:S02]  /*42f0*/  CS2R R148, SRZ ;  /* 0x0000000000947805 */ /* 0x000fe4000001ff00 */
[----:B------:R-:W-:Y:S01]  /*4300*/  CS2R R150, SRZ ;  /* 0x0000000000967805 */ /* 0x000fe2000001ff00 */
[----:B------:R-:W-:Y:S01]  /*4310*/  USHF.R.S32.HI UR22, URZ, 0x1f, UR21 ;  /* 0x0000001f3f167899 */ /* 0x000fe20008011415 */
[----:B-1----:R-:W1:Y:S01]  /*4320*/  MUFU.RCP R12, R12 ;  /* 0x0000000c000c7308 */ /* 0x002e620000001000 */
[----:B------:R-:W-:Y:S01]  /*4330*/  UMOV UR15, 0xc0000010 ;  /* 0xc0000010000f7882 */ /* 0x000fe20000000000 */
[----:B0-----:R-:W-:-:S06]  /*4340*/  VIADD R8, R13, 0xffffffe ;  /* 0x0ffffffe0d087836 */ /* 0x001fcc0000000000 */
[----:B------:R0:W2:Y:S01]  /*4350*/  F2I.FTZ.U32.TRUNC.NTZ R9, R8 ;  /* 0x0000000800097305 */ /* 0x0000a2000021f000 */
[----:B-1----:R-:W-:-:S07]  /*4360*/  VIADD R10, R12, 0xffffffe ;  /* 0x0ffffffe0c0a7836 */ /* 0x002fce0000000000 */
[----:B------:R1:W3:Y:S01]  /*4370*/  F2I.FTZ.U32.TRUNC.NTZ R11, R10 ;  /* 0x0000000a000b7305 */ /* 0x0002e2000021f000 */
[----:B0-----:R-:W-:Y:S02]  /*4380*/  IMAD.MOV.U32 R8, RZ, RZ, RZ ;  /* 0x000000ffff087224 */ /* 0x001fe400078e00ff */
[----:B--2---:R-:W-:Y:S02]  /*4390*/  IMAD.MOV R15, RZ, RZ, -R9 ;  /* 0x000000ffff0f7224 */ /* 0x004fe400078e0a09 */
[----:B-1----:R-:W-:Y:S02]  /*43a0*/  IMAD.MOV.U32 R10, RZ, RZ, RZ ;  /* 0x000000ffff0a7224 */ /* 0x002fe400078e00ff */
[----:B------:R-:W-:-:S04]  /*43b0*/  IMAD R15, R15, R18, RZ ;  /* 0x000000120f0f7224 */ /* 0x000fc800078e02ff */
[----:B------:R-:W-:Y:S01]  /*43c0*/  IMAD.HI.U32 R12, R9, R15, R8 ;  /* 0x0000000f090c7227 */ /* 0x000fe200078e0008 */
[----:B------:R-:W-:-:S03]  /*43d0*/  SHF.R.S32.HI R9, RZ, 0x1f, R224 ;  /* 0x0000001fff097819 */ /* 0x000fc600000114e0 */
[----:B------:R-:W-:Y:S01]  /*43e0*/  IMAD.MOV.U32 R15, RZ, RZ, R14 ;  /* 0x000000ffff0f7224 */ /* 0x000fe200078e000e */
[----:B------:R-:W-:Y:S01]  /*43f0*/  LEA.HI R224, R9, R224, RZ, 0x5 ;  /* 0x000000e009e07211 */ /* 0x000fe200078f28ff */
[----:B---3--:R-:W-:Y:S01]  /*4400*/  IMAD.MOV R13, RZ, RZ, -R11 ;  /* 0x000000ffff0d7224 */ /* 0x008fe200078e0a0b */
[----:B------:R-:W-:Y:S01]  /*4410*/  LEA.HI R9, R0, R5, RZ, 0x1b ;  /* 0x0000000500097211 */ /* 0x000fe200078fd8ff */
[C---:B------:R-:W-:Y:S01]  /*4420*/  IMAD.HI.U32 R8, R12.reuse, R15, RZ ;  /* 0x0000000f0c087227 */ /* 0x040fe200078e00ff */
[----:B------:R-:W-:Y:S02]  /*4430*/  SHF.R.S32.HI R224, RZ, 0x5, R224 ;  /* 0x00000005ffe07819 */ /* 0x000fe400000114e0 */
[----:B------:R-:W-:Y:S01]  /*4440*/  IABS R97, R9 ;  /* 0x0000000900617213 */ /* 0x000fe20000000000 */
[----:B------:R-:W-:-:S04]  /*4450*/  IMAD.HI.U32 R12, R12, R17, RZ ;  /* 0x000000110c0c7227 */ /* 0x000fc800078e00ff */
[----:B------:R-:W-:Y:S02]  /*4460*/  IMAD.MOV R14, RZ, RZ, -R8 ;  /* 0x000000ffff0e7224 */ /* 0x000fe400078e0a08 */
[----:B------:R-:W-:Y:S02]  /*4470*/  IMAD.MOV R12, RZ, RZ, -R12 ;  /* 0x000000ffff0c7224 */ /* 0x000fe400078e0a0c */
[C---:B------:R-:W-:Y:S02]  /*4480*/  IMAD R14, R18.reuse, R14, R15 ;  /* 0x0000000e120e7224 */ /* 0x040fe400078e020f */
[C---:B------:R-:W-:Y:S02]  /*4490*/  IMAD R15, R18.reuse, R12, R17 ;  /* 0x0000000c120f7224 */ /* 0x040fe400078e0211 */
[----:B------:R-:W-:Y:S01]  /*44a0*/  IMAD R13, R13, R4, RZ ;  /* 0x000000040d0d7224 */ /* 0x000fe200078e02ff */
[C---:B------:R-:W-:Y:S01]  /*44b0*/  ISETP.GT.U32.AND P1, PT, R18.reuse, R14, PT ;  /* 0x0000000e1200720c */ /* 0x040fe20003f24070 */
[----:B------:R-:W-:Y:S01]  /*44c0*/  VIADD R0, R9, 0x1f8 ;  /* 0x000001f809007836 */ /* 0x000fe20000000000 */
[----:B------:R-:W-:Y:S01]  /*44d0*/  ISETP.GT.U32.AND P2, PT, R18, R15, PT ;  /* 0x0000000f1200720c */ /* 0x000fe20003f44070 */
[----:B------:R-:W-:-:S03]  /*44e0*/  IMAD.HI.U32 R8, R11, R13, R10 ;  /* 0x0000000d0b087227 */ /* 0x000fc600078e000a */
[----:B------:R-:W-:Y:S01]  /*44f0*/  IABS R13, R0 ;  /* 0x00000000000d7213 */ /* 0x000fe20000000000 */
[C---:B------:R-:W-:Y:S01]  /*4500*/  VIADD R22, R9.reuse, 0x1e0 ;  /* 0x000001e009167836 */ /* 0x040fe20000000000 */
[----:B------:R-:W-:Y:S01]  /*4510*/  ISETP.GE.AND P5, PT, R0, RZ, PT ;  /* 0x000000ff0000720c */ /* 0x000fe20003fa6270 */
[----:B------:R-:W-:Y:S02]  /*4520*/  VIADD R20, R9, 0x1e8 ;  /* 0x000001e809147836 */ /* 0x000fe40000000000 */
[----:B------:R-:W-:Y:S01]  /*4530*/  IMAD.HI.U32 R0, R8, R13, RZ ;  /* 0x0000000d08007227 */ /* 0x000fe200078e00ff */
[----:B------:R-:W-:Y:S02]  /*4540*/  IABS R21, R22 ;  /* 0x0000001600157213 */ /* 0x000fe40000000000 */
[----:B------:R-:W-:Y:S01]  /*4550*/  IABS R19, R20 ;  /* 0x0000001400137213 */ /* 0x000fe20000000000 */
[--C-:B------:R-:W-:Y:S02]  /*4560*/  @!P2 IMAD.IADD R15, R15, 0x1, -R18.reuse ;  /* 0x000000010f0fa824 */ /* 0x100fe400078e0a12 */
[----:B------:R-:W-:Y:S01]  /*4570*/  @!P1 IMAD.IADD R14, R14, 0x1, -R18 ;  /* 0x000000010e0e9824 */ /* 0x000fe200078e0a12 */
[----:B------:R-:W-:Y:S01]  /*4580*/  ISETP.GE.AND P1, PT, R6, RZ, PT ;  /* 0x000000ff0600720c */ /* 0x000fe20003f26270 */
[----:B------:R-:W-:Y:S01]  /*4590*/  VIADD R10, R9, 0x1f0 ;  /* 0x000001f0090a7836 */ /* 0x000fe20000000000 */
[C---:B------:R-:W-:Y:S01]  /*45a0*/  ISETP.GT.U32.AND P4, PT, R18.reuse, R15, PT ;  /* 0x0000000f1200720c */ /* 0x040fe20003f84070 */
[----:B------:R-:W-:Y:S01]  /*45b0*/  IMAD.MOV R0, RZ, RZ, -R0 ;  /* 0x000000ffff007224 */ /* 0x000fe200078e0a00 */
[----:B------:R-:W-:Y:S01]  /*45c0*/  ISETP.GT.U32.AND P2, PT, R18, R14, PT ;  /* 0x0000000e1200720c */ /* 0x000fe20003f44070 */
[----:B------:R-:W-:Y:S01]  /*45d0*/  IMAD.HI.U32 R12, R8, R21, RZ ;  /* 0x00000015080c7227 */ /* 0x000fe200078e00ff */
[----:B------:R-:W-:-:S02]  /*45e0*/  IABS R17, R10 ;  /* 0x0000000a00117213 */ /* 0x000fc40000000000 */
[----:B------:R-:W-:Y:S01]  /*45f0*/  ISETP.GE.AND P0, PT, R10, RZ, PT ;  /* 0x000000ff0a00720c */ /* 0x000fe20003f06270 */
[----:B------:R-:W-:Y:S02]  /*4600*/  IMAD R0, R4, R0, R13 ;  /* 0x0000000004007224 */ /* 0x000fe400078e020d */
[----:B------:R-:W-:-:S03]  /*4610*/  IMAD.HI.U32 R11, R8, R19, RZ ;  /* 0x00000013080b7227 */ /* 0x000fc600078e00ff */
[----:B------:R-:W-:Y:S01]  /*4620*/  ISETP.GT.U32.AND P3, PT, R4, R0, PT ;  /* 0x000000000400720c */ /* 0x000fe20003f64070 */
[----:B------:R-:W-:Y:S02]  /*4630*/  IMAD.MOV R12, RZ, RZ, -R12 ;  /* 0x000000ffff0c7224 */ /* 0x000fe400078e0a0c */
[----:B------:R-:W-:-:S04]  /*4640*/  IMAD.HI.U32 R10, R8, R17, RZ ;  /* 0x00000011080a7227 */ /* 0x000fc800078e00ff */
[----:B------:R-:W-:Y:S02]  /*4650*/  IMAD.MOV R16, RZ, RZ, -R11 ;  /* 0x000000ffff107224 */ /* 0x000fe400078e0a0b */
[----:B------:R-:W-:Y:S02]  /*4660*/  IMAD R12, R4, R12, R21 ;  /* 0x0000000c040c7224 */ /* 0x000fe400078e0215 */
[----:B------:R-:W-:Y:S01]  /*4670*/  @!P4 IMAD.IADD R15, R15, 0x1, -R18 ;  /* 0x000000010f0fc824 */ /* 0x000fe200078e0a12 */
[----:B------:R-:W-:Y:S01]  /*4680*/  ISETP.NE.AND P4, PT, R2, RZ, PT ;  /* 0x000000ff0200720c */ /* 0x000fe20003f85270 */
[----:B------:R-:W-:Y:S02]  /*4690*/  IMAD.MOV R10, RZ, RZ, -R10 ;  /* 0x000000ffff0a7224 */ /* 0x000fe400078e0a0a */
[----:B------:R-:W-:Y:S02]  /*46a0*/  VIADD R23, R9, 0x1d8 ;  /* 0x000001d809177836 */ /* 0x000fe40000000000 */
[----:B------:R-:W-:-:S02]  /*46b0*/  IMAD R13, R4, R16, R19 ;  /* 0x00000010040d7224 */ /* 0x000fc400078e0213 */
[----:B------:R-:W-:Y:S02]  /*46c0*/  @!P2 IMAD.IADD R14, R14, 0x1, -R18 ;  /* 0x000000010e0ea824 */ /* 0x000fe400078e0a12 */
[----:B------:R-:W-:Y:S01]  /*46d0*/  @!P1 IMAD.MOV R15, RZ, RZ, -R15 ;  /* 0x000000ffff0f9224 */ /* 0x000fe200078e0a0f */
[C---:B------:R-:W-:Y:S01]  /*46e0*/  ISETP.GT.U32.AND P1, PT, R4.reuse, R12, PT ;  /* 0x0000000c0400720c */ /* 0x040fe20003f24070 */
[C---:B------:R-:W-:Y:S01]  /*46f0*/  IMAD R11, R4.reuse, R10, R17 ;  /* 0x0000000a040b7224 */ /* 0x040fe200078e0211 */
[----:B------:R-:W-:Y:S01]  /*4700*/  IABS R17, R23 ;  /* 0x0000001700117213 */ /* 0x000fe20000000000 */
[----:B------:R-:W-:Y:S01]  /*4710*/  @!P6 IMAD.MOV R14, RZ, RZ, -R14 ;  /* 0x000000ffff0ee224 */ /* 0x000fe200078e0a0e */
[C---:B------:R-:W-:Y:S01]  /*4720*/  ISETP.GT.U32.AND P6, PT, R4.reuse, R13, PT ;  /* 0x0000000d0400720c */ /* 0x040fe20003fc4070 */
[----:B------:R-:W-:Y:S01]  /*4730*/  VIADD R16, R9, 0x1d0 ;  /* 0x000001d009107836 */ /* 0x000fe20000000000 */
[----:B------:R-:W-:Y:S01]  /*4740*/  ISETP.GT.U32.AND P2, PT, R4, R11, PT ;  /* 0x0000000b0400720c */ /* 0x000fe20003f44070 */
[----:B------:R-:W-:Y:S01]  /*4750*/  @!P3 IMAD.IADD R0, R0, 0x1, -R4 ;  /* 0x000000010000b824 */ /* 0x000fe200078e0a04 */
[----:B------:R-:W-:Y:S01]  /*4760*/  SEL R226, R225, R14, !P4 ;  /* 0x0000000ee1e27207 */ /* 0x000fe20006000000 */
[----:B------:R-:W-:Y:S01]  /*4770*/  IMAD.HI.U32 R2, R8, R17, RZ ;  /* 0x0000001108027227 */ /* 0x000fe200078e00ff */
[----:B------:R-:W-:-:S02]  /*4780*/  IABS R10, R16 ;  /* 0x00000010000a7213 */ /* 0x000fc40000000000 */
[----:B------:R-:W-:Y:S01]  /*4790*/  ISETP.GT.U32.AND P3, PT, R4, R0, PT ;  /* 0x000000000400720c */ /* 0x000fe20003f64070 */
[----:B------:R-:W-:Y:S01]  /*47a0*/  IMAD.MOV R2, RZ, RZ, -R2 ;  /* 0x000000ffff027224 */ /* 0x000fe200078e0a02 */
[----:B------:R-:W-:Y:S01]  /*47b0*/  SEL R225, R225, R15, !P4 ;  /* 0x0000000fe1e17207 */ /* 0x000fe20006000000 */
[----:B------:R-:W-:Y:S01]  /*47c0*/  @!P1 IMAD.IADD R12, R12, 0x1, -R4 ;  /* 0x000000010c0c9824 */ /* 0x000fe200078e0a04 */
[----:B------:R-:W-:Y:S01]  /*47d0*/  ISETP.GE.AND P4, PT, R20, RZ, PT ;  /* 0x000000ff1400720c */ /* 0x000fe20003f86270 */
[----:B------:R-:W-:Y:S01]  /*47e0*/  IMAD R15, R4, R2, R17 ;  /* 0x00000002040f7224 */ /* 0x000fe200078e0211 */
[----:B------:R-:W-:Y:S01]  /*47f0*/  ISETP.GE.AND P1, PT, R22, RZ, PT ;  /* 0x000000ff1600720c */ /* 0x000fe20003f26270 */
[----:B------:R-:W-:Y:S02]  /*4800*/  IMAD.MOV.U32 R17, RZ, RZ, R10 ;  /* 0x000000ffff117224 */ /* 0x000fe400078e000a */
[--C-:B------:R-:W-:Y:S01]  /*4810*/  @!P6 IMAD.IADD R13, R13, 0x1, -R4.reuse ;  /* 0x000000010d0de824 */ /* 0x100fe200078e0a04 */
[----:B------:R-:W-:Y:S01]  /*4820*/  ISETP.GT.U32.AND P6, PT, R4, R12, PT ;  /* 0x0000000c0400720c */ /* 0x000fe20003fc4070 */
[----:B------:R-:W-:-:S02]  /*4830*/  @!P2 IMAD.IADD R11, R11, 0x1, -R4 ;  /* 0x000000010b0ba824 */ /* 0x000fc400078e0a04 */
[----:B------:R-:W-:-:S03]  /*4840*/  IMAD.HI.U32 R2, R8, R17, RZ ;  /* 0x0000001108027227 */ /* 0x000fc600078e00ff */
[----:B------:R-:W-:Y:S01]  /*4850*/  ISETP.GT.U32.AND P2, PT, R4, R11, PT ;  /* 0x0000000b0400720c */ /* 0x000fe20003f44070 */
[----:B------:R-:W-:Y:S01]  /*4860*/  @!P3 IMAD.IADD R0, R0, 0x1, -R4 ;  /* 0x000000010000b824 */ /* 0x000fe200078e0a04 */
[C---:B------:R-:W-:Y:S01]  /*4870*/  ISETP.GT.U32.AND P3, PT, R4.reuse, R13, PT ;  /* 0x0000000d0400720c */ /* 0x040fe20003f64070 */
[----:B------:R-:W-:Y:S02]  /*4880*/  IMAD.MOV R2, RZ, RZ, -R2 ;  /* 0x000000ffff027224 */ /* 0x000fe400078e0a02 */
[----:B------:R-:W-:Y:S01]  /*4890*/  @!P5 IMAD.MOV R0, RZ, RZ, -R0 ;  /* 0x000000ffff00d224 */ /* 0x000fe200078e0a00 */
[C---:B------:R-:W-:Y:S01]  /*48a0*/  ISETP.GT.U32.AND P5, PT, R4.reuse, R15, PT ;  /* 0x0000000f0400720c */ /* 0x040fe20003fa4070 */
[----:B------:R-:W-:Y:S02]  /*48b0*/  IMAD R10, R4, R2, R17 ;  /* 0x00000002040a7224 */ /* 0x000fe400078e0211 */
[----:B------:R-:W-:Y:S02]  /*48c0*/  VIADD R18, R9, 0x1c8 ;  /* 0x000001c809127836 */ /* 0x000fe40000000000 */
[--C-:B------:R-:W-:Y:S01]  /*48d0*/  @!P6 IMAD.IADD R12, R12, 0x1, -R4.reuse ;  /* 0x000000010c0ce824 */ /* 0x100fe200078e0a04 */
[----:B------:R-:W-:Y:S01]  /*48e0*/  ISETP.GT.U32.AND P6, PT, R4, R10, PT ;  /* 0x0000000a0400720c */ /* 0x000fe20003fc4070 */
[----:B------:R-:W-:Y:S01]  /*48f0*/  @!P2 IMAD.IADD R11, R11, 0x1, -R4 ;  /* 0x000000010b0ba824 */ /* 0x000fe200078e0a04 */
[----:B------:R-:W-:Y:S01]  /*4900*/  IABS R19, R18 ;  /* 0x0000001200137213 */ /* 0x000fe20000000000 */
[----:B------:R-:W-:Y:S01]  /*4910*/  VIADD R20, R9, 0x1c0 ;  /* 0x000001c009147836 */ /* 0x000fe20000000000 */
[----:B------:R-:W-:Y:S01]  /*4920*/  ISETP.GE.AND P2, PT, R23, RZ, PT ;  /* 0x000000ff1700720c */ /* 0x000fe20003f46270 */
[----:B------:R-:W-:-:S02]  /*4930*/  IMAD.MOV.U32 R2, RZ, RZ, R11 ;  /* 0x000000ffff027224 */ /* 0x000fc400078e000b */
[----:B------:R-:W-:Y:S01]  /*4940*/  IMAD.HI.U32 R14, R8, R19, RZ ;  /* 0x00000013080e7227 */ /* 0x000fe200078e00ff */
[----:B------:R-:W-:-:S03]  /*4950*/  IABS R11, R20 ;  /* 0x00000014000b7213 */ /* 0x000fc60000000000 */
[----:B------:R-:W-:Y:S01]  /*4960*/  @!P5 IMAD.IADD R15, R15, 0x1, -R4 ;  /* 0x000000010f0fd824 */ /* 0x000fe200078e0a04 */
[----:B------:R-:W-:Y:S01]  /*4970*/  ISETP.GE.AND P5, PT, R18, RZ, PT ;  /* 0x000000ff1200720c */ /* 0x000fe20003fa6270 */
[----:B------:R-:W-:Y:S02]  /*4980*/  IMAD.MOV R14, RZ, RZ, -R14 ;  /* 0x000000ffff0e7224 */ /* 0x000fe400078e0a0e */
[----:B------:R-:W-:Y:S01]  /*4990*/  @!P0 IMAD.MOV R2, RZ, RZ, -R2 ;  /* 0x000000ffff028224 */ /* 0x000fe200078e0a02 */
[----:B------:R-:W-:Y:S01]  /*49a0*/  ISETP.GT.U32.AND P0, PT, R4, R15, PT ;  /* 0x0000000f0400720c */ /* 0x000fe20003f04070 */
[----:B------:R-:W-:Y:S02]  /*49b0*/  @!P6 IMAD.IADD R10, R10, 0x1, -R4 ;  /* 0x000000010a0ae824 */ /* 0x000fe400078e0a04 */
[C---:B------:R-:W-:Y:S02]  /*49c0*/  IMAD R17, R4.reuse, R14, R19 ;  /* 0x0000000e04117224 */ /* 0x040fe400078e0213 */
[----:B------:R-:W-:Y:S01]  /*49d0*/  IMAD.MOV.U32 R19, RZ, RZ, R11 ;  /* 0x000000ffff137224 */ /* 0x000fe200078e000b */
[----:B------:R-:W-:Y:S01]  /*49e0*/  ISETP.GT.U32.AND P6, PT, R4, R10, PT ;  /* 0x0000000a0400720c */ /* 0x000fe20003fc4070 */
[----:B------:R-:W-:-:S02]  /*49f0*/  VIADD R22, R9, 0x1b8 ;  /* 0x000001b809167836 */ /* 0x000fc40000000000 */
[----:B------:R-:W-:-:S03]  /*4a00*/  IMAD.HI.U32 R11, R8, R19, RZ ;  /* 0x00000013080b7227 */ /* 0x000fc600078e00ff */
[----:B------:R-:W-:Y:S01]  /*4a10*/  IABS R21, R22 ;  /* 0x0000001600157213 */ /* 0x000fe20000000000 */
[----:B------:R-:W-:Y:S02]  /*4a20*/  IMAD.MOV R11, RZ, RZ, -R11 ;  /* 0x000000ffff0b7224 */ /* 0x000fe400078e0a0b */
[--C-:B------:R-:W-:Y:S01]  /*4a30*/  @!P0 IMAD.IADD R15, R15, 0x1, -R4.reuse ;  /* 0x000000010f0f8824 */ /* 0x100fe200078e0a04 */
[C---:B------:R-:W-:Y:S01]  /*4a40*/  ISETP.GT.U32.AND P0, PT, R4.reuse, R17, PT ;  /* 0x000000110400720c */ /* 0x040fe20003f04070 */
[----:B------:R-:W-:Y:S02]  /*4a50*/  IMAD R14, R4, R11, R19 ;  /* 0x0000000b040e7224 */ /* 0x000fe400078e0213 */
[----:B------:R-:W-:Y:S02]  /*4a60*/  @!P6 IMAD.IADD R10, R10, 0x1, -R4 ;  /* 0x000000010a0ae824 */ /* 0x000fe400078e0a04 */
[C---:B------:R-:W-:Y:S01]  /*4a70*/  VIADD R24, R9.reuse, 0x1b0 ;  /* 0x000001b009187836 */ /* 0x040fe20000000000 */
[----:B------:R-:W-:Y:S01]  /*4a80*/  ISETP.GT.U32.AND P6, PT, R4, R14, PT ;  /* 0x0000000e0400720c */ /* 0x000fe20003fc4070 */
[----:B------:R-:W-:-:S02]  /*4a90*/  VIADD R26, R9, 0x1a8 ;  /* 0x000001a8091a7836 */ /* 0x000fc40000000000 */
[----:B------:R-:W-:Y:S01]  /*4aa0*/  IMAD.HI.U32 R11, R8, R21, RZ ;  /* 0x00000015080b7227 */ /* 0x000fe200078e00ff */
[----:B------:R-:W-:Y:S02]  /*4ab0*/  IABS R23, R24 ;  /* 0x0000001800177213 */ /* 0x000fe40000000000 */
[----:B------:R-:W-:Y:S01]  /*4ac0*/  IABS R25, R26 ;  /* 0x0000001a00197213 */ /* 0x000fe20000000000 */
[--C-:B------:R-:W-:Y:S01]  /*4ad0*/  @!P0 IMAD.IADD R17, R17, 0x1, -R4.reuse ;  /* 0x0000000111118824 */ /* 0x100fe200078e0a04 */
[----:B------:R-:W-:Y:S01]  /*4ae0*/  ISETP.GE.AND P0, PT, R20, RZ, PT ;  /* 0x000000ff1400720c */ /* 0x000fe20003f06270 */
[----:B------:R-:W-:Y:S01]  /*4af0*/  @!P3 IMAD.IADD R13, R13, 0x1, -R4 ;  /* 0x000000010d0db824 */ /* 0x000fe200078e0a04 */
[----:B------:R-:W-:Y:S01]  /*4b00*/  ISETP.GE.AND P3, PT, R16, RZ, PT ;  /* 0x000000ff1000720c */ /* 0x000fe20003f66270 */
[----:B------:R-:W-:-:S04]  /*4b10*/  IMAD.HI.U32 R16, R8, R23, RZ ;  /* 0x0000001708107227 */ /* 0x000fc800078e00ff */
[----:B------:R-:W-:Y:S01]  /*4b20*/  @!P6 IMAD.IADD R14, R14, 0x1, -R4 ;  /* 0x000000010e0ee824 */ /* 0x000fe200078e0a04 */
[----:B------:R-:W-:Y:S01]  /*4b30*/  ISETP.GT.U32.AND P6, PT, R4, R17, PT ;  /* 0x000000110400720c */ /* 0x000fe20003fc4070 */
[----:B------:R-:W-:-:S04]  /*4b40*/  IMAD.HI.U32 R18, R8, R25, RZ ;  /* 0x0000001908127227 */ /* 0x000fc800078e00ff */
[----:B------:R-:W-:Y:S02]  /*4b50*/  IMAD.MOV R11, RZ, RZ, -R11 ;  /* 0x000000ffff0b7224 */ /* 0x000fe400078e0a0b */
[----:B------:R-:W-:Y:S02]  /*4b60*/  VIADD R27, R9, 0x1a0 ;  /* 0x000001a0091b7836 */ /* 0x000fe40000000000 */
[----:B------:R-:W-:Y:S02]  /*4b70*/  IMAD.MOV R16, RZ, RZ, -R16 ;  /* 0x000000ffff107224 */ /* 0x000fe400078e0a10 */
[----:B------:R-:W-:Y:S02]  /*4b80*/  IMAD.MOV R18, RZ, RZ, -R18 ;  /* 0x000000ffff127224 */ /* 0x000fe400078e0a12 */
[C---:B------:R-:W-:Y:S01]  /*4b90*/  IMAD R19, R4.reuse, R11, R21 ;  /* 0x0000000b04137224 */ /* 0x040fe200078e0215 */
[----:B------:R-:W-:Y:S01]  /*4ba0*/  IABS R21, R27 ;  /* 0x0000001b00157213 */ /* 0x000fe20000000000 */
[----:B------:R-:W-:-:S02]  /*4bb0*/  IMAD R16, R4, R16, R23 ;  /* 0x0000001004107224 */ /* 0x000fc400078e0217 */
[----:B------:R-:W-:Y:S02]  /*4bc0*/  IMAD.MOV.U32 R11, RZ, RZ, R15 ;  /* 0x000000ffff0b7224 */ /* 0x000fe400078e000f */
[C---:B------:R-:W-:Y:S02]  /*4bd0*/  IMAD R18, R4.reuse, R18, R25 ;  /* 0x0000001204127224 */ /* 0x040fe400078e0219 */
[----:B------:R-:W-:Y:S01]  /*4be0*/  @!P1 IMAD.MOV R12, RZ, RZ, -R12 ;  /* 0x000000ffff0c9224 */ /* 0x000fe200078e0a0c */
[C---:B------:R-:W-:Y:S01]  /*4bf0*/  ISETP.GT.U32.AND P1, PT, R4.reuse, R19, PT ;  /* 0x000000130400720c */ /* 0x040fe20003f24070 */
[----:B------:R-:W-:Y:S01]  /*4c00*/  @!P4 IMAD.MOV R13, RZ, RZ, -R13 ;  /* 0x000000ffff0dc224 */ /* 0x000fe200078e0a0d */
[C---:B------:R-:W-:Y:S01]  /*4c10*/  ISETP.GT.U32.AND P4, PT, R4.reuse, R14, PT ;  /* 0x0000000e0400720c */ /* 0x040fe20003f84070 */
[----:B------:R-:W-:Y:S01]  /*4c20*/  @!P2 IMAD.MOV R11, RZ, RZ, -R11 ;  /* 0x000000ffff0ba224 */ /* 0x000fe200078e0a0b */
[----:B------:R-:W-:Y:S01]  /*4c30*/  ISETP.GT.U32.AND P2, PT, R4, R16, PT ;  /* 0x000000100400720c */ /* 0x000fe20003f44070 */
[----:B------:R-:W-:-:S02]  /*4c40*/  VIADD R25, R9, 0x198 ;  /* 0x0000019809197836 */ /* 0x000fc40000000000 */
[----:B------:R-:W-:Y:S01]  /*4c50*/  @!P6 IMAD.IADD R17, R17, 0x1, -R4 ;  /* 0x000000011111e824 */ /* 0x000fe200078e0a04 */
[----:B------:R-:W-:Y:S01]  /*4c60*/  ISETP.GT.U32.AND P6, PT, R4, R18, PT ;  /* 0x000000120400720c */ /* 0x000fe20003fc4070 */
[----:B------:R-:W-:-:S04]  /*4c70*/  IMAD.HI.U32 R15, R8, R21, RZ ;  /* 0x00000015080f7227 */ /* 0x000fc800078e00ff */
[----:B------:R-:W-:Y:S01]  /*4c80*/  @!P3 IMAD.MOV R10, RZ, RZ, -R10 ;  /* 0x000000ffff0ab224 */ /* 0x000fe200078e0a0a */
[----:B------:R-:W-:Y:S01]  /*4c90*/  ISETP.GE.AND P3, PT, R22, RZ, PT ;  /* 0x000000ff1600720c */ /* 0x000fe20003f66270 */
[----:B------:R-:W-:Y:S01]  /*4ca0*/  IMAD.MOV R15, RZ, RZ, -R15 ;  /* 0x000000ffff0f7224 */ /* 0x000fe200078e0a0f */
[----:B------:R-:W-:Y:S01]  /*4cb0*/  IABS R22, R25 ;  /* 0x0000001900167213 */ /* 0x000fe20000000000 */
[----:B------:R-:W-:Y:S01]  /*4cc0*/  @!P1 IMAD.IADD R19, R19, 0x1, -R4 ;  /* 0x0000000113139824 */ /* 0x000fe200078e0a04 */
[----:B------:R-:W-:Y:S01]  /*4cd0*/  ISETP.GE.AND P1, PT, R26, RZ, PT ;  /* 0x000000ff1a00720c */ /* 0x000fe20003f26270 */
[----:B------:R-:W-:Y:S02]  /*4ce0*/  IMAD R20, R4, R15, R21 ;  /* 0x0000000f04147224 */ /* 0x000fe400078e0215 */
[----:B------:R-:W-:Y:S02]  /*4cf0*/  IMAD.MOV.U32 R21, RZ, RZ, R22 ;  /* 0x000000ffff157224 */ /* 0x000fe400078e0016 */
[--C-:B------:R-:W-:Y:S01]  /*4d00*/  @!P4 IMAD.IADD R14, R14, 0x1, -R4.reuse ;  /* 0x000000010e0ec824 */ /* 0x100fe200078e0a04 */
[----:B------:R-:W-:Y:S01]  /*4d10*/  ISETP.GE.AND P4, PT, R24, RZ, PT ;  /* 0x000000ff1800720c */ /* 0x000fe20003f86270 */
[----:B------:R-:W-:Y:S01]  /*4d20*/  @!P2 IMAD.IADD R16, R16, 0x1, -R4 ;  /* 0x000000011010a824 */ /* 0x000fe200078e0a04 */
[----:B------:R-:W-:Y:S01]  /*4d30*/  ISETP.GT.U32.AND P2, PT, R4, R19, PT ;  /* 0x000000130400720c */ /* 0x000fe20003f44070 */
[----:B------:R-:W-:-:S02]  /*4d40*/  IMAD.MOV.U32 R15, RZ, RZ, R17 ;  /* 0x000000ffff0f7224 */ /* 0x000fc400078e0011 */
[----:B------:R-:W-:Y:S02]  /*4d50*/  VIADD R22, R9, 0x190 ;  /* 0x0000019009167836 */ /* 0x000fe40000000000 */
[----:B------:R-:W-:-:S03]  /*4d60*/  IMAD.HI.U32 R17, R8, R21, RZ ;  /* 0x0000001508117227 */ /* 0x000fc600078e00ff */
[----:B------:R-:W-:Y:S01]  /*4d70*/  IABS R23, R22 ;  /* 0x0000001600177213 */ /* 0x000fe20000000000 */
[----:B------:R-:W-:Y:S02]  /*4d80*/  @!P6 IMAD.IADD R18, R18, 0x1, -R4 ;  /* 0x000000011212e824 */ /* 0x000fe400078e0a04 */
[----:B------:R-:W-:Y:S01]  /*4d90*/  @!P0 IMAD.MOV R14, RZ, RZ, -R14 ;  /* 0x000000ffff0e8224 */ /* 0x000fe200078e0a0e */
[C---:B------:R-:W-:Y:S01]  /*4da0*/  ISETP.GT.U32.AND P0, PT, R4.reuse, R20, PT ;  /* 0x000000140400720c */ /* 0x040fe20003f04070 */
[----:B------:R-:W-:Y:S01]  /*4db0*/  @!P5 IMAD.MOV R15, RZ, RZ, -R15 ;  /* 0x000000ffff0fd224 */ /* 0x000fe200078e0a0f */
[C---:B------:R-:W-:Y:S01]  /*4dc0*/  ISETP.GT.U32.AND P5, PT, R4.reuse, R16, PT ;  /* 0x000000100400720c */ /* 0x040fe20003fa4070 */
[----:B------:R-:W-:Y:S01]  /*4dd0*/  IMAD.MOV R17, RZ, RZ, -R17 ;  /* 0x000000ffff117224 */ /* 0x000fe200078e0a11 */
[C---:B------:R-:W-:Y:S01]  /*4de0*/  ISETP.GT.U32.AND P6, PT, R4.reuse, R18, PT ;  /* 0x000000120400720c */ /* 0x040fe20003fc4070 */
[----:B------:R-:W-:Y:S01]  /*4df0*/  @!P2 IMAD.IADD R19, R19, 0x1, -R4 ;  /* 0x000000011313a824 */ /* 0x000fe200078e0a04 */
[----:B------:R-:W-:Y:S01]  /*4e00*/  ISETP.GE.AND P2, PT, R27, RZ, PT ;  /* 0x000000ff1b00720c */ /* 0x000fe20003f46270 */
[----:B------:R-:W-:-:S02]  /*4e10*/  IMAD R21, R4, R17, R21 ;  /* 0x0000001104157224 */ /* 0x000fc400078e0215 */
[----:B------:R-:W-:-:S04]  /*4e20*/  IMAD.HI.U32 R17, R8, R23, RZ ;  /* 0x0000001708117227 */ /* 0x000fc800078e00ff */
[----:B------:R-:W-:Y:S02]  /*4e30*/  IMAD.MOV R17, RZ, RZ, -R17 ;  /* 0x000000ffff117224 */ /* 0x000fe400078e0a11 */
[----:B------:R-:W-:Y:S02]  /*4e40*/  VIADD R24, R9, 0x188 ;  /* 0x0000018809187836 */ /* 0x000fe40000000000 */
[--C-:B------:R-:W-:Y:S01]  /*4e50*/  @!P0 IMAD.IADD R20, R20, 0x1, -R4.reuse ;  /* 0x0000000114148824 */ /* 0x100fe200078e0a04 */
[----:B------:R-:W-:Y:S01]  /*4e60*/  ISETP.GE.AND P0, PT, R22, RZ, PT ;  /* 0x000000ff1600720c */ /* 0x000fe20003f06270 */
[--C-:B------:R-:W-:Y:S01]  /*4e70*/  @!P5 IMAD.IADD R16, R16, 0x1, -R4.reuse ;  /* 0x000000011010d824 */ /* 0x100fe200078e0a04 */
[----:B------:R-:W-:Y:S01]  /*4e80*/  ISETP.GE.AND P5, PT, R25, RZ, PT ;  /* 0x000000ff1900720c */ /* 0x000fe20003fa6270 */
[----:B------:R-:W-:Y:S01]  /*4e90*/  IMAD R22, R4, R17, R23 ;  /* 0x0000001104167224 */ /* 0x000fe200078e0217 */
[----:B------:R-:W-:Y:S01]  /*4ea0*/  IABS R25, R24 ;  /* 0x0000001800197213 */ /* 0x000fe20000000000 */
[----:B------:R-:W-:Y:S01]  /*4eb0*/  @!P6 IMAD.IADD R18, R18, 0x1, -R4 ;  /* 0x000000011212e824 */ /* 0x000fe200078e0a04 */
[----:B------:R-:W-:Y:S01]  /*4ec0*/  ISETP.GT.U32.AND P6, PT, R4, R21, PT ;  /* 0x000000150400720c */ /* 0x000fe20003fc4070 */
[----:B------:R-:W-:-:S02]  /*4ed0*/  IMAD.MOV.U32 R17, RZ, RZ, R19 ;  /* 0x000000ffff117224 */ /* 0x000fc400078e0013 */
[----:B------:R-:W-:-:S04]  /*4ee0*/  IMAD.HI.U32 R19, R8, R25, RZ ;  /* 0x0000001908137227 */ /* 0x000fc800078e00ff */
[----:B------:R-:W-:Y:S01]  /*4ef0*/  @!P3 IMAD.MOV R17, RZ, RZ, -R17 ;  /* 0x000000ffff11b224 */ /* 0x000fe200078e0a11 */
[C---:B------:R-:W-:Y:S01]  /*4f00*/  ISETP.GT.U32.AND P3, PT, R4.reuse, R20, PT ;  /* 0x000000140400720c */ /* 0x040fe20003f64070 */
[----:B------:R-:W-:Y:S02]  /*4f10*/  IMAD.MOV R19, RZ, RZ, -R19 ;  /* 0x000000ffff137224 */ /* 0x000fe400078e0a13 */
[----:B------:R-:W-:Y:S02]  /*4f20*/  VIADD R26, R9, 0x180 ;  /* 0x00000180091a7836 */ /* 0x000fe40000000000 */
[----:B------:R-:W-:Y:S01]  /*4f30*/  @!P6 IMAD.IADD R21, R21, 0x1, -R4 ;  /* 0x000000011515e824 */ /* 0x000fe200078e0a04 */
[C---:B------:R-:W-:Y:S01]  /*4f40*/  ISETP.GT.U32.AND P6, PT, R4.reuse, R22, PT ;  /* 0x000000160400720c */ /* 0x040fe20003fc4070 */
[C---:B------:R-:W-:Y:S01]  /*4f50*/  IMAD R23, R4.reuse, R19, R25 ;  /* 0x0000001304177224 */ /* 0x040fe200078e0219 */
[----:B------:R-:W-:Y:S01]  /*4f60*/  IABS R27, R26 ;  /* 0x0000001a001b7213 */ /* 0x000fe20000000000 */
[----:B------:R-:W-:Y:S01]  /*4f70*/  @!P4 IMAD.MOV R16, RZ, RZ, -R16 ;  /* 0x000000ffff10c224 */ /* 0x000fe200078e0a10 */
[----:B------:R-:W-:Y:S01]  /*4f80*/  ISETP.GT.U32.AND P4, PT, R4, R21, PT ;  /* 0x000000150400720c */ /* 0x000fe20003f84070 */
[----:B------:R-:W-:-:S02]  /*4f90*/  VIADD R28, R9, 0x178 ;  /* 0x00000178091c7836 */ /* 0x000fc40000000000 */
[----:B------:R-:W-:Y:S01]  /*4fa0*/  @!P3 IMAD.IADD R20, R20, 0x1, -R4 ;  /* 0x000000011414b824 */ /* 0x000fe200078e0a04 */
[----:B------:R-:W-:Y:S01]  /*4fb0*/  ISETP.GT.U32.AND P3, PT, R4, R23, PT ;  /* 0x000000170400720c */ /* 0x000fe20003f64070 */
[----:B------:R-:W-:Y:S01]  /*4fc0*/  IMAD.HI.U32 R19, R8, R27, RZ ;  /* 0x0000001b08137227 */ /* 0x000fe200078e00ff */
[----:B------:R-:W-:-:S03]  /*4fd0*/  IABS R29, R28 ;  /* 0x0000001c001d7213 */ /* 0x000fc60000000000 */
[----:B------:R-:W-:Y:S01]  /*4fe0*/  @!P6 IMAD.IADD R22, R22, 0x1, -R4 ;  /* 0x000000011616e824 */ /* 0x000fe200078e0a04 */
[----:B------:R-:W-:Y:S01]  /*4ff0*/  ISETP.GE.AND P6, PT, R28, RZ, PT ;  /* 0x000000ff1c00720c */ /* 0x000fe20003fc6270 */
[----:B------:R-:W-:Y:S01]  /*5000*/  @!P1 IMAD.MOV R18, RZ, RZ, -R18 ;  /* 0x000000ffff129224 */ /* 0x000fe200078e0a12 */
[----:B------:R-:W-:Y:S01]  /*5010*/  ISETP.GE.AND P1, PT, R24, RZ, PT ;  /* 0x000000ff1800720c */ /* 0x000fe20003f26270 */
[----:B------:R-:W-:-:S04]  /*5020*/  IMAD.HI.U32 R24, R8, R29, RZ ;  /* 0x0000001d08187227 */ /* 0x000fc800078e00ff */
[--C-:B------:R-:W-:Y:S01]  /*5030*/  @!P3 IMAD.IADD R23, R23, 0x1, -R4.reuse ;  /* 0x000000011717b824 */ /* 0x100fe200078e0a04 */
[----:B------:R-:W-:Y:S01]  /*5040*/  ISETP.GT.U32.AND P3, PT, R4, R22, PT ;  /* 0x000000160400720c */ /* 0x000fe20003f64070 */
[----:B------:R-:W-:Y:S02]  /*5050*/  IMAD.MOV R19, RZ, RZ, -R19 ;  /* 0x000000ffff137224 */ /* 0x000fe400078e0a13 */
[----:B------:R-:W-:Y:S01]  /*5060*/  @!P4 IMAD.IADD R21, R21, 0x1, -R4 ;  /* 0x000000011515c824 */ /* 0x000fe200078e0a04 */
[----:B------:R-:W-:Y:S01]  /*5070*/  ISETP.GE.AND P4, PT, R26, RZ, PT ;  /* 0x000000ff1a00720c */ /* 0x000fe20003f86270 */
[----:B------:R-:W-:Y:S02]  /*5080*/  IMAD.MOV R25, RZ, RZ, -R24 ;  /* 0x000000ffff197224 */ /* 0x000fe400078e0a18 */
[----:B------:R-:W-:Y:S02]  /*5090*/  IMAD R24, R4, R19, R27 ;  /* 0x0000001304187224 */ /* 0x000fe400078e021b */
[----:B------:R-:W-:-:S02]  /*50a0*/  IMAD.MOV.U32 R19, RZ, RZ, R21 ;  /* 0x000000ffff137224 */ /* 0x000fc400078e0015 */
[C---:B------:R-:W-:Y:S02]  /*50b0*/  IMAD R25, R4.reuse, R25, R29 ;  /* 0x0000001904197224 */ /* 0x040fe400078e021d */
[----:B------:R-:W-:Y:S01]  /*50c0*/  @!P5 IMAD.MOV R19, RZ, RZ, -R19 ;  /* 0x000000ffff13d224 */ /* 0x000fe200078e0a13 */
[----:B------:R-:W-:Y:S01]  /*50d0*/  ISETP.GT.U32.AND P5, PT, R4, R24, PT ;  /* 0x000000180400720c */ /* 0x000fe20003fa4070 */
[C---:B------:R-:W-:Y:S02]  /*50e0*/  VIADD R26, R9.reuse, 0x170 ;  /* 0x00000170091a7836 */ /* 0x040fe40000000000 */
[----:B------:R-:W-:Y:S01]  /*50f0*/  @!P3 IMAD.IADD R22, R22, 0x1, -R4 ;  /* 0x000000011616b824 */ /* 0x000fe200078e0a04 */
[C---:B------:R-:W-:Y:S01]  /*5100*/  ISETP.GT.U32.AND P3, PT, R4.reuse, R25, PT ;  /* 0x000000190400720c */ /* 0x040fe20003f64070 */
[----:B------:R-:W-:Y:S01]  /*5110*/  @!P2 IMAD.MOV R20, RZ, RZ, -R20 ;  /* 0x000000ffff14a224 */ /* 0x000fe200078e0a14 */
[----:B------:R-:W-:Y:S01]  /*5120*/  ISETP.GT.U32.AND P2, PT, R4, R23, PT ;  /* 0x000000170400720c */ /* 0x000fe20003f44070 */
[C---:B------:R-:W-:Y:S01]  /*5130*/  VIADD R30, R9.reuse, 0x168 ;  /* 0x00000168091e7836 */ /* 0x040fe20000000000 */
[----:B------:R-:W-:Y:S01]  /*5140*/  IABS R27, R26 ;  /* 0x0000001a001b7213 */ /* 0x000fe20000000000 */
[----:B------:R-:W-:-:S02]  /*5150*/  VIADD R34, R9, 0x158 ;  /* 0x0000015809227836 */ /* 0x000fc40000000000 */
[----:B------:R-:W-:Y:S01]  /*5160*/  @!P0 IMAD.MOV R22, RZ, RZ, -R22 ;  /* 0x000000ffff168224 */ /* 0x000fe200078e0a16 */
[----:B------:R-:W-:Y:S01]  /*5170*/  IABS R31, R30 ;  /* 0x0000001e001f7213 */ /* 0x000fe20000000000 */
[----:B------:R-:W-:Y:S01]  /*5180*/  IMAD.HI.U32 R21, R8, R27, RZ ;  /* 0x0000001b08157227 */ /* 0x000fe200078e00ff */
[----:B------:R-:W-:-:S03]  /*5190*/  IABS R35, R34 ;  /* 0x0000002200237213 */ /* 0x000fc60000000000 */
[--C-:B------:R-:W-:Y:S02]  /*51a0*/  @!P5 IMAD.IADD R24, R24, 0x1, -R4.reuse ;  /* 0x000000011818d824 */ /* 0x100fe400078e0a04 */
[----:B------:R-:W-:Y:S02]  /*51b0*/  IMAD.MOV R21, RZ, RZ, -R21 ;  /* 0x000000ffff157224 */ /* 0x000fe400078e0a15 */
[--C-:B------:R-:W-:Y:S01]  /*51c0*/  @!P3 IMAD.IADD R25, R25, 0x1, -R4.reuse ;  /* 0x000000011919b824 */ /* 0x100fe200078e0a04 */
[----:B------:R-:W-:Y:S01]  /*51d0*/  ISETP.GT.U32.AND P0, PT, R4, R24, PT ;  /* 0x000000180400720c */ /* 0x000fe20003f04070 */
[----:B------:R-:W-:Y:S01]  /*51e0*/  @!P2 IMAD.IADD R23, R23, 0x1, -R4 ;  /* 0x000000011717a824 */ /* 0x000fe200078e0a04 */
[----:B------:R-:W-:Y:S01]  /*51f0*/  ISETP.GE.AND P2, PT, R26, RZ, PT ;  /* 0x000000ff1a00720c */ /* 0x000fe20003f46270 */
[----:B------:R-:W-:Y:S01]  /*5200*/  VIADD R32, R9, 0x160 ;  /* 0x0000016009207836 */ /* 0x000fe20000000000 */
[C---:B------:R-:W-:Y:S01]  /*5210*/  ISETP.GT.U32.AND P3, PT, R4.reuse, R25, PT ;  /* 0x000000190400720c */ /* 0x040fe20003f64070 */
[----:B------:R-:W-:-:S02]  /*5220*/  IMAD R27, R4, R21, R27 ;  /* 0x00000015041b7224 */ /* 0x000fc400078e021b */
[----:B------:R-:W-:Y:S01]  /*5230*/  IMAD.HI.U32 R26, R8, R31, RZ ;  /* 0x0000001f081a7227 */ /* 0x000fe200078e00ff */
[----:B------:R-:W-:Y:S02]  /*5240*/  IABS R33, R32 ;  /* 0x0000002000217213 */ /* 0x000fe40000000000 */
[----:B------:R-:W-:Y:S01]  /*5250*/  ISETP.GT.U32.AND P5, PT, R4, R27, PT ;  /* 0x0000001b0400720c */ /* 0x000fe20003fa4070 */
[----:B------:R-:W-:-:S04]  /*5260*/  IMAD.HI.U32 R29, R8, R35, RZ ;  /* 0x00000023081d7227 */ /* 0x000fc800078e00ff */
[----:B------:R-:W-:Y:S02]  /*5270*/  IMAD.MOV R26, RZ, RZ, -R26 ;  /* 0x000000ffff1a7224 */ /* 0x000fe400078e0a1a */
[----:B------:R-:W-:Y:S02]  /*5280*/  IMAD.MOV.U32 R21, RZ, RZ, R23 ;  /* 0x000000ffff157224 */ /* 0x000fe400078e0017 */
[----:B------:R-:W-:Y:S02]  /*5290*/  IMAD.MOV R23, RZ, RZ, -R29 ;  /* 0x000000ffff177224 */ /* 0x000fe400078e0a1d */
[----:B------:R-:W-:Y:S02]  /*52a0*/  IMAD R29, R4, R26, R31 ;  /* 0x0000001a041d7224 */ /* 0x000fe400078e021f */
[----:B------:R-:W-:-:S04]  /*52b0*/  IMAD.HI.U32 R28, R8, R33, RZ ;  /* 0x00000021081c7227 */ /* 0x000fc800078e00ff */
[----:B------:R-:W-:Y:S01]  /*52c0*/  @!P0 IMAD.IADD R24, R24, 0x1, -R4 ;  /* 0x0000000118188824 */ /* 0x000fe200078e0a04 */
[C---:B------:R-:W-:Y:S01]  /*52d0*/  ISETP.GT.U32.AND P0, PT, R4.reuse, R29, PT ;  /* 0x0000001d0400720c */ /* 0x040fe20003f04070 */
[----:B------:R-:W-:Y:S02]  /*52e0*/  IMAD.MOV R28, RZ, RZ, -R28 ;  /* 0x000000ffff1c7224 */ /* 0x000fe400078e0a1c */
[--C-:B------:R-:W-:Y:S02]  /*52f0*/  @!P3 IMAD.IADD R25, R25, 0x1, -R4.reuse ;  /* 0x000000011919b824 */ /* 0x100fe400078e0a04 */
[----:B------:R-:W-:Y:S02]  /*5300*/  @!P5 IMAD.IADD R27, R27, 0x1, -R4 ;  /* 0x000000011b1bd824 */ /* 0x000fe400078e0a04 */
[C---:B------:R-:W-:Y:S02]  /*5310*/  IMAD R26, R4.reuse, R28, R33 ;  /* 0x0000001c041a7224 */ /* 0x040fe400078e0221 */
[C---:B------:R-:W-:Y:S01]  /*5320*/  IMAD R28, R4.reuse, R23, R35 ;  /* 0x00000017041c7224 */ /* 0x040fe200078e0223 */
[----:B------:R-:W-:Y:S01]  /*5330*/  ISETP.GT.U32.AND P5, PT, R4, R27, PT ;  /* 0x0000001b0400720c */ /* 0x000fe20003fa4070 */
[----:B------:R-:W-:Y:S01]  /*5340*/  @!P1 IMAD.MOV R21, RZ, RZ, -R21 ;  /* 0x000000ffff159224 */ /* 0x000fe200078e0a15 */
[----:B------:R-:W-:Y:S01]  /*5350*/  ISETP.GE.AND P1, PT, R30, RZ, PT ;  /* 0x000000ff1e00720c */ /* 0x000fe20003f26270 */
[----:B------:R-:W-:Y:S01]  /*5360*/  IMAD.MOV.U32 R23, RZ, RZ, R25 ;  /* 0x000000ffff177224 */ /* 0x000fe200078e0019 */
[----:B------:R-:W-:Y:S01]  /*5370*/  ISETP.GT.U32.AND P3, PT, R4, R26, PT ;  /* 0x0000001a0400720c */ /* 0x000fe20003f64070 */
[----:B------:R-:W-:-:S02]  /*5380*/  VIADD R30, R9, 0x150 ;  /* 0x00000150091e7836 */ /* 0x000fc40000000000 */
[----:B------:R-:W-:Y:S01]  /*5390*/  @!P6 IMAD.MOV R23, RZ, RZ, -R23 ;  /* 0x000000ffff17e224 */ /* 0x000fe200078e0a17 */
[----:B------:R-:W-:Y:S01]  /*53a0*/  ISETP.GT.U32.AND P6, PT, R4, R28, PT ;  /* 0x0000001c0400720c */ /* 0x000fe20003fc4070 */
[----:B------:R-:W-:Y:S01]  /*53b0*/  @!P0 IMAD.IADD R29, R29, 0x1, -R4 ;  /* 0x000000011d1d8824 */ /* 0x000fe200078e0a04 */
[----:B------:R-:W-:Y:S01]  /*53c0*/  IABS R31, R30 ;  /* 0x0000001e001f7213 */ /* 0x000fe20000000000 */
[----:B------:R-:W-:Y:S01]  /*53d0*/  @!P4 IMAD.MOV R24, RZ, RZ, -R24 ;  /* 0x000000ffff18c224 */ /* 0x000fe200078e0a18 */
[----:B------:R-:W-:Y:S01]  /*53e0*/  ISETP.GE.AND P4, PT, R32, RZ, PT ;  /* 0x000000ff2000720c */ /* 0x000fe20003f86270 */
[----:B------:R-:W-:Y:S01]  /*53f0*/  VIADD R32, R9, 0x148 ;  /* 0x0000014809207836 */ /* 0x000fe20000000000 */
[----:B------:R-:W-:Y:S01]  /*5400*/  ISETP.GT.U32.AND P0, PT, R4, R29, PT ;  /* 0x0000001d0400720c */ /* 0x000fe20003f04070 */
[----:B------:R-:W-:-:S03]  /*5410*/  IMAD.HI.U32 R25, R8, R31, RZ ;  /* 0x0000001f08197227 */ /* 0x000fc600078e00ff */
[----:B------:R-:W-:Y:S01]  /*5420*/  IABS R33, R32 ;  /* 0x0000002000217213 */ /* 0x000fe20000000000 */
[--C-:B------:R-:W-:Y:S01]  /*5430*/  @!P5 IMAD.IADD R27, R27, 0x1, -R4.reuse ;  /* 0x000000011b1bd824 */ /* 0x100fe200078e0a04 */
[----:B------:R-:W-:Y:S01]  /*5440*/  ISETP.GE.AND P5, PT, R34, RZ, PT ;  /* 0x000000ff2200720c */ /* 0x000fe20003fa6270 */
[----:B------:R-:W-:Y:S02]  /*5450*/  IMAD.MOV R25, RZ, RZ, -R25 ;  /* 0x000000ffff197224 */ /* 0x000fe400078e0a19 */
[----:B------:R-:W-:Y:S02]  /*5460*/  VIADD R34, R9, 0x140 ;  /* 0x0000014009227836 */ /* 0x000fe40000000000 */
[----:B------:R-:W-:Y:S02]  /*5470*/  @!P6 IMAD.IADD R28, R28, 0x1, -R4 ;  /* 0x000000011c1ce824 */ /* 0x000fe400078e0a04 */
[C---:B------:R-:W-:Y:S01]  /*5480*/  IMAD R31, R4.reuse, R25, R31 ;  /* 0x00000019041f7224 */ /* 0x040fe200078e021f */
[----:B------:R-:W-:Y:S01]  /*5490*/  IABS R35, R34 ;  /* 0x0000002200237213 */ /* 0x000fe20000000000 */
[----:B------:R-:W-:Y:S01]  /*54a0*/  IMAD.MOV.U32 R25, RZ, RZ, R27 ;  /* 0x000000ffff197224 */ /* 0x000fe200078e001b */
[----:B------:R-:W-:Y:S01]  /*54b0*/  ISETP.GT.U32.AND P6, PT, R4, R28, PT ;  /* 0x0000001c0400720c */ /* 0x000fe20003fc4070 */
[----:B------:R-:W-:-:S04]  /*54c0*/  IMAD.HI.U32 R27, R8, R33, RZ ;  /* 0x00000021081b7227 */ /* 0x000fc800078e00ff */
[----:B------:R-:W-:Y:S01]  /*54d0*/  @!P2 IMAD.MOV R25, RZ, RZ, -R25 ;  /* 0x000000ffff19a224 */ /* 0x000fe200078e0a19 */
[----:B------:R-:W-:Y:S01]  /*54e0*/  ISETP.GT.U32.AND P2, PT, R4, R31, PT ;  /* 0x0000001f0400720c */ /* 0x000fe20003f44070 */
[----:B------:R-:W-:Y:S01]  /*54f0*/  @!P0 IMAD.IADD R29, R29, 0x1, -R4 ;  /* 0x000000011d1d8824 */ /* 0x000fe200078e0a04 */
[----:B------:R-:W-:Y:S01]  /*5500*/  ISETP.GE.AND P0, PT, R30, RZ, PT ;  /* 0x000000ff1e00720c */ /* 0x000fe20003f06270 */
[----:B------:R-:W-:Y:S02]  /*5510*/  IMAD.MOV R30, RZ, RZ, -R27 ;  /* 0x000000ffff1e7224 */ /* 0x000fe400078e0a1b */
[----:B------:R-:W-:-:S04]  /*5520*/  IMAD.HI.U32 R27, R8, R35, RZ ;  /* 0x00000023081b7227 */ /* 0x000fc800078e00ff */
[----:B------:R-:W-:Y:S02]  /*5530*/  IMAD R30, R4, R30, R33 ;  /* 0x0000001e041e7224 */ /* 0x000fe400078e0221 */
[--C-:B------:R-:W-:Y:S02]  /*5540*/  @!P3 IMAD.IADD R26, R26, 0x1, -R4.reuse ;  /* 0x000000011a1ab824 */ /* 0x100fe400078e0a04 */
[----:B------:R-:W-:Y:S02]  /*5550*/  IMAD.MOV R33, RZ, RZ, -R27 ;  /* 0x000000ffff217224 */ /* 0x000fe400078e0a1b */
[--C-:B------:R-:W-:Y:S01]  /*5560*/  @!P6 IMAD.IADD R28, R28, 0x1, -R4.reuse ;  /* 0x000000011c1ce824 */ /* 0x100fe200078e0a04 */
[C---:B------:R-:W-:Y:S01]  /*5570*/  ISETP.GT.U32.AND P3, PT, R4.reuse, R26, PT ;  /* 0x0000001a0400720c */ /* 0x040fe20003f64070 */
[C---:B------:R-:W-:Y:S01]  /*5580*/  IMAD R33, R4.reuse, R33, R35 ;  /* 0x0000002104217224 */ /* 0x040fe200078e0223 */
[----:B------:R-:W-:Y:S01]  /*5590*/  ISETP.GT.U32.AND P6, PT, R4, R30, PT ;  /* 0x0000001e0400720c */ /* 0x000fe20003fc4070 */
[----:B------:R-:W-:-:S02]  /*55a0*/  @!P2 IMAD.IADD R31, R31, 0x1, -R4 ;  /* 0x000000011f1fa824 */ /* 0x000fc400078e0a04 */
[----:B------:R-:W-:Y:S01]  /*55b0*/  @!P5 IMAD.MOV R28, RZ, RZ, -R28 ;  /* 0x000000ffff1cd224 */ /* 0x000fe200078e0a1c */
[C---:B------:R-:W-:Y:S01]  /*55c0*/  ISETP.GT.U32.AND P5, PT, R4.reuse, R33, PT ;  /* 0x000000210400720c */ /* 0x040fe20003fa4070 */
[C---:B------:R-:W-:Y:S01]  /*55d0*/  VIADD R36, R9.reuse, 0x138 ;  /* 0x0000013809247836 */ /* 0x040fe20000000000 */
[----:B------:R-:W-:Y:S01]  /*55e0*/  ISETP.GT.U32.AND P2, PT, R4, R31, PT ;  /* 0x0000001f0400720c */ /* 0x000fe20003f44070 */
[----:B------:R-:W-:Y:S02]  /*55f0*/  IMAD.MOV.U32 R27, RZ, RZ, R29 ;  /* 0x000000ffff1b7224 */ /* 0x000fe400078e001d */
[C---:B------:R-:W-:Y:S01]  /*5600*/  VIADD R38, R9.reuse, 0x120 ;  /* 0x0000012009267836 */ /* 0x040fe20000000000 */
[----:B------:R-:W-:Y:S01]  /*5610*/  IABS R37, R36 ;  /* 0x0000002400257213 */ /* 0x000fe20000000000 */
[----:B------:R-:W-:Y:S01]  /*5620*/  @!P3 IMAD.IADD R26, R26, 0x1, -R4 ;  /* 0x000000011a1ab824 */ /* 0x000fe200078e0a04 */
[----:B------:R-:W-:Y:S01]  /*5630*/  ISETP.GE.AND P3, PT, R32, RZ, PT ;  /* 0x000000ff2000720c */ /* 0x000fe20003f66270 */
[----:B------:R-:W-:Y:S01]  /*5640*/  VIADD R32, R9, 0x130 ;  /* 0x0000013009207836 */ /* 0x000fe20000000000 */
[----:B------:R-:W-:Y:S01]  /*5650*/  IABS R39, R38 ;  /* 0x0000002600277213 */ /* 0x000fe20000000000 */
[----:B------:R-:W-:-:S03]  /*5660*/  IMAD.HI.U32 R29, R8, R37, RZ ;  /* 0x00000025081d7227 */ /* 0x000fc600078e00ff */
[----:B------:R-:W-:Y:S01]  /*5670*/  IABS R35, R32 ;  /* 0x0000002000237213 */ /* 0x000fe20000000000 */
[----:B------:R-:W-:Y:S02]  /*5680*/  @!P5 IMAD.IADD R33, R33, 0x1, -R4 ;  /* 0x000000012121d824 */ /* 0x000fe400078e0a04 */
[----:B------:R-:W-:Y:S01]  /*5690*/  @!P4 IMAD.MOV R26, RZ, RZ, -R26 ;  /* 0x000000ffff1ac224 */ /* 0x000fe200078e0a1a */
[----:B------:R-:W-:Y:S01]  /*56a0*/  ISETP.GE.AND P4, PT, R36, RZ, PT ;  /* 0x000000ff2400720c */ /* 0x000fe20003f86270 */
[----:B------:R-:W-:Y:S01]  /*56b0*/  IMAD.MOV R29, RZ, RZ, -R29 ;  /* 0x000000ffff1d7224 */ /* 0x000fe200078e0a1d */
[----:B------:R-:W-:Y:S01]  /*56c0*/  ISETP.GT.U32.AND P5, PT, R4, R33, PT ;  /* 0x000000210400720c */ /* 0x000fe20003fa4070 */
[----:B------:R-:W-:Y:S02]  /*56d0*/  VIADD R36, R9, 0x128 ;  /* 0x0000012809247836 */ /* 0x000fe40000000000 */
[----:B------:R-:W-:Y:S01]  /*56e0*/  @!P2 IMAD.IADD R31, R31, 0x1, -R4 ;  /* 0x000000011f1fa824 */ /* 0x000fe200078e0a04 */
[----:B------:R-:W-:Y:S01]  /*56f0*/  ISETP.GE.AND P2, PT, R32, RZ, PT ;  /* 0x000000ff2000720c */ /* 0x000fe20003f46270 */
[----:B------:R-:W-:Y:S01]  /*5700*/  IMAD R32, R4, R29, R37 ;  /* 0x0000001d04207224 */ /* 0x000fe200078e0225 */
[----:B------:R-:W-:Y:S01]  /*5710*/  IABS R37, R36 ;  /* 0x0000002400257213 */ /* 0x000fe20000000000 */
[----:B------:R-:W-:-:S02]  /*5720*/  IMAD.MOV.U32 R29, RZ, RZ, R31 ;  /* 0x000000ffff1d7224 */ /* 0x000fc400078e001f */
[----:B------:R-:W-:-:S04]  /*5730*/  IMAD.HI.U32 R31, R8, R35, RZ ;  /* 0x00000023081f7227 */ /* 0x000fc800078e00ff */
[----:B------:R-:W-:Y:S01]  /*5740*/  @!P1 IMAD.MOV R27, RZ, RZ, -R27 ;  /* 0x000000ffff1b9224 */ /* 0x000fe200078e0a1b */
[----:B------:R-:W-:Y:S01]  /*5750*/  ISETP.GE.AND P1, PT, R34, RZ, PT ;  /* 0x000000ff2200720c */ /* 0x000fe20003f26270 */
[----:B------:R-:W-:Y:S02]  /*5760*/  IMAD.MOV R34, RZ, RZ, -R31 ;  /* 0x000000ffff227224 */ /* 0x000fe400078e0a1f */
[----:B------:R-:W-:Y:S02]  /*5770*/  @!P6 IMAD.IADD R30, R30, 0x1, -R4 ;  /* 0x000000011e1ee824 */ /* 0x000fe400078e0a04 */
[----:B------:R-:W-:Y:S01]  /*5780*/  @!P0 IMAD.MOV R29, RZ, RZ, -R29 ;  /* 0x000000ffff1d8224 */ /* 0x000fe200078e0a1d */
[----:B------:R-:W-:Y:S01]  /*5790*/  ISETP.GT.U32.AND P0, PT, R4, R32, PT ;  /* 0x000000200400720c */ /* 0x000fe20003f04070 */
[----:B------:R-:W-:Y:S01]  /*57a0*/  IMAD.HI.U32 R31, R8, R37, RZ ;  /* 0x00000025081f7227 */ /* 0x000fe200078e00ff */
[----:B------:R-:W-:-:S03]  /*57b0*/  ISETP.GT.U32.AND P6, PT, R4, R30, PT ;  /* 0x0000001e0400720c */ /* 0x000fc60003fc4070 */
[----:B------:R-:W-:Y:S02]  /*57c0*/  IMAD.MOV R31, RZ, RZ, -R31 ;  /* 0x000000ffff1f7224 */ /* 0x000fe400078e0a1f */
[--C-:B------:R-:W-:Y:S02]  /*57d0*/  @!P5 IMAD.IADD R33, R33, 0x1, -R4.reuse ;  /* 0x000000012121d824 */ /* 0x100fe400078e0a04 */
[C---:B------:R-:W-:Y:S02]  /*57e0*/  IMAD R35, R4.reuse, R34, R35 ;  /* 0x0000002204237224 */ /* 0x040fe400078e0223 */
[C---:B------:R-:W-:Y:S02]  /*57f0*/  IMAD R34, R4.reuse, R31, R37 ;  /* 0x0000001f04227224 */ /* 0x040fe400078e0225 */
[----:B------:R-:W-:Y:S01]  /*5800*/  IMAD.MOV.U32 R31, RZ, RZ, R33 ;  /* 0x000000ffff1f7224 */ /* 0x000fe200078e0021 */
[----:B------:R-:W-:Y:S01]  /*5810*/  ISETP.GT.U32.AND P5, PT, R4, R35, PT ;  /* 0x000000230400720c */ /* 0x000fe20003fa4070 */
[----:B------:R-:W-:-:S02]  /*5820*/  @!P0 IMAD.IADD R32, R32, 0x1, -R4 ;  /* 0x0000000120208824 */ /* 0x000fc400078e0a04 */
[----:B------:R-:W-:Y:S01]  /*5830*/  @!P1 IMAD.MOV R31, RZ, RZ, -R31 ;  /* 0x000000ffff1f9224 */ /* 0x000fe200078e0a1f */
[----:B------:R-:W-:Y:S01]  /*5840*/  ISETP.GT.U32.AND P1, PT, R4, R34, PT ;  /* 0x000000220400720c */ /* 0x000fe20003f24070 */
[----:B------:R-:W-:Y:S01]  /*5850*/  @!P6 IMAD.IADD R30, R30, 0x1, -R4 ;  /* 0x000000011e1ee824 */ /* 0x000fe200078e0a04 */
[----:B------:R-:W-:Y:S01]  /*5860*/  ISETP.GE.AND P6, PT, R36, RZ, PT ;  /* 0x000000ff2400720c */ /* 0x000fe20003fc6270 */
[----:B------:R-:W-:Y:S01]  /*5870*/  IMAD.HI.U32 R36, R8, R39, RZ ;  /* 0x0000002708247227 */ /* 0x000fe200078e00ff */
[----:B------:R-:W-:-:S03]  /*5880*/  ISETP.GT.U32.AND P0, PT, R4, R32, PT ;  /* 0x000000200400720c */ /* 0x000fc60003f04070 */
[----:B------:R-:W-:Y:S02]  /*5890*/  IMAD.MOV R36, RZ, RZ, -R36 ;  /* 0x000000ffff247224 */ /* 0x000fe400078e0a24 */
[----:B------:R-:W-:Y:S02]  /*58a0*/  VIADD R40, R9, 0x110 ;  /* 0x0000011009287836 */ /* 0x000fe40000000000 */
[----:B------:R-:W-:Y:S02]  /*58b0*/  IMAD R37, R4, R36, R39 ;  /* 0x0000002404257224 */ /* 0x000fe400078e0227 */
[--C-:B------:R-:W-:Y:S01]  /*58c0*/  @!P1 IMAD.IADD R34, R34, 0x1, -R4.reuse ;  /* 0x0000000122229824 */ /* 0x100fe200078e0a04 */
[----:B------:R-:W-:Y:S01]  /*58d0*/  IABS R41, R40 ;  /* 0x0000002800297213 */ /* 0x000fe20000000000 */
[--C-:B------:R-:W-:Y:S02]  /*58e0*/  @!P5 IMAD.IADD R35, R35, 0x1, -R4.reuse ;  /* 0x000000012323d824 */ /* 0x100fe400078e0a04 */
[----:B------:R-:W-:Y:S01]  /*58f0*/  @!P0 IMAD.IADD R32, R32, 0x1, -R4 ;  /* 0x0000000120208824 */ /* 0x000fe200078e0a04 */
[C---:B------:R-:W-:Y:S01]  /*5900*/  ISETP.GT.U32.AND P1, PT, R4.reuse, R34, PT ;  /* 0x000000220400720c */ /* 0x040fe20003f24070 */
[----:B------:R-:W-:Y:S01]  /*5910*/  @!P3 IMAD.MOV R30, RZ, RZ, -R30 ;  /* 0x000000ffff1eb224 */ /* 0x000fe200078e0a1e */
[----:B------:R-:W-:Y:S01]  /*5920*/  ISETP.GT.U32.AND P0, PT, R4, R37, PT ;  /* 0x000000250400720c */ /* 0x000fe20003f04070 */
[----:B------:R-:W-:Y:S01]  /*5930*/  IMAD.HI.U32 R36, R8, R41, RZ ;  /* 0x0000002908247227 */ /* 0x000fe200078e00ff */
[----:B------:R-:W-:-:S02]  /*5940*/  ISETP.GE.AND P3, PT, R38, RZ, PT ;  /* 0x000000ff2600720c */ /* 0x000fc40003f66270 */
[C---:B------:R-:W-:Y:S01]  /*5950*/  ISETP.GT.U32.AND P5, PT, R4.reuse, R35, PT ;  /* 0x000000230400720c */ /* 0x040fe20003fa4070 */
[C---:B------:R-:W-:Y:S02]  /*5960*/  VIADD R38, R9.reuse, 0x118 ;  /* 0x0000011809267836 */ /* 0x040fe40000000000 */
[----:B------:R-:W-:Y:S02]  /*5970*/  IMAD.MOV R36, RZ, RZ, -R36 ;  /* 0x000000ffff247224 */ /* 0x000fe400078e0a24 */
[----:B------:R-:W-:Y:S01]  /*5980*/  VIADD R42, R9, 0x108 ;  /* 0x00000108092a7836 */ /* 0x000fe20000000000 */
[----:B------:R-:W-:Y:S01]  /*5990*/  IABS R39, R38 ;  /* 0x0000002600277213 */ /* 0x000fe20000000000 */
[----:B------:R-:W-:Y:S02]  /*59a0*/  IMAD R36, R4, R36, R41 ;  /* 0x0000002404247224 */ /* 0x000fe400078e0229 */
[--C-:B------:R-:W-:Y:S01]  /*59b0*/  @!P1 IMAD.IADD R34, R34, 0x1, -R4.reuse ;  /* 0x0000000122229824 */ /* 0x100fe200078e0a04 */
[----:B------:R-:W-:Y:S01]  /*59c0*/  IABS R43, R42 ;  /* 0x0000002a002b7213 */ /* 0x000fe20000000000 */
[----:B------:R-:W-:-:S02]  /*59d0*/  @!P0 IMAD.IADD R37, R37, 0x1, -R4 ;  /* 0x0000000125258824 */ /* 0x000fc400078e0a04 */
[----:B------:R-:W-:-:S03]  /*59e0*/  IMAD.HI.U32 R33, R8, R39, RZ ;  /* 0x0000002708217227 */ /* 0x000fc600078e00ff */
[C---:B------:R-:W-:Y:S01]  /*59f0*/  ISETP.GT.U32.AND P0, PT, R4.reuse, R37, PT ;  /* 0x000000250400720c */ /* 0x040fe20003f04070 */
[----:B------:R-:W-:Y:S01]  /*5a00*/  @!P6 IMAD.MOV R34, RZ, RZ, -R34 ;  /* 0x000000ffff22e224 */ /* 0x000fe200078e0a22 */
[----:B------:R-:W-:Y:S01]  /*5a10*/  ISETP.GT.U32.AND P6, PT, R4, R36, PT ;  /* 0x000000240400720c */ /* 0x000fe20003fc4070 */
[----:B------:R-:W-:Y:S02]  /*5a20*/  IMAD.MOV R33, RZ, RZ, -R33 ;  /* 0x000000ffff217224 */ /* 0x000fe400078e0a21 */
[----:B------:R-:W-:Y:S01]  /*5a30*/  @!P5 IMAD.IADD R35, R35, 0x1, -R4 ;  /* 0x000000012323d824 */ /* 0x000fe200078e0a04 */
[----:B------:R-:W-:Y:S01]  /*5a40*/  ISETP.GE.AND P5, PT, R40, RZ, PT ;  /* 0x000000ff2800720c */ /* 0x000fe20003fa6270 */
[C---:B------:R-:W-:Y:S02]  /*5a50*/  IMAD R39, R4.reuse, R33, R39 ;  /* 0x0000002104277224 */ /* 0x040fe400078e0227 */
[----:B------:R-:W-:Y:S02]  /*5a60*/  IMAD.MOV.U32 R33, RZ, RZ, R35 ;  /* 0x000000ffff217224 */ /* 0x000fe400078e0023 */
[----:B------:R-:W-:Y:S01]  /*5a70*/  VIADD R35, R9, 0x100 ;  /* 0x0000010009237836 */ /* 0x000fe20000000000 */
[----:B------:R-:W-:Y:S01]  /*5a80*/  ISETP.GT.U32.AND P1, PT, R4, R39, PT ;  /* 0x000000270400720c */ /* 0x000fe20003f24070 */
[----:B------:R-:W-:Y:S01]  /*5a90*/  @!P4 IMAD.MOV R32, RZ, RZ, -R32 ;  /* 0x000000ffff20c224 */ /* 0x000fe200078e0a20 */
[----:B------:R-:W-:Y:S01]  /*5aa0*/  ISETP.GE.AND P4, PT, R38, RZ, PT ;  /* 0x000000ff2600720c */ /* 0x000fe20003f86270 */
[----:B------:R-:W-:Y:S01]  /*5ab0*/  IMAD.HI.U32 R38, R8, R43, RZ ;  /* 0x0000002b08267227 */ /* 0x000fe200078e00ff */
[----:B------:R-:W-:-:S03]  /*5ac0*/  IABS R41, R35 ;  /* 0x0000002300297213 */ /* 0x000fc60000000000 */
[--C-:B------:R-:W-:Y:S02]  /*5ad0*/  @!P6 IMAD.IADD R36, R36, 0x1, -R4.reuse ;  /* 0x000000012424e824 */ /* 0x100fe400078e0a04 */
[----:B------:R-:W-:Y:S01]  /*5ae0*/  @!P0 IMAD.IADD R37, R37, 0x1, -R4 ;  /* 0x0000000125258824 */ /* 0x000fe200078e0a04 */
[----:B------:R-:W-:Y:S01]  /*5af0*/  ISETP.GE.AND P0, PT, R35, RZ, PT ;  /* 0x000000ff2300720c */ /* 0x000fe20003f06270 */
[----:B------:R-:W-:Y:S01]  /*5b00*/  IMAD.MOV R38, RZ, RZ, -R38 ;  /* 0x000000ffff267224 */ /* 0x000fe200078e0a26 */
[----:B------:R-:W-:Y:S01]  /*5b10*/  ISETP.GT.U32.AND P6, PT, R4, R36, PT ;  /* 0x000000240400720c */ /* 0x000fe20003fc4070 */
[----:B------:R-:W-:Y:S02]  /*5b20*/  IMAD.MOV.U32 R35, RZ, RZ, R37 ;  /* 0x000000ffff237224 */ /* 0x000fe400078e0025 */
[----:B------:R-:W-:-:S04]  /*5b30*/  IMAD.HI.U32 R37, R8, R41, RZ ;  /* 0x0000002908257227 */ /* 0x000fc800078e00ff */
[C---:B------:R-:W-:Y:S02]  /*5b40*/  IMAD R38, R4.reuse, R38, R43 ;  /* 0x0000002604267224 */ /* 0x040fe400078e022b */
[----:B------:R-:W-:Y:S02]  /*5b50*/  IMAD.MOV R37, RZ, RZ, -R37 ;  /* 0x000000ffff257224 */ /* 0x000fe400078e0a25 */
[----:B------:R-:W-:Y:S01]  /*5b60*/  @!P3 IMAD.MOV R35, RZ, RZ, -R35 ;  /* 0x000000ffff23b224 */ /* 0x000fe200078e0a23 */
[----:B------:R-:W-:Y:S01]  /*5b70*/  ISETP.GT.U32.AND P3, PT, R4, R38, PT ;  /* 0x000000260400720c */ /* 0x000fe20003f64070 */
[----:B------:R-:W-:Y:S01]  /*5b80*/  @!P2 IMAD.MOV R33, RZ, RZ, -R33 ;  /* 0x000000ffff21a224 */ /* 0x000fe200078e0a21 */
[----:B------:R-:W-:Y:S01]  /*5b90*/  ISETP.GE.AND P2, PT, R42, RZ, PT ;  /* 0x000000ff2a00720c */ /* 0x000fe20003f46270 */
[----:B------:R-:W-:Y:S02]  /*5ba0*/  IMAD R41, R4, R37, R41 ;  /* 0x0000002504297224 */ /* 0x000fe400078e0229 */
[----:B------:R-:W-:-:S02]  /*5bb0*/  VIADD R42, R9, 0xf8 ;  /* 0x000000f8092a7836 */ /* 0x000fc40000000000 */
[--C-:B------:R-:W-:Y:S02]  /*5bc0*/  @!P1 IMAD.IADD R39, R39, 0x1, -R4.reuse ;  /* 0x0000000127279824 */ /* 0x100fe400078e0a04 */
[--C-:B------:R-:W-:Y:S01]  /*5bd0*/  @!P6 IMAD.IADD R36, R36, 0x1, -R4.reuse ;  /* 0x000000012424e824 */ /* 0x100fe200078e0a04 */
[C---:B------:R-:W-:Y:S01]  /*5be0*/  ISETP.GT.U32.AND P6, PT, R4.reuse, R41, PT ;  /* 0x000000290400720c */ /* 0x040fe20003fc4070 */
[C---:B------:R-:W-:Y:S01]  /*5bf0*/  VIADD R44, R9.reuse, 0xf0 ;  /* 0x000000f0092c7836 */ /* 0x040fe20000000000 */
[----:B------:R-:W-:Y:S01]  /*5c00*/  IABS R43, R42 ;  /* 0x0000002a002b7213 */ /* 0x000fe20000000000 */
[----:B------:R-:W-:Y:S01]  /*5c10*/  VIADD R46, R9, 0xe8 ;  /* 0x000000e8092e7836 */ /* 0x000fe20000000000 */
[----:B------:R-:W-:Y:S01]  /*5c20*/  ISETP.GT.U32.AND P1, PT, R4, R39, PT ;  /* 0x000000270400720c */ /* 0x000fe20003f24070 */
[----:B------:R-:W-:Y:S01]  /*5c30*/  @!P3 IMAD.IADD R38, R38, 0x1, -R4 ;  /* 0x000000012626b824 */ /* 0x000fe200078e0a04 */
[----:B------:R-:W-:Y:S01]  /*5c40*/  IABS R45, R44 ;  /* 0x0000002c002d7213 */ /* 0x000fe20000000000 */
[----:B------:R-:W-:Y:S01]  /*5c50*/  IMAD.HI.U32 R40, R8, R43, RZ ;  /* 0x0000002b08287227 */ /* 0x000fe200078e00ff */
[----:B------:R-:W-:-:S02]  /*5c60*/  IABS R47, R46 ;  /* 0x0000002e002f7213 */ /* 0x000fc40000000000 */
[----:B------:R-:W-:Y:S01]  /*5c70*/  ISETP.GT.U32.AND P3, PT, R4, R38, PT ;  /* 0x000000260400720c */ /* 0x000fe20003f64070 */
[----:B------:R-:W-:Y:S02]  /*5c80*/  IMAD.MOV R40, RZ, RZ, -R40 ;  /* 0x000000ffff287224 */ /* 0x000fe400078e0a28 */
[----:B------:R-:W-:-:S04]  /*5c90*/  IMAD.HI.U32 R37, R8, R45, RZ ;  /* 0x0000002d08257227 */ /* 0x000fc800078e00ff */
[--C-:B------:R-:W-:Y:S02]  /*5ca0*/  @!P6 IMAD.IADD R41, R41, 0x1, -R4.reuse ;  /* 0x000000012929e824 */ /* 0x100fe400078e0a04 */
[----:B------:R-:W-:Y:S01]  /*5cb0*/  @!P1 IMAD.IADD R39, R39, 0x1, -R4 ;  /* 0x0000000127279824 */ /* 0x000fe200078e0a04 */
[----:B------:R-:W-:Y:S01]  /*5cc0*/  ISETP.GE.AND P1, PT, R42, RZ, PT ;  /* 0x000000ff2a00720c */ /* 0x000fe20003f26270 */
[C---:B------:R-:W-:Y:S01]  /*5cd0*/  IMAD R43, R4.reuse, R40, R43 ;  /* 0x00000028042b7224 */ /* 0x040fe200078e022b */
[----:B------:R-:W-:Y:S01]  /*5ce0*/  ISETP.GT.U32.AND P6, PT, R4, R41, PT ;  /* 0x000000290400720c */ /* 0x000fe20003fc4070 */
[----:B------:R-:W-:-:S04]  /*5cf0*/  IMAD.HI.U32 R40, R8, R47, RZ ;  /* 0x0000002f08287227 */ /* 0x000fc800078e00ff */
[----:B------:R-:W-:Y:S02]  /*5d00*/  IMAD.MOV R42, RZ, RZ, -R37 ;  /* 0x000000ffff2a7224 */ /* 0x000fe400078e0a25 */
[----:B------:R-:W-:Y:S02]  /*5d10*/  IMAD.MOV.U32 R37, RZ, RZ, R39 ;  /* 0x000000ffff257224 */ /* 0x000fe400078e0027 */
[----:B------:R-:W-:Y:S02]  /*5d20*/  IMAD.MOV R39, RZ, RZ, -R40 ;  /* 0x000000ffff277224 */ /* 0x000fe400078e0a28 */
[----:B------:R-:W-:Y:S02]  /*5d30*/  IMAD R40, R4, R42, R45 ;  /* 0x0000002a04287224 */ /* 0x000fe400078e022d */
[--C-:B------:R-:W-:Y:S02]  /*5d40*/  @!P3 IMAD.IADD R38, R38, 0x1, -R4.reuse ;  /* 0x000000012626b824 */ /* 0x100fe400078e0a04 */
[----:B------:R-:W-:Y:S01]  /*5d50*/  @!P4 IMAD.MOV R37, RZ, RZ, -R37 ;  /* 0x000000ffff25c224 */ /* 0x000fe200078e0a25 */
[C---:B------:R-:W-:Y:S01]  /*5d60*/  ISETP.GT.U32.AND P3, PT, R4.reuse, R40, PT ;  /* 0x000000280400720c */ /* 0x040fe20003f64070 */
[C---:B------:R-:W-:Y:S01]  /*5d70*/  IMAD R42, R4.reuse, R39, R47 ;  /* 0x00000027042a7224 */ /* 0x040fe200078e022f */
[----:B------:R-:W-:Y:S01]  /*5d80*/  ISETP.GT.U32.AND P4, PT, R4, R43, PT ;  /* 0x0000002b0400720c */ /* 0x000fe20003f84070 */
[----:B------:R-:W-:-:S02]  /*5d90*/  @!P6 IMAD.IADD R41, R41, 0x1, -R4 ;  /* 0x000000012929e824 */ /* 0x000fc400078e0a04 */
[C---:B------:R-:W-:Y:S01]  /*5da0*/  VIADD R48, R9.reuse, 0xe0 ;  /* 0x000000e009307836 */ /* 0x040fe20000000000 */
[----:B------:R-:W-:Y:S01]  /*5db0*/  ISETP.GT.U32.AND P6, PT, R4, R42, PT ;  /* 0x0000002a0400720c */ /* 0x000fe20003fc4070 */
[----:B------:R-:W-:Y:S02]  /*5dc0*/  VIADD R50, R9, 0xd8 ;  /* 0x000000d809327836 */ /* 0x000fe40000000000 */
[----:B------:R-:W-:Y:S01]  /*5dd0*/  @!P5 IMAD.MOV R36, RZ, RZ, -R36 ;  /* 0x000000ffff24d224 */ /* 0x000fe200078e0a24 */
[----:B------:R-:W-:Y:S01]  /*5de0*/  IABS R47, R48 ;  /* 0x00000030002f7213 */ /* 0x000fe20000000000 */
[----:B------:R-:W-:Y:S01]  /*5df0*/  IMAD.MOV.U32 R39, RZ, RZ, R41 ;  /* 0x000000ffff277224 */ /* 0x000fe200078e0029 */
[----:B------:R-:W-:Y:S01]  /*5e00*/  IABS R49, R50 ;  /* 0x0000003200317213 */ /* 0x000fe20000000000 */
[--C-:B------:R-:W-:Y:S01]  /*5e10*/  @!P3 IMAD.IADD R40, R40, 0x1, -R4.reuse ;  /* 0x000000012828b824 */ /* 0x100fe200078e0a04 */
[----:B------:R-:W-:Y:S01]  /*5e20*/  ISETP.GE.AND P5, PT, R44, RZ, PT ;  /* 0x000000ff2c00720c */ /* 0x000fe20003fa6270 */
[----:B------:R-:W-:-:S02]  /*5e30*/  @!P4 IMAD.IADD R43, R43, 0x1, -R4 ;  /* 0x000000012b2bc824 */ /* 0x000fc400078e0a04 */
[----:B------:R-:W-:Y:S01]  /*5e40*/  IMAD.HI.U32 R44, R8, R47, RZ ;  /* 0x0000002f082c7227 */ /* 0x000fe200078e00ff */
[C---:B------:R-:W-:Y:S02]  /*5e50*/  ISETP.GT.U32.AND P3, PT, R4.reuse, R40, PT ;  /* 0x000000280400720c */ /* 0x040fe40003f64070 */
[----:B------:R-:W-:Y:S01]  /*5e60*/  ISETP.GT.U32.AND P4, PT, R4, R43, PT ;  /* 0x0000002b0400720c */ /* 0x000fe20003f84070 */
[----:B------:R-:W-:Y:S02]  /*5e70*/  @!P6 IMAD.IADD R42, R42, 0x1, -R4 ;  /* 0x000000012a2ae824 */ /* 0x000fe400078e0a04 */
[----:B------:R-:W-:-:S03]  /*5e80*/  IMAD.HI.U32 R45, R8, R49, RZ ;  /* 0x00000031082d7227 */ /* 0x000fc600078e00ff */
[----:B------:R-:W-:Y:S01]  /*5e90*/  ISETP.GT.U32.AND P6, PT, R4, R42, PT ;  /* 0x0000002a0400720c */ /* 0x000fe20003fc4070 */
[----:B------:R-:W-:Y:S02]  /*5ea0*/  IMAD.MOV R44, RZ, RZ, -R44 ;  /* 0x000000ffff2c7224 */ /* 0x000fe400078e0a2c */
[----:B------:R-:W-:Y:S02]  /*5eb0*/  IMAD.MOV R41, RZ, RZ, -R45 ;  /* 0x000000ffff297224 */ /* 0x000fe400078e0a2d */
[----:B------:R-:W-:Y:S01]  /*5ec0*/  @!P2 IMAD.MOV R38, RZ, RZ, -R38 ;  /* 0x000000ffff26a224 */ /* 0x000fe200078e0a26 */
[----:B------:R-:W-:Y:S01]  /*5ed0*/  ISETP.GE.AND P2, PT, R46, RZ, PT ;  /* 0x000000ff2e00720c */ /* 0x000fe20003f46270 */
[----:B------:R-:W-:Y:S02]  /*5ee0*/  IMAD R45, R4, R44, R47 ;  /* 0x0000002c042d7224 */ /* 0x000fe400078e022f */
[--C-:B------:R-:W-:Y:S02]  /*5ef0*/  @!P3 IMAD.IADD R40, R40, 0x1, -R4.reuse ;  /* 0x000000012828b824 */ /* 0x100fe400078e0a04 */
[----:B------:R-:W-:Y:S01]  /*5f00*/  @!P4 IMAD.IADD R43, R43, 0x1, -R4 ;  /* 0x000000012b2bc824 */ /* 0x000fe200078e0a04 */
[C---:B------:R-:W-:Y:S01]  /*5f10*/  ISETP.GT.U32.AND P3, PT, R4.reuse, R45, PT ;  /* 0x0000002d0400720c */ /* 0x040fe20003f64070 */
[----:B------:R-:W-:Y:S01]  /*5f20*/  IMAD R44, R4, R41, R49 ;  /* 0x00000029042c7224 */ /* 0x000fe200078e0231 */
[----:B------:R-:W-:Y:S01]  /*5f30*/  ISETP.GE.AND P4, PT, R50, RZ, PT ;  /* 0x000000ff3200720c */ /* 0x000fe20003f86270 */
[----:B------:R-:W-:-:S02]  /*5f40*/  VIADD R46, R9, 0xd0 ;  /* 0x000000d0092e7836 */ /* 0x000fc40000000000 */
[----:B------:R-:W-:Y:S02]  /*5f50*/  IMAD.MOV.U32 R41, RZ, RZ, R43 ;  /* 0x000000ffff297224 */ /* 0x000fe400078e002b */
[----:B------:R-:W-:Y:S02]  /*5f60*/  @!P6 IMAD.IADD R42, R42, 0x1, -R4 ;  /* 0x000000012a2ae824 */ /* 0x000fe400078e0a04 */
[----:B------:R-:W-:Y:S01]  /*5f70*/  @!P1 IMAD.MOV R41, RZ, RZ, -R41 ;  /* 0x000000ffff299224 */ /* 0x000fe200078e0a29 */
[----:B------:R-:W-:Y:S01]  /*5f80*/  ISETP.GE.AND P1, PT, R46, RZ, PT ;  /* 0x000000ff2e00720c */ /* 0x000fe20003f26270 */
[----:B------:R-:W-:Y:S01]  /*5f90*/  VIADD R47, R9, 0xc8 ;  /* 0x000000c8092f7836 */ /* 0x000fe20000000000 */
[----:B------:R-:W-:Y:S01]  /*5fa0*/  IABS R46, R46 ;  /* 0x0000002e002e7213 */ /* 0x000fe20000000000 */
[----:B------:R-:W-:Y:S01]  /*5fb0*/  @!P2 IMAD.MOV R42, RZ, RZ, -R42 ;  /* 0x000000ffff2aa224 */ /* 0x000fe200078e0a2a */
[----:B------:R-:W-:Y:S01]  /*5fc0*/  ISETP.GT.U32.AND P2, PT, R4, R44, PT ;  /* 0x0000002c0400720c */ /* 0x000fe20003f44070 */
[----:B------:R-:W-:Y:S01]  /*5fd0*/  @!P5 IMAD.MOV R40, RZ, RZ, -R40 ;  /* 0x000000ffff28d224 */ /* 0x000fe200078e0a28 */
[----:B------:R-:W-:Y:S01]  /*5fe0*/  ISETP.GE.AND P5, PT, R47, RZ, PT ;  /* 0x000000ff2f00720c */ /* 0x000fe20003fa6270 */
[----:B------:R-:W-:Y:S01]  /*5ff0*/  @!P3 IMAD.IADD R45, R45, 0x1, -R4 ;  /* 0x000000012d2db824 */ /* 0x000fe200078e0a04 */
[----:B------:R-:W-:Y:S01]  /*6000*/  IABS R49, R47 ;  /* 0x0000002f00317213 */ /* 0x000fe20000000000 */
[----:B------:R-:W-:Y:S01]  /*6010*/  @!P0 IMAD.MOV R39, RZ, RZ, -R39 ;  /* 0x000000ffff278224 */ /* 0x000fe200078e0a27 */
[----:B------:R-:W-:Y:S01]  /*6020*/  ISETP.GE.AND P0, PT, R48, RZ, PT ;  /* 0x000000ff3000720c */ /* 0x000fe20003f06270 */
[----:B------:R-:W-:Y:S01]  /*6030*/  IMAD.MOV.U32 R47, RZ, RZ, R46 ;  /* 0x000000ffff2f7224 */ /* 0x000fe200078e002e */
[----:B------:R-:W-:Y:S01]  /*6040*/  ISETP.GT.U32.AND P3, PT, R4, R45, PT ;  /* 0x0000002d0400720c */ /* 0x000fe20003f64070 */
[----:B------:R-:W-:-:S02]  /*6050*/  VIADD R48, R9, 0xc0 ;  /* 0x000000c009307836 */ /* 0x000fc40000000000 */
[----:B------:R-:W-:-:S03]  /*6060*/  IMAD.HI.U32 R43, R8, R47, RZ ;  /* 0x0000002f082b7227 */ /* 0x000fc600078e00ff */
[----:B------:R-:W-:Y:S01]  /*6070*/  ISETP.GE.AND P6, PT, R48, RZ, PT ;  /* 0x000000ff3000720c */ /* 0x000fe20003fc6270 */
[----:B------:R-:W-:Y:S01]  /*6080*/  @!P2 IMAD.IADD R44, R44, 0x1, -R4 ;  /* 0x000000012c2ca824 */ /* 0x000fe200078e0a04 */
[----:B------:R-:W-:Y:S01]  /*6090*/  IABS R51, R48 ;  /* 0x0000003000337213 */ /* 0x000fe20000000000 */
[----:B------:R-:W-:Y:S02]  /*60a0*/  IMAD.MOV R48, RZ, RZ, -R43 ;  /* 0x000000ffff307224 */ /* 0x000fe400078e0a2b */
[----:B------:R-:W-:Y:S01]  /*60b0*/  IMAD.HI.U32 R46, R8, R49, RZ ;  /* 0x00000031082e7227 */ /* 0x000fe200078e00ff */
[----:B------:R-:W-:-:S03]  /*60c0*/  ISETP.GT.U32.AND P2, PT, R4, R44, PT ;  /* 0x0000002c0400720c */ /* 0x000fc60003f44070 */
[C---:B------:R-:W-:Y:S02]  /*60d0*/  IMAD R47, R4.reuse, R48, R47 ;  /* 0x00000030042f7224 */ /* 0x040fe400078e022f */
[----:B------:R-:W-:Y:S02]  /*60e0*/  @!P3 IMAD.IADD R45, R45, 0x1, -R4 ;  /* 0x000000012d2db824 */ /* 0x000fe400078e0a04 */
[C---:B------:R-:W-:Y:S01]  /*60f0*/  VIADD R50, R9.reuse, 0xb8 ;  /* 0x000000b809327836 */ /* 0x040fe20000000000 */
[----:B------:R-:W-:Y:S01]  /*6100*/  ISETP.GT.U32.AND P3, PT, R4, R47, PT ;  /* 0x0000002f0400720c */ /* 0x000fe20003f64070 */
[----:B------:R-:W-:Y:S02]  /*6110*/  VIADD R52, R9, 0xb0 ;  /* 0x000000b009347836 */ /* 0x000fe40000000000 */
[----:B------:R-:W-:Y:S01]  /*6120*/  IMAD.MOV R46, RZ, RZ, -R46 ;  /* 0x000000ffff2e7224 */ /* 0x000fe200078e0a2e */
[----:B------:R-:W-:Y:S01]  /*6130*/  IABS R53, R50 ;  /* 0x0000003200357213 */ /* 0x000fe20000000000 */
[----:B------:R-:W-:Y:S01]  /*6140*/  IMAD.HI.U32 R43, R8, R51, RZ ;  /* 0x00000033082b7227 */ /* 0x000fe200078e00ff */
[----:B------:R-:W-:-:S03]  /*6150*/  IABS R55, R52 ;  /* 0x0000003400377213 */ /* 0x000fc60000000000 */
[----:B------:R-:W-:Y:S02]  /*6160*/  IMAD R49, R4, R46, R49 ;  /* 0x0000002e04317224 */ /* 0x000fe400078e0231 */
[----:B------:R-:W-:Y:S02]  /*6170*/  IMAD.MOV R43, RZ, RZ, -R43 ;  /* 0x000000ffff2b7224 */ /* 0x000fe400078e0a2b */
[----:B------:R-:W-:Y:S01]  /*6180*/  @!P2 IMAD.IADD R44, R44, 0x1, -R4 ;  /* 0x000000012c2ca824 */ /* 0x000fe200078e0a04 */
[C---:B------:R-:W-:Y:S01]  /*6190*/  ISETP.GT.U32.AND P2, PT, R4.reuse, R49, PT ;  /* 0x000000310400720c */ /* 0x040fe20003f44070 */
[----:B------:R-:W-:Y:S02]  /*61a0*/  IMAD R51, R4, R43, R51 ;  /* 0x0000002b04337224 */ /* 0x000fe400078e0233 */
[----:B------:R-:W-:-:S04]  /*61b0*/  IMAD.HI.U32 R43, R8, R53, RZ ;  /* 0x00000035082b7227 */ /* 0x000fc800078e00ff */
[----:B------:R-:W-:-:S04]  /*61c0*/  IMAD.HI.U32 R46, R8, R55, RZ ;  /* 0x00000037082e7227 */ /* 0x000fc800078e00ff */
[----:B------:R-:W-:Y:S02]  /*61d0*/  @!P3 IMAD.IADD R47, R47, 0x1, -R4 ;  /* 0x000000012f2fb824 */ /* 0x000fe400078e0a04 */
[----:B------:R-:W-:Y:S02]  /*61e0*/  IMAD.MOV R43, RZ, RZ, -R43 ;  /* 0x000000ffff2b7224 */ /* 0x000fe400078e0a2b */
[----:B------:R-:W-:Y:S01]  /*61f0*/  IMAD.MOV R46, RZ, RZ, -R46 ;  /* 0x000000ffff2e7224 */ /* 0x000fe200078e0a2e */
[C---:B------:R-:W-:Y:S01]  /*6200*/  ISETP.GT.U32.AND P3, PT, R4.reuse, R47, PT ;  /* 0x0000002f0400720c */ /* 0x040fe20003f64070 */
[C---:B------:R-:W-:Y:S02]  /*6210*/  VIADD R54, R9.reuse, 0xa8 ;  /* 0x000000a809367836 */ /* 0x040fe40000000000 */
[C---:B------:R-:W-:Y:S02]  /*6220*/  IMAD R53, R4.reuse, R43, R53 ;  /* 0x0000002b04357224 */ /* 0x040fe400078e0235 */
[----:B------:R-:W-:Y:S01]  /*6230*/  VIADD R56, R9, 0xa0 ;  /* 0x000000a009387836 */ /* 0x000fe20000000000 */
[----:B------:R-:W-:Y:S01]  /*6240*/  IABS R57, R54 ;  /* 0x0000003600397213 */ /* 0x000fe20000000000 */
[----:B------:R-:W-:-:S02]  /*6250*/  IMAD R55, R4, R46, R55 ;  /* 0x0000002e04377224 */ /* 0x000fc400078e0237 */
[----:B------:R-:W-:Y:S01]  /*6260*/  IMAD.MOV.U32 R43, RZ, RZ, R45 ;  /* 0x000000ffff2b7224 */ /* 0x000fe200078e002d */
[----:B------:R-:W-:Y:S01]  /*6270*/  IABS R59, R56 ;  /* 0x00000038003b7213 */ /* 0x000fe20000000000 */
[----:B------:R-:W-:Y:S01]  /*6280*/  @!P2 IMAD.IADD R49, R49, 0x1, -R4 ;  /* 0x000000013131a824 */ /* 0x000fe200078e0a04 */
[C---:B------:R-:W-:Y:S01]  /*6290*/  ISETP.GT.U32.AND P2, PT, R4.reuse, R55, PT ;  /* 0x000000370400720c */ /* 0x040fe20003f44070 */
[----:B------:R-:W-:Y:S01]  /*62a0*/  @!P0 IMAD.MOV R43, RZ, RZ, -R43 ;  /* 0x000000ffff2b8224 */ /* 0x000fe200078e0a2b */
[----:B------:R-:W-:Y:S01]  /*62b0*/  ISETP.GT.U32.AND P0, PT, R4, R51, PT ;  /* 0x000000330400720c */ /* 0x000fe20003f04070 */
[----:B------:R-:W-:-:S04]  /*62c0*/  IMAD.HI.U32 R46, R8, R57, RZ ;  /* 0x00000039082e7227 */ /* 0x000fc800078e00ff */
[----:B------:R-:W-:-:S04]  /*62d0*/  IMAD.HI.U32 R45, R8, R59, RZ ;  /* 0x0000003b082d7227 */ /* 0x000fc800078e00ff */
[----:B------:R-:W-:Y:S01]  /*62e0*/  @!P3 IMAD.IADD R47, R47, 0x1, -R4 ;  /* 0x000000012f2fb824 */ /* 0x000fe200078e0a04 */
[----:B------:R-:W-:Y:S01]  /*62f0*/  ISETP.GE.AND P3, PT, R50, RZ, PT ;  /* 0x000000ff3200720c */ /* 0x000fe20003f66270 */
[----:B------:R-:W-:Y:S02]  /*6300*/  IMAD.MOV R46, RZ, RZ, -R46 ;  /* 0x000000ffff2e7224 */ /* 0x000fe400078e0a2e */
[----:B------:R-:W-:Y:S02]  /*6310*/  IMAD.MOV R48, RZ, RZ, -R45 ;  /* 0x000000ffff307224 */ /* 0x000fe400078e0a2d */
[----:B------:R-:W-:Y:S02]  /*6320*/  VIADD R50, R9, 0x98 ;  /* 0x0000009809327836 */ /* 0x000fe40000000000 */
[C---:B------:R-:W-:Y:S02]  /*6330*/  IMAD R45, R4.reuse, R46, R57 ;  /* 0x0000002e042d7224 */ /* 0x040fe400078e0239 */
[----:B------:R-:W-:Y:S01]  /*6340*/  @!P4 IMAD.MOV R44, RZ, RZ, -R44 ;  /* 0x000000ffff2cc224 */ /* 0x000fe200078e0a2c */
[C---:B------:R-:W-:Y:S01]  /*6350*/  ISETP.GT.U32.AND P4, PT, R4.reuse, R53, PT ;  /* 0x000000350400720c */ /* 0x040fe20003f84070 */
[C---:B------:R-:W-:Y:S01]  /*6360*/  IMAD R57, R4.reuse, R48, R59 ;  /* 0x0000003004397224 */ /* 0x040fe200078e023b */
[----:B------:R-:W-:Y:S01]  /*6370*/  IABS R59, R50 ;  /* 0x00000032003b7213 */ /* 0x000fe20000000000 */
[--C-:B------:R-:W-:Y:S01]  /*6380*/  @!P0 IMAD.IADD R51, R51, 0x1, -R4.reuse ;  /* 0x0000000133338824 */ /* 0x100fe200078e0a04 */
[----:B------:R-:W-:Y:S01]  /*6390*/  ISETP.GT.U32.AND P0, PT, R4, R49, PT ;  /* 0x000000310400720c */ /* 0x000fe20003f04070 */
[----:B------:R-:W-:-:S02]  /*63a0*/  @!P2 IMAD.IADD R55, R55, 0x1, -R4 ;  /* 0x000000013737a824 */ /* 0x000fc400078e0a04 */
[----:B------:R-:W-:-:S03]  /*63b0*/  IMAD.HI.U32 R46, R8, R59, RZ ;  /* 0x0000003b082e7227 */ /* 0x000fc600078e00ff */
[C---:B------:R-:W-:Y:S01]  /*63c0*/  ISETP.GT.U32.AND P2, PT, R4.reuse, R55, PT ;  /* 0x000000370400720c */ /* 0x040fe20003f44070 */
[----:B------:R-:W-:Y:S02]  /*63d0*/  IMAD.MOV R48, RZ, RZ, -R46 ;  /* 0x000000ffff307224 */ /* 0x000fe400078e0a2e */
[--C-:B------:R-:W-:Y:S01]  /*63e0*/  @!P4 IMAD.IADD R53, R53, 0x1, -R4.reuse ;  /* 0x000000013535c824 */ /* 0x100fe200078e0a04 */
[C---:B------:R-:W-:Y:S01]  /*63f0*/  ISETP.GT.U32.AND P4, PT, R4.reuse, R51, PT ;  /* 0x000000330400720c */ /* 0x040fe20003f84070 */
[C---:B------:R-:W-:Y:S02]  /*6400*/  IMAD R59, R4.reuse, R48, R59 ;  /* 0x00000030043b7224 */ /* 0x040fe400078e023b */
[--C-:B------:R-:W-:Y:S01]  /*6410*/  @!P0 IMAD.IADD R49, R49, 0x1, -R4.reuse ;  /* 0x0000000131318824 */ /* 0x100fe200078e0a04 */
[C---:B------:R-:W-:Y:S01]  /*6420*/  ISETP.GT.U32.AND P0, PT, R4.reuse, R45, PT ;  /* 0x0000002d0400720c */ /* 0x040fe20003f04070 */
[----:B------:R-:W-:Y:S02]  /*6430*/  VIADD R60, R9, 0x88 ;  /* 0x00000088093c7836 */ /* 0x000fe40000000000 */
[----:B------:R-:W-:Y:S01]  /*6440*/  @!P1 IMAD.MOV R47, RZ, RZ, -R47 ;  /* 0x000000ffff2f9224 */ /* 0x000fe200078e0a2f */
[C---:B------:R-:W-:Y:S01]  /*6450*/  ISETP.GT.U32.AND P1, PT, R4.reuse, R53, PT ;  /* 0x000000350400720c */ /* 0x040fe20003f24070 */
[--C-:B------:R-:W-:Y:S01]  /*6460*/  @!P2 IMAD.IADD R55, R55, 0x1, -R4.reuse ;  /* 0x000000013737a824 */ /* 0x100fe200078e0a04 */
[C---:B------:R-:W-:Y:S01]  /*6470*/  ISETP.GT.U32.AND P2, PT, R4.reuse, R59, PT ;  /* 0x0000003b0400720c */ /* 0x040fe20003f44070 */
[----:B------:R-:W-:Y:S01]  /*6480*/  @!P5 IMAD.MOV R49, RZ, RZ, -R49 ;  /* 0x000000ffff31d224 */ /* 0x000fe200078e0a31 */
[----:B------:R-:W-:Y:S01]  /*6490*/  IABS R63, R60 ;  /* 0x0000003c003f7213 */ /* 0x000fe20000000000 */
[----:B------:R-:W-:Y:S01]  /*64a0*/  @!P4 IMAD.IADD R51, R51, 0x1, -R4 ;  /* 0x000000013333c824 */ /* 0x000fe200078e0a04 */
[----:B------:R-:W-:Y:S01]  /*64b0*/  ISETP.GT.U32.AND P4, PT, R4, R57, PT ;  /* 0x000000390400720c */ /* 0x000fe20003f84070 */
[----:B------:R-:W-:-:S02]  /*64c0*/  VIADD R58, R9, 0x90 ;  /* 0x00000090093a7836 */ /* 0x000fc40000000000 */
[----:B------:R-:W-:Y:S01]  /*64d0*/  @!P0 IMAD.IADD R45, R45, 0x1, -R4 ;  /* 0x000000012d2d8824 */ /* 0x000fe200078e0a04 */
[----:B------:R-:W-:Y:S01]  /*64e0*/  ISETP.GE.AND P0, PT, R54, RZ, PT ;  /* 0x000000ff3600720c */ /* 0x000fe20003f06270 */
[----:B------:R-:W-:Y:S01]  /*64f0*/  IMAD.HI.U32 R48, R8, R63, RZ ;  /* 0x0000003f08307227 */ /* 0x000fe200078e00ff */
[----:B------:R-:W-:-:S03]  /*6500*/  IABS R61, R58 ;  /* 0x0000003a003d7213 */ /* 0x000fc60000000000 */
[----:B------:R-:W-:Y:S01]  /*6510*/  @!P2 IMAD.IADD R59, R59, 0x1, -R4 ;  /* 0x000000013b3ba824 */ /* 0x000fe200078e0a04 */
[----:B------:R-:W-:Y:S01]  /*6520*/  ISETP.GT.U32.AND P2, PT, R4, R45, PT ;  /* 0x0000002d0400720c */ /* 0x000fe20003f44070 */
[----:B------:R-:W-:Y:S02]  /*6530*/  IMAD.MOV R48, RZ, RZ, -R48 ;  /* 0x000000ffff307224 */ /* 0x000fe400078e0a30 */
[--C-:B------:R-:W-:Y:S01]  /*6540*/  @!P4 IMAD.IADD R57, R57, 0x1, -R4.reuse ;  /* 0x000000013939c824 */ /* 0x100fe200078e0a04 */
[----:B------:R-:W-:Y:S01]  /*6550*/  ISETP.GE.AND P4, PT, R56, RZ, PT ;  /* 0x000000ff3800720c */ /* 0x000fe20003f86270 */
[C---:B------:R-:W-:Y:S02]  /*6560*/  IMAD R63, R4.reuse, R48, R63 ;  /* 0x00000030043f7224 */ /* 0x040fe400078e023f */
[----:B------:R-:W-:Y:S01]  /*6570*/  @!P1 IMAD.IADD R53, R53, 0x1, -R4 ;  /* 0x0000000135359824 */ /* 0x000fe200078e0a04 */
[----:B------:R-:W-:Y:S01]  /*6580*/  ISETP.GT.U32.AND P5, PT, R4, R57, PT ;  /* 0x000000390400720c */ /* 0x000fe20003fa4070 */
[----:B------:R-:W-:Y:S01]  /*6590*/  IMAD.HI.U32 R46, R8, R61, RZ ;  /* 0x0000003d082e7227 */ /* 0x000fe200078e00ff */
[----:B------:R-:W-:-:S03]  /*65a0*/  ISETP.GE.AND P1, PT, R52, RZ, PT ;  /* 0x000000ff3400720c */ /* 0x000fc60003f26270 */
[----:B------:R-:W-:Y:S01]  /*65b0*/  @!P2 IMAD.IADD R45, R45, 0x1, -R4 ;  /* 0x000000012d2da824 */ /* 0x000fe200078e0a04 */
[----:B------:R-:W-:Y:S01]  /*65c0*/  ISETP.GT.U32.AND P2, PT, R4, R63, PT ;  /* 0x0000003f0400720c */ /* 0x000fe20003f44070 */
[C---:B------:R-:W-:Y:S02]  /*65d0*/  VIADD R52, R9.reuse, 0x80 ;  /* 0x0000008009347836 */ /* 0x040fe40000000000 */
[----:B------:R-:W-:Y:S02]  /*65e0*/  IMAD.MOV R46, RZ, RZ, -R46 ;  /* 0x000000ffff2e7224 */ /* 0x000fe400078e0a2e */
[----:B------:R-:W-:Y:S01]  /*65f0*/  VIADD R54, R9, 0x78 ;  /* 0x0000007809367836 */ /* 0x000fe20000000000 */
[----:B------:R-:W-:Y:S01]  /*6600*/  IABS R65, R52 ;  /* 0x0000003400417213 */ /* 0x000fe20000000000 */
[----:B------:R-:W-:Y:S01]  /*6610*/  @!P5 IMAD.IADD R57, R57, 0x1, -R4 ;  /* 0x000000013939d824 */ /* 0x000fe200078e0a04 */
[----:B------:R-:W-:Y:S01]  /*6620*/  ISETP.GE.AND P5, PT, R58, RZ, PT ;  /* 0x000000ff3a00720c */ /* 0x000fe20003fa6270 */
[----:B------:R-:W-:Y:S01]  /*6630*/  IMAD R61, R4, R46, R61 ;  /* 0x0000002e043d7224 */ /* 0x000fe200078e023d */
[----:B------:R-:W-:Y:S01]  /*6640*/  IABS R67, R54 ;  /* 0x0000003600437213 */ /* 0x000fe20000000000 */
[----:B------:R-:W-:-:S02]  /*6650*/  @!P4 IMAD.MOV R57, RZ, RZ, -R57 ;  /* 0x000000ffff39c224 */ /* 0x000fc400078e0a39 */
[----:B------:R-:W-:Y:S01]  /*6660*/  @!P2 IMAD.IADD R63, R63, 0x1, -R4 ;  /* 0x000000013f3fa824 */ /* 0x000fe200078e0a04 */
[----:B------:R-:W-:Y:S01]  /*6670*/  ISETP.GE.AND P2, PT, R54, RZ, PT ;  /* 0x000000ff3600720c */ /* 0x000fe20003f46270 */
[----:B------:R-:W-:-:S03]  /*6680*/  IMAD.HI.U32 R46, R8, R65, RZ ;  /* 0x00000041082e7227 */ /* 0x000fc600078e00ff */
[C---:B------:R-:W-:Y:S01]  /*6690*/  ISETP.GT.U32.AND P4, PT, R4.reuse, R63, PT ;  /* 0x0000003f0400720c */ /* 0x040fe20003f84070 */
[----:B------:R-:W-:Y:S02]  /*66a0*/  IMAD.MOV R46, RZ, RZ, -R46 ;  /* 0x000000ffff2e7224 */ /* 0x000fe400078e0a2e */
[----:B------:R-:W-:Y:S01]  /*66b0*/  @!P3 IMAD.MOV R53, RZ, RZ, -R53 ;  /* 0x000000ffff35b224 */ /* 0x000fe200078e0a35 */
[C---:B------:R-:W-:Y:S01]  /*66c0*/  ISETP.GT.U32.AND P3, PT, R4.reuse, R61, PT ;  /* 0x0000003d0400720c */ /* 0x040fe20003f64070 */
[----:B------:R-:W-:Y:S02]  /*66d0*/  IMAD R65, R4, R46, R65 ;  /* 0x0000002e04417224 */ /* 0x000fe400078e0241 */
[----:B------:R-:W-:-:S04]  /*66e0*/  IMAD.HI.U32 R48, R8, R67, RZ ;  /* 0x0000004308307227 */ /* 0x000fc800078e00ff */
[----:B------:R-:W-:Y:S02]  /*66f0*/  IMAD.MOV R48, RZ, RZ, -R48 ;  /* 0x000000ffff307224 */ /* 0x000fe400078e0a30 */
[--C-:B------:R-:W-:Y:S01]  /*6700*/  @!P4 IMAD.IADD R63, R63, 0x1, -R4.reuse ;  /* 0x000000013f3fc824 */ /* 0x100fe200078e0a04 */
[C---:B------:R-:W-:Y:S01]  /*6710*/  ISETP.GT.U32.AND P4, PT, R4.reuse, R65, PT ;  /* 0x000000410400720c */ /* 0x040fe20003f84070 */
[----:B------:R-:W-:Y:S01]  /*6720*/  @!P6 IMAD.MOV R51, RZ, RZ, -R51 ;  /* 0x000000ffff33e224 */ /* 0x000fe200078e0a33 */
[C---:B------:R-:W-:Y:S01]  /*6730*/  ISETP.GT.U32.AND P6, PT, R4.reuse, R59, PT ;  /* 0x0000003b0400720c */ /* 0x040fe20003fc4070 */
[----:B------:R-:W-:Y:S02]  /*6740*/  IMAD R67, R4, R48, R67 ;  /* 0x0000003004437224 */ /* 0x000fe400078e0243 */
[----:B------:R-:W-:Y:S01]  /*6750*/  @!P1 IMAD.MOV R55, RZ, RZ, -R55 ;  /* 0x000000ffff379224 */ /* 0x000fe200078e0a37 */
[----:B------:R-:W-:Y:S01]  /*6760*/  ISETP.GE.AND P1, PT, R50, RZ, PT ;  /* 0x000000ff3200720c */ /* 0x000fe20003f26270 */
[----:B------:R-:W-:Y:S01]  /*6770*/  @!P3 IMAD.IADD R61, R61, 0x1, -R4 ;  /* 0x000000013d3db824 */ /* 0x000fe200078e0a04 */
[----:B------:R-:W-:Y:S01]  /*6780*/  ISETP.GE.AND P3, PT, R52, RZ, PT ;  /* 0x000000ff3400720c */ /* 0x000fe20003f66270 */
[----:B------:R-:W-:-:S02]  /*6790*/  @!P0 IMAD.MOV R45, RZ, RZ, -R45 ;  /* 0x000000ffff2d8224 */ /* 0x000fc400078e0a2d */
[----:B------:R-:W-:Y:S01]  /*67a0*/  VIADD R46, R9, 0x70 ;  /* 0x00000070092e7836 */ /* 0x000fe20000000000 */
[C---:B------:R-:W-:Y:S01]  /*67b0*/  ISETP.GT.U32.AND P0, PT, R4.reuse, R61, PT ;  /* 0x0000003d0400720c */ /* 0x040fe20003f04070 */
[--C-:B------:R-:W-:Y:S02]  /*67c0*/  @!P4 IMAD.IADD R65, R65, 0x1, -R4.reuse ;  /* 0x000000014141c824 */ /* 0x100fe400078e0a04 */
[----:B------:R-:W-:Y:S01]  /*67d0*/  @!P6 IMAD.IADD R59, R59, 0x1, -R4 ;  /* 0x000000013b3be824 */ /* 0x000fe200078e0a04 */
[----:B------:R-:W-:Y:S01]  /*67e0*/  IABS R69, R46 ;  /* 0x0000002e00457213 */ /* 0x000fe20000000000 */
[----:B------:R-:W-:Y:S01]  /*67f0*/  VIADD R48, R9, 0x68 ;  /* 0x0000006809307836 */ /* 0x000fe20000000000 */
[----:B------:R-:W-:Y:S01]  /*6800*/  ISETP.GT.U32.AND P4, PT, R4, R65, PT ;  /* 0x000000410400720c */ /* 0x000fe20003f84070 */
[----:B------:R-:W-:Y:S01]  /*6810*/  @!P1 IMAD.MOV R59, RZ, RZ, -R59 ;  /* 0x000000ffff3b9224 */ /* 0x000fe200078e0a3b */
[----:B------:R-:W-:Y:S01]  /*6820*/  ISETP.GE.AND P1, PT, R46, RZ, PT ;  /* 0x000000ff2e00720c */ /* 0x000fe20003f26270 */
[----:B------:R-:W-:Y:S01]  /*6830*/  IMAD.HI.U32 R46, R8, R69, RZ ;  /* 0x00000045082e7227 */ /* 0x000fe200078e00ff */
[----:B------:R-:W-:-:S02]  /*6840*/  IABS R71, R48 ;  /* 0x0000003000477213 */ /* 0x000fc40000000000 */
[----:B------:R-:W-:Y:S01]  /*6850*/  ISETP.GE.AND P6, PT, R60, RZ, PT ;  /* 0x000000ff3c00720c */ /* 0x000fe20003fc6270 */
[----:B------:R-:W-:Y:S02]  /*6860*/  VIADD R50, R9, 0x60 ;  /* 0x0000006009327836 */ /* 0x000fe40000000000 */
[----:B------:R-:W-:Y:S01]  /*6870*/  @!P0 IMAD.IADD R61, R61, 0x1, -R4 ;  /* 0x000000013d3d8824 */ /* 0x000fe200078e0a04 */
[----:B------:R-:W-:Y:S01]  /*6880*/  ISETP.GE.AND P0, PT, R48, RZ, PT ;  /* 0x000000ff3000720c */ /* 0x000fe20003f06270 */
[----:B------:R-:W-:Y:S01]  /*6890*/  IMAD.HI.U32 R48, R8, R71, RZ ;  /* 0x0000004708307227 */ /* 0x000fe200078e00ff */
[----:B------:R-:W-:-:S03]  /*68a0*/  IABS R73, R50 ;  /* 0x0000003200497213 */ /* 0x000fc60000000000 */
[----:B------:R-:W-:Y:S01]  /*68b0*/  @!P4 IMAD.IADD R65, R65, 0x1, -R4 ;  /* 0x000000014141c824 */ /* 0x000fe200078e0a04 */
[C---:B------:R-:W-:Y:S01]  /*68c0*/  ISETP.GT.U32.AND P4, PT, R4.reuse, R67, PT ;  /* 0x000000430400720c */ /* 0x040fe20003f84070 */
[----:B------:R-:W-:Y:S02]  /*68d0*/  IMAD.MOV R54, RZ, RZ, -R46 ;  /* 0x000000ffff367224 */ /* 0x000fe400078e0a2e */
[----:B------:R-:W-:Y:S02]  /*68e0*/  VIADD R52, R9, 0x58 ;  /* 0x0000005809347836 */ /* 0x000fe40000000000 */
[----:B------:R-:W-:Y:S02]  /*68f0*/  IMAD.MOV R48, RZ, RZ, -R48 ;  /* 0x000000ffff307224 */ /* 0x000fe400078e0a30 */
[----:B------:R-:W-:Y:S01]  /*6900*/  IMAD R69, R4, R54, R69 ;  /* 0x0000003604457224 */ /* 0x000fe200078e0245 */
[----:B------:R-:W-:Y:S01]  /*6910*/  IABS R75, R52 ;  /* 0x00000034004b7213 */ /* 0x000fe20000000000 */
[----:B------:R-:W-:Y:S01]  /*6920*/  @!P5 IMAD.MOV R61, RZ, RZ, -R61 ;  /* 0x000000ffff3dd224 */ /* 0x000fe200078e0a3d */
[----:B------:R-:W-:Y:S01]  /*6930*/  ISETP.GE.AND P5, PT, R50, RZ, PT ;  /* 0x000000ff3200720c */ /* 0x000fe20003fa6270 */
[----:B------:R-:W-:-:S04]  /*6940*/  IMAD.HI.U32 R50, R8, R73, RZ ;  /* 0x0000004908327227 */ /* 0x000fc800078e00ff */
[----:B------:R-:W-:Y:S02]  /*6950*/  @!P4 IMAD.IADD R67, R67, 0x1, -R4 ;  /* 0x000000014343c824 */ /* 0x000fe400078e0a04 */
[C---:B------:R-:W-:Y:S02]  /*6960*/  IMAD R71, R4.reuse, R48, R71 ;  /* 0x0000003004477224 */ /* 0x040fe400078e0247 */
[----:B------:R-:W-:Y:S01]  /*6970*/  @!P3 IMAD.MOV R65, RZ, RZ, -R65 ;  /* 0x000000ffff41b224 */ /* 0x000fe200078e0a41 */
[C---:B------:R-:W-:Y:S01]  /*6980*/  ISETP.GT.U32.AND P4, PT, R4.reuse, R67, PT ;  /* 0x000000430400720c */ /* 0x040fe20003f84070 */
[----:B------:R-:W-:Y:S01]  /*6990*/  @!P6 IMAD.MOV R63, RZ, RZ, -R63 ;  /* 0x000000ffff3fe224 */ /* 0x000fe200078e0a3f */
[----:B------:R-:W-:Y:S01]  /*69a0*/  ISETP.GT.U32.AND P3, PT, R4, R69, PT ;  /* 0x000000450400720c */ /* 0x000fe20003f64070 */
[----:B------:R-:W-:Y:S01]  /*69b0*/  IMAD.MOV R50, RZ, RZ, -R50 ;  /* 0x000000ffff327224 */ /* 0x000fe200078e0a32 */
[----:B------:R-:W-:Y:S01]  /*69c0*/  ISETP.GE.AND P6, PT, R52, RZ, PT ;  /* 0x000000ff3400720c */ /* 0x000fe20003fc6270 */
[----:B------:R-:W-:-:S04]  /*69d0*/  IMAD.HI.U32 R52, R8, R75, RZ ;  /* 0x0000004b08347227 */ /* 0x000fc800078e00ff */
[C---:B------:R-:W-:Y:S02]  /*69e0*/  IMAD R73, R4.reuse, R50, R73 ;  /* 0x0000003204497224 */ /* 0x040fe400078e0249 */
[----:B------:R-:W-:Y:S02]  /*69f0*/  VIADD R56, R9, 0x50 ;  /* 0x0000005009387836 */ /* 0x000fe40000000000 */
[----:B------:R-:W-:Y:S01]  /*6a00*/  @!P4 IMAD.IADD R67, R67, 0x1, -R4 ;  /* 0x000000014343c824 */ /* 0x000fe200078e0a04 */
[C---:B------:R-:W-:Y:S01]  /*6a10*/  ISETP.GT.U32.AND P4, PT, R4.reuse, R71, PT ;  /* 0x000000470400720c */ /* 0x040fe20003f84070 */
[----:B------:R-:W-:Y:S01]  /*6a20*/  IMAD.MOV R52, RZ, RZ, -R52 ;  /* 0x000000ffff347224 */ /* 0x000fe200078e0a34 */
[----:B------:R-:W-:Y:S01]  /*6a30*/  IABS R77, R56 ;  /* 0x00000038004d7213 */ /* 0x000fe20000000000 */
[----:B------:R-:W-:Y:S01]  /*6a40*/  @!P2 IMAD.MOV R67, RZ, RZ, -R67 ;  /* 0x000000ffff43a224 */ /* 0x000fe200078e0a43 */
[C---:B------:R-:W-:Y:S01]  /*6a50*/  ISETP.GT.U32.AND P2, PT, R4.reuse, R73, PT ;  /* 0x000000490400720c */ /* 0x040fe20003f44070 */
[----:B------:R-:W-:-:S02]  /*6a60*/  IMAD R75, R4, R52, R75 ;  /* 0x00000034044b7224 */ /* 0x000fc400078e024b */
[--C-:B------:R-:W-:Y:S02]  /*6a70*/  @!P3 IMAD.IADD R69, R69, 0x1, -R4.reuse ;  /* 0x000000014545b824 */ /* 0x100fe400078e0a04 */
[----:B------:R-:W-:Y:S02]  /*6a80*/  VIADD R54, R9, 0x48 ;  /* 0x0000004809367836 */ /* 0x000fe40000000000 */
[----:B------:R-:W-:Y:S01]  /*6a90*/  IMAD.HI.U32 R46, R8, R77, RZ ;  /* 0x0000004d082e7227 */ /* 0x000fe200078e00ff */
[C---:B------:R-:W-:Y:S02]  /*6aa0*/  ISETP.GT.U32.AND P3, PT, R4.reuse, R69, PT ;  /* 0x000000450400720c */ /* 0x040fe40003f64070 */
[----:B------:R-:W-:Y:S01]  /*6ab0*/  IABS R79, R54 ;  /* 0x00000036004f7213 */ /* 0x000fe20000000000 */
[----:B------:R-:W-:Y:S01]  /*6ac0*/  @!P4 IMAD.IADD R71, R71, 0x1, -R4 ;  /* 0x000000014747c824 */ /* 0x000fe200078e0a04 */
[----:B------:R-:W-:Y:S01]  /*6ad0*/  ISETP.GT.U32.AND P4, PT, R4, R75, PT ;  /* 0x0000004b0400720c */ /* 0x000fe20003f84070 */
[----:B------:R-:W-:-:S02]  /*6ae0*/  IMAD.MOV R46, RZ, RZ, -R46 ;  /* 0x000000ffff2e7224 */ /* 0x000fc400078e0a2e */
[----:B------:R-:W-:Y:S01]  /*6af0*/  @!P2 IMAD.IADD R73, R73, 0x1, -R4 ;  /* 0x000000014949a824 */ /* 0x000fe200078e0a04 */
[C---:B------:R-:W-:Y:S01]  /*6b00*/  ISETP.GT.U32.AND P2, PT, R4.reuse, R71, PT ;  /* 0x000000470400720c */ /* 0x040fe20003f44070 */
[----:B------:R-:W-:Y:S02]  /*6b10*/  IMAD R77, R4, R46, R77 ;  /* 0x0000002e044d7224 */ /* 0x000fe400078e024d */
[----:B------:R-:W-:Y:S02]  /*6b20*/  VIADD R58, R9, 0x40 ;  /* 0x00000040093a7836 */ /* 0x000fe40000000000 */
[----:B------:R-:W-:-:S03]  /*6b30*/  IMAD.HI.U32 R46, R8, R79, RZ ;  /* 0x0000004f082e7227 */ /* 0x000fc600078e00ff */
[----:B------:R-:W-:Y:S01]  /*6b40*/  IABS R81, R58 ;  /* 0x0000003a00517213 */ /* 0x000fe20000000000 */
[----:B------:R-:W-:Y:S02]  /*6b50*/  VIADD R60, R9, 0x38 ;  /* 0x00000038093c7836 */ /* 0x000fe40000000000 */
[--C-:B------:R-:W-:Y:S01]  /*6b60*/  @!P3 IMAD.IADD R69, R69, 0x1, -R4.reuse ;  /* 0x000000014545b824 */ /* 0x100fe200078e0a04 */
[----:B------:R-:W-:Y:S01]  /*6b70*/  ISETP.GE.AND P3, PT, R9, RZ, PT ;  /* 0x000000ff0900720c */ /* 0x000fe20003f66270 */
[----:B------:R-:W-:Y:S01]  /*6b80*/  @!P4 IMAD.IADD R75, R75, 0x1, -R4 ;  /* 0x000000014b4bc824 */ /* 0x000fe200078e0a04 */
[C---:B------:R-:W-:Y:S01]  /*6b90*/  ISETP.GT.U32.AND P4, PT, R4.reuse, R73, PT ;  /* 0x000000490400720c */ /* 0x040fe20003f84070 */
[----:B------:R-:W-:Y:S01]  /*6ba0*/  IMAD.MOV R46, RZ, RZ, -R46 ;  /* 0x000000ffff2e7224 */ /* 0x000fe200078e0a2e */
[----:B------:R-:W-:Y:S01]  /*6bb0*/  IABS R83, R60 ;  /* 0x0000003c00537213 */ /* 0x000fe20000000000 */
[----:B------:R-:W-:Y:S01]  /*6bc0*/  @!P1 IMAD.MOV R69, RZ, RZ, -R69 ;  /* 0x000000ffff459224 */ /* 0x000fe200078e0a45 */
[C---:B------:R-:W-:Y:S01]  /*6bd0*/  ISETP.GT.U32.AND P1, PT, R4.reuse, R75, PT ;  /* 0x0000004b0400720c */ /* 0x040fe20003f24070 */
[----:B------:R-:W-:-:S02]  /*6be0*/  IMAD R79, R4, R46, R79 ;  /* 0x0000002e044f7224 */ /* 0x000fc400078e024f */
[----:B------:R-:W-:-:S04]  /*6bf0*/  IMAD.HI.U32 R46, R8, R81, RZ ;  /* 0x00000051082e7227 */ /* 0x000fc800078e00ff */
[----:B------:R-:W-:Y:S02]  /*6c00*/  VIADD R64, R9, 0x28 ;  /* 0x0000002809407836 */ /* 0x000fe40000000000 */
[----:B------:R-:W-:Y:S01]  /*6c10*/  @!P2 IMAD.IADD R71, R71, 0x1, -R4 ;  /* 0x000000014747a824 */ /* 0x000fe200078e0a04 */
[----:B------:R-:W-:Y:S01]  /*6c20*/  ISETP.GT.U32.AND P2, PT, R4, R77, PT ;  /* 0x0000004d0400720c */ /* 0x000fe20003f44070 */
[----:B------:R-:W-:Y:S01]  /*6c30*/  VIADD R62, R9, 0x30 ;  /* 0x00000030093e7836 */ /* 0x000fe20000000000 */
[----:B------:R-:W-:Y:S01]  /*6c40*/  IABS R87, R64 ;  /* 0x0000004000577213 */ /* 0x000fe20000000000 */
[----:B------:R-:W-:-:S03]  /*6c50*/  IMAD.HI.U32 R48, R8, R83, RZ ;  /* 0x0000005308307227 */ /* 0x000fc600078e00ff */
[----:B------:R-:W-:Y:S01]  /*6c60*/  IABS R85, R62 ;  /* 0x0000003e00557213 */ /* 0x000fe20000000000 */
[----:B------:R-:W-:Y:S02]  /*6c70*/  IMAD.MOV R46, RZ, RZ, -R46 ;  /* 0x000000ffff2e7224 */ /* 0x000fe400078e0a2e */
[----:B------:R-:W-:Y:S02]  /*6c80*/  IMAD.MOV R48, RZ, RZ, -R48 ;  /* 0x000000ffff307224 */ /* 0x000fe400078e0a30 */
[----:B------:R-:W-:Y:S02]  /*6c90*/  IMAD R81, R4, R46, R81 ;  /* 0x0000002e04517224 */ /* 0x000fe400078e0251 */
[----:B------:R-:W-:-:S04]  /*6ca0*/  IMAD.HI.U32 R52, R8, R87, RZ ;  /* 0x0000005708347227 */ /* 0x000fc800078e00ff */
[--C-:B------:R-:W-:Y:S01]  /*6cb0*/  @!P4 IMAD.IADD R73, R73, 0x1, -R4.reuse ;  /* 0x000000014949c824 */ /* 0x100fe200078e0a04 */
[C---:B------:R-:W-:Y:S01]  /*6cc0*/  ISETP.GT.U32.AND P4, PT, R4.reuse, R79, PT ;  /* 0x0000004f0400720c */ /* 0x040fe20003f84070 */
[C---:B------:R-:W-:Y:S02]  /*6cd0*/  IMAD R83, R4.reuse, R48, R83 ;  /* 0x0000003004537224 */ /* 0x040fe400078e0253 */
[----:B------:R-:W-:Y:S01]  /*6ce0*/  @!P1 IMAD.IADD R75, R75, 0x1, -R4 ;  /* 0x000000014b4b9824 */ /* 0x000fe200078e0a04 */
[----:B------:R-:W-:Y:S01]  /*6cf0*/  ISETP.GT.U32.AND P1, PT, R4, R81, PT ;  /* 0x000000510400720c */ /* 0x000fe20003f24070 */
[----:B------:R-:W-:-:S04]  /*6d00*/  IMAD.HI.U32 R50, R8, R85, RZ ;  /* 0x0000005508327227 */ /* 0x000fc800078e00ff */
[----:B------:R-:W-:Y:S02]  /*6d10*/  IMAD.MOV R52, RZ, RZ, -R52 ;  /* 0x000000ffff347224 */ /* 0x000fe400078e0a34 */
[----:B------:R-:W-:Y:S01]  /*6d20*/  @!P2 IMAD.IADD R77, R77, 0x1, -R4 ;  /* 0x000000014d4da824 */ /* 0x000fe200078e0a04 */
[C---:B------:R-:W-:Y:S01]  /*6d30*/  ISETP.GT.U32.AND P2, PT, R4.reuse, R83, PT ;  /* 0x000000530400720c */ /* 0x040fe20003f44070 */
[----:B------:R-:W-:Y:S02]  /*6d40*/  IMAD.MOV R50, RZ, RZ, -R50 ;  /* 0x000000ffff327224 */ /* 0x000fe400078e0a32 */
[C---:B------:R-:W-:Y:S02]  /*6d50*/  IMAD R87, R4.reuse, R52, R87 ;  /* 0x0000003404577224 */ /* 0x040fe400078e0257 */
[----:B------:R-:W-:Y:S02]  /*6d60*/  VIADD R52, R9, 0x20 ;  /* 0x0000002009347836 */ /* 0x000fe40000000000 */
[----:B------:R-:W-:-:S02]  /*6d70*/  IMAD R85, R4, R50, R85 ;  /* 0x0000003204557224 */ /* 0x000fc400078e0255 */
[C---:B------:R-:W-:Y:S01]  /*6d80*/  VIADD R66, R9.reuse, 0x18 ;  /* 0x0000001809427836 */ /* 0x040fe20000000000 */
[----:B------:R-:W-:Y:S01]  /*6d90*/  IABS R89, R52 ;  /* 0x0000003400597213 */ /* 0x000fe20000000000 */
[----:B------:R-:W-:Y:S02]  /*6da0*/  VIADD R68, R9, 0x10 ;  /* 0x0000001009447836 */ /* 0x000fe40000000000 */
[--C-:B------:R-:W-:Y:S01]  /*6db0*/  @!P4 IMAD.IADD R79, R79, 0x1, -R4.reuse ;  /* 0x000000014f4fc824 */ /* 0x100fe200078e0a04 */
[----:B------:R-:W-:Y:S01]  /*6dc0*/  IABS R91, R66 ;  /* 0x00000042005b7213 */ /* 0x000fe20000000000 */
[----:B------:R-:W-:Y:S01]  /*6dd0*/  @!P1 IMAD.IADD R81, R81, 0x1, -R4 ;  /* 0x0000000151519824 */ /* 0x000fe200078e0a04 */
[----:B------:R-:W-:Y:S01]  /*6de0*/  ISETP.GT.U32.AND P4, PT, R4, R85, PT ;  /* 0x000000550400720c */ /* 0x000fe20003f84070 */
[----:B------:R-:W-:Y:S01]  /*6df0*/  VIADD R70, R9, 0x8 ;  /* 0x0000000809467836 */ /* 0x000fe20000000000 */
[----:B------:R-:W-:Y:S01]  /*6e00*/  IABS R93, R68 ;  /* 0x00000044005d7213 */ /* 0x000fe20000000000 */
[----:B------:R-:W-:Y:S01]  /*6e10*/  IMAD.HI.U32 R9, R8, R89, RZ ;  /* 0x0000005908097227 */ /* 0x000fe200078e00ff */
[----:B------:R-:W-:-:S02]  /*6e20*/  ISETP.GT.U32.AND P1, PT, R4, R87, PT ;  /* 0x000000570400720c */ /* 0x000fc40003f24070 */
[----:B------:R-:W-:Y:S01]  /*6e30*/  IABS R95, R70 ;  /* 0x00000046005f7213 */ /* 0x000fe20000000000 */
[----:B------:R-:W-:Y:S01]  /*6e40*/  @!P2 IMAD.IADD R83, R83, 0x1, -R4 ;  /* 0x000000015353a824 */ /* 0x000fe200078e0a04 */
[C---:B------:R-:W-:Y:S01]  /*6e50*/  ISETP.GT.U32.AND P2, PT, R4.reuse, R81, PT ;  /* 0x000000510400720c */ /* 0x040fe20003f44070 */
[----:B------:R-:W-:Y:S01]  /*6e60*/  @!P0 IMAD.MOV R71, RZ, RZ, -R71 ;  /* 0x000000ffff478224 */ /* 0x000fe200078e0a47 */
[C---:B------:R-:W-:Y:S01]  /*6e70*/  ISETP.GT.U32.AND P0, PT, R4.reuse, R77, PT ;  /* 0x0000004d0400720c */ /* 0x040fe20003f04070 */
[----:B------:R-:W-:Y:S01]  /*6e80*/  @!P5 IMAD.MOV R73, RZ, RZ, -R73 ;  /* 0x000000ffff49d224 */ /* 0x000fe200078e0a49 */
[----:B------:R-:W-:Y:S01]  /*6e90*/  ISETP.GT.U32.AND P5, PT, R4, R79, PT ;  /* 0x0000004f0400720c */ /* 0x000fe20003fa4070 */
[----:B------:R-:W-:-:S04]  /*6ea0*/  IMAD.HI.U32 R46, R8, R91, RZ ;  /* 0x0000005b082e7227 */ /* 0x000fc800078e00ff */
[----:B------:R-:W-:-:S04]  /*6eb0*/  IMAD.HI.U32 R48, R8, R93, RZ ;  /* 0x0000005d08307227 */ /* 0x000fc800078e00ff */
[----:B------:R-:W-:Y:S02]  /*6ec0*/  IMAD.MOV R9, RZ, RZ, -R9 ;  /* 0x000000ffff097224 */ /* 0x000fe400078e0a09 */
[----:B------:R-:W-:Y:S02]  /*6ed0*/  IMAD.MOV R46, RZ, RZ, -R46 ;  /* 0x000000ffff2e7224 */ /* 0x000fe400078e0a2e */
[----:B------:R-:W-:Y:S02]  /*6ee0*/  IMAD.MOV R48, RZ, RZ, -R48 ;  /* 0x000000ffff307224 */ /* 0x000fe400078e0a30 */
[C---:B------:R-:W-:Y:S02]  /*6ef0*/  IMAD R9, R4.reuse, R9, R89 ;  /* 0x0000000904097224 */ /* 0x040fe400078e0259 */
[C---:B------:R-:W-:Y:S01]  /*6f00*/  IMAD R89, R4.reuse, R46, R91 ;  /* 0x0000002e04597224 */ /* 0x040fe200078e025b */
[----:B------:R-:W-:Y:S01]  /*6f10*/  SHF.R.S32.HI R46, RZ, 0x2, R153 ;  /* 0x00000002ff2e7819 */ /* 0x000fe20000011499 */
[--C-:B------:R-:W-:Y:S01]  /*6f20*/  @!P4 IMAD.IADD R85, R85, 0x1, -R4.reuse ;  /* 0x000000015555c824 */ /* 0x100fe200078e0a04 */
[C---:B------:R-:W-:Y:S01]  /*6f30*/  ISETP.GT.U32.AND P4, PT, R4.reuse, R83, PT ;  /* 0x000000530400720c */ /* 0x040fe20003f84070 */
[----:B------:R-:W-:Y:S01]  /*6f40*/  IMAD R91, R4, R48, R93 ;  /* 0x00000030045b7224 */ /* 0x000fe200078e025d */
[----:B------:R-:W-:Y:S01]  /*6f50*/  SGXT R46, R46, 0x1 ;  /* 0x000000012e2e781a */ /* 0x000fe20000000200 */
[----:B------:R-:W-:-:S02]  /*6f60*/  @!P1 IMAD.IADD R87, R87, 0x1, -R4 ;  /* 0x0000000157579824 */ /* 0x000fc400078e0a04 */
[----:B------:R-:W-:-:S03]  /*6f70*/  IMAD.HI.U32 R50, R8, R95, RZ ;  /* 0x0000005f08327227 */ /* 0x000fc600078e00ff */
[C---:B------:R-:W-:Y:S01]  /*6f80*/  ISETP.GT.U32.AND P1, PT, R4.reuse, R87, PT ;  /* 0x000000570400720c */ /* 0x040fe20003f24070 */
[----:B------:R-:W-:Y:S01]  /*6f90*/  @!P6 IMAD.MOV R75, RZ, RZ, -R75 ;  /* 0x000000ffff4be224 */ /* 0x000fe200078e0a4b */
[C---:B------:R-:W-:Y:S01]  /*6fa0*/  ISETP.GT.U32.AND P6, PT, R4.reuse, R85, PT ;  /* 0x000000550400720c */ /* 0x040fe20003fc4070 */
[--C-:B------:R-:W-:Y:S01]  /*6fb0*/  @!P0 IMAD.IADD R77, R77, 0x1, -R4.reuse ;  /* 0x000000014d4d8824 */ /* 0x100fe200078e0a04 */
[C---:B------:R-:W-:Y:S01]  /*6fc0*/  ISETP.GT.U32.AND P0, PT, R4.reuse, R9, PT ;  /* 0x000000090400720c */ /* 0x040fe20003f04070 */
[--C-:B------:R-:W-:Y:S01]  /*6fd0*/  @!P5 IMAD.IADD R79, R79, 0x1, -R4.reuse ;  /* 0x000000014f4fd824 */ /* 0x100fe200078e0a04 */
[C---:B------:R-:W-:Y:S01]  /*6fe0*/  ISETP.GT.U32.AND P5, PT, R4.reuse, R89, PT ;  /* 0x000000590400720c */ /* 0x040fe20003fa4070 */
[----:B------:R-:W-:Y:S01]  /*6ff0*/  @!P2 IMAD.IADD R81, R81, 0x1, -R4 ;  /* 0x000000015151a824 */ /* 0x000fe200078e0a04 */
[----:B------:R-:W-:Y:S01]  /*7000*/  ISETP.GT.U32.AND P2, PT, R4, R91, PT ;  /* 0x0000005b0400720c */ /* 0x000fe20003f44070 */
[----:B------:R-:W-:-:S04]  /*7010*/  IMAD.HI.U32 R8, R8, R97, RZ ;  /* 0x0000006108087227 */ /* 0x000fc800078e00ff */
[----:B------:R-:W-:Y:S02]  /*7020*/  IMAD.MOV R50, RZ, RZ, -R50 ;  /* 0x000000ffff327224 */ /* 0x000fe400078e0a32 */
[----:B------:R-:W-:Y:S02]  /*7030*/  IMAD.MOV R8, RZ, RZ, -R8 ;  /* 0x000000ffff087224 */ /* 0x000fe400078e0a08 */
[C---:B------:R-:W-:Y:S02]  /*7040*/  IMAD R93, R4.reuse, R50, R95 ;  /* 0x00000032045d7224 */ /* 0x040fe400078e025f */
[C---:B------:R-:W-:Y:S01]  /*7050*/  IMAD R95, R4.reuse, R8, R97 ;  /* 0x00000008045f7224 */ /* 0x040fe200078e0261 */
[----:B------:R-:W-:Y:S01]  /*7060*/  SHF.R.U32.HI R8, RZ, 0x5, R153 ;  /* 0x00000005ff087819 */ /* 0x000fe20000011699 */
[--C-:B------:R-:W-:Y:S01]  /*7070*/  @!P4 IMAD.IADD R83, R83, 0x1, -R4.reuse ;  /* 0x000000015353c824 */ /* 0x100fe200078e0a04 */
[C---:B------:R-:W-:Y:S01]  /*7080*/  ISETP.GT.U32.AND P4, PT, R4.reuse, R93, PT ;  /* 0x0000005d0400720c */ /* 0x040fe20003f84070 */
[--C-:B------:R-:W-:Y:S01]  /*7090*/  @!P6 IMAD.IADD R85, R85, 0x1, -R4.reuse ;  /* 0x000000015555e824 */ /* 0x100fe200078e0a04 */
[----:B------:R-:W-:Y:S01]  /*70a0*/  ISETP.GT.U32.AND P6, PT, R4, R95, PT ;  /* 0x0000005f0400720c */ /* 0x000fe20003fc4070 */
[--C-:B------:R-:W-:Y:S01]  /*70b0*/  @!P1 IMAD.IADD R87, R87, 0x1, -R4.reuse ;  /* 0x0000000157579824 */ /* 0x100fe200078e0a04 */
[----:B------:R-:W-:Y:S01]  /*70c0*/  ISETP.GE.AND P1, PT, R56, RZ, PT ;  /* 0x000000ff3800720c */ /* 0x000fe20003f26270 */
[--C-:B------:R-:W-:Y:S01]  /*70d0*/  @!P0 IMAD.IADD R9, R9, 0x1, -R4.reuse ;  /* 0x0000000109098824 */ /* 0x100fe200078e0a04 */
[----:B------:R-:W-:Y:S01]  /*70e0*/  ISETP.GE.AND P0, PT, R54, RZ, PT ;  /* 0x000000ff3600720c */ /* 0x000fe20003f06270 */
[--C-:B------:R-:W-:Y:S01]  /*70f0*/  @!P5 IMAD.IADD R89, R89, 0x1, -R4.reuse ;  /* 0x000000015959d824 */ /* 0x100fe200078e0a04 */
[----:B------:R-:W-:Y:S01]  /*7100*/  ISETP.GE.AND P5, PT, R58, RZ, PT ;  /* 0x000000ff3a00720c */ /* 0x000fe20003fa6270 */
[--C-:B------:R-:W-:Y:S01]  /*7110*/  @!P2 IMAD.IADD R91, R91, 0x1, -R4.reuse ;  /* 0x000000015b5ba824 */ /* 0x100fe200078e0a04 */
[----:B------:R-:W-:Y:S01]  /*7120*/  ISETP.GE.AND P2, PT, R60, RZ, PT ;  /* 0x000000ff3c00720c */ /* 0x000fe20003f46270 */
[----:B------:R-:W-:Y:S01]  /*7130*/  IMAD R226, R226, UR7, RZ ;  /* 0x00000007e2e27c24 */ /* 0x000fe2000f8e02ff */
[----:B------:R-:W-:Y:S01]  /*7140*/  LOP3.LUT R97, R46, 0x90, RZ, 0xc0, !PT ;  /* 0x000000902e617812 */ /* 0x000fe200078ec0ff */
[--C-:B------:R-:W-:Y:S01]  /*7150*/  @!P4 IMAD.IADD R93, R93, 0x1, -R4.reuse ;  /* 0x000000015d5dc824 */ /* 0x100fe200078e0a04 */
[----:B------:R-:W-:Y:S01]  /*7160*/  ISETP.GE.AND P4, PT, R62, RZ, PT ;  /* 0x000000ff3e00720c */ /* 0x000fe20003f86270 */
[----:B------:R-:W-:Y:S01]  /*7170*/  @!P6 IMAD.IADD R95, R95, 0x1, -R4 ;  /* 0x000000015f5fe824 */ /* 0x000fe200078e0a04 */
[----:B------:R-:W-:Y:S01]  /*7180*/  R2UR UR20, R8 ;  /* 0x00000000081472ca */ /* 0x000fe200000e0000 */
[----:B------:R-:W-:Y:S01]  /*7190*/  @!P1 IMAD.MOV R77, RZ, RZ, -R77 ;  /* 0x000000ffff4d9224 */ /* 0x000fe200078e0a4d */
[C---:B------:R-:W-:Y:S01]  /*71a0*/  ISETP.GT.U32.AND P1, PT, R4.reuse, R9, PT ;  /* 0x000000090400720c */ /* 0x040fe20003f24070 */
[----:B------:R-:W-:Y:S01]  /*71b0*/  @!P0 IMAD.MOV R79, RZ, RZ, -R79 ;  /* 0x000000ffff4f8224 */ /* 0x000fe200078e0a4f */
[C---:B------:R-:W-:Y:S01]  /*71c0*/  ISETP.GT.U32.AND P0, PT, R4.reuse, R89, PT ;  /* 0x000000590400720c */ /* 0x040fe20003f04070 */
[----:B------:R-:W-:Y:S01]  /*71d0*/  @!P5 IMAD.MOV R81, RZ, RZ, -R81 ;  /* 0x000000ffff51d224 */ /* 0x000fe200078e0a51 */
[C---:B------:R-:W-:Y:S01]  /*71e0*/  ISETP.GT.U32.AND P5, PT, R4.reuse, R91, PT ;  /* 0x0000005b0400720c */ /* 0x040fe20003fa4070 */
[----:B------:R-:W-:Y:S01]  /*71f0*/  @!P2 IMAD.MOV R83, RZ, RZ, -R83 ;  /* 0x000000ffff53a224 */ /* 0x000fe200078e0a53 */
[C---:B------:R-:W-:Y:S01]  /*7200*/  ISETP.GT.U32.AND P2, PT, R4.reuse, R93, PT ;  /* 0x0000005d0400720c */ /* 0x040fe20003f44070 */
[----:B------:R-:W-:Y:S01]  /*7210*/  IMAD.SHL.U32 R8, R153, 0x20, RZ ;  /* 0x0000002099087824 */ /* 0x000fe200078e00ff */
[----:B------:R-:W-:Y:S01]  /*7220*/  ISETP.GT.U32.AND P6, PT, R4, R95, PT ;  /* 0x0000005f0400720c */ /* 0x000fe20003fc4070 */
[----:B------:R-:W-:Y:S01]  /*7230*/  @!P4 IMAD.MOV R85, RZ, RZ, -R85 ;  /* 0x000000ffff55c224 */ /* 0x000fe200078e0a55 */
[----:B------:R-:W-:Y:S01]  /*7240*/  ISETP.GE.AND P4, PT, R64, RZ, PT ;  /* 0x000000ff4000720c */ /* 0x000fe20003f86270 */
[----:B------:R-:W-:Y:S01]  /*7250*/  IMAD R225, R225, UR7, RZ ;  /* 0x00000007e1e17c24 */ /* 0x000fe2000f8e02ff */
[----:B------:R-:W-:Y:S01]  /*7260*/  LOP3.LUT R152, R97, 0x1f60, R8, 0xf8, !PT ;  /* 0x00001f6061987812 */ /* 0x000fe200078ef808 */
        /* <DEDUP_REMOVED lines=8> */
[----:B------:R-:W-:Y:S01]  /*72f0*/  @!P6 IMAD.IADD R95, R95, 0x1, -R4 ;  /* 0x000000015f5fe824 */ /* 0x000fe200078e0a04 */
[----:B------:R-:W-:Y:S01]  /*7300*/  ISETP.NE.AND P6, PT, R3, RZ, PT ;  /* 0x000000ff0300720c */ /* 0x000fe20003fc5270 */
[----:B------:R-:W-:Y:S01]  /*7310*/  @!P4 IMAD.MOV R87, RZ, RZ, -R87 ;  /* 0x000000ffff57c224 */ /* 0x000fe200078e0a57 */
[----:B------:R-:W-:Y:S01]  /*7320*/  LOP3.LUT R3, RZ, R3, RZ, 0x33, !PT ;  /* 0x00000003ff037212 */ /* 0x000fe200078e33ff */
[----:B------:R-:W-:Y:S01]  /*7330*/  @!P3 IMAD.MOV R95, RZ, RZ, -R95 ;  /* 0x000000ffff5fb224 */ /* 0x000fe200078e0a5f */
[----:B------:R-:W-:Y:S01]  /*7340*/  SHF.R.S32.HI R128, RZ, 0x1f, R226 ;  /* 0x0000001fff807819 */ /* 0x000fe200000114e2 */
[----:B------:R-:W-:Y:S01]  /*7350*/  @!P1 IMAD.MOV R9, RZ, RZ, -R9 ;  /* 0x000000ffff099224 */ /* 0x000fe200078e0a09 */
[C---:B------:R-:W-:Y:S01]  /*7360*/  SEL R0, R3.reuse, R0, !P6 ;  /* 0x0000000003007207 */ /* 0x040fe20007000000 */
[----:B------:R-:W-:Y:S01]  /*7370*/  @!P0 IMAD.MOV R89, RZ, RZ, -R89 ;  /* 0x000000ffff598224 */ /* 0x000fe200078e0a59 */
[C---:B------:R-:W-:Y:S01]  /*7380*/  SEL R2, R3.reuse, R2, !P6 ;  /* 0x0000000203027207 */ /* 0x040fe20007000000 */
[----:B------:R-:W-:Y:S01]  /*7390*/  @!P5 IMAD.MOV R91, RZ, RZ, -R91 ;  /* 0x000000ffff5bd224 */ /* 0x000fe200078e0a5b */
[C---:B------:R-:W-:Y:S01]  /*73a0*/  SEL R13, R3.reuse, R13, !P6 ;  /* 0x0000000d030d7207 */ /* 0x040fe20007000000 */
[----:B------:R-:W-:Y:S01]  /*73b0*/  @!P2 IMAD.MOV R93, RZ, RZ, -R93 ;  /* 0x000000ffff5da224 */ /* 0x000fe200078e0a5d */
[C---:B------:R-:W-:Y:S01]  /*73c0*/  SEL R12, R3.reuse, R12, !P6 ;  /* 0x0000000c030c7207 */ /* 0x040fe20007000000 */
[----:B------:R-:W-:Y:S01]  /*73d0*/  IMAD R228, R0, UR5, RZ ;  /* 0x0000000500e47c24 */ /* 0x000fe2000f8e02ff */
[C---:B------:R-:W-:Y:S01]  /*73e0*/  SEL R11, R3.reuse, R11, !P6 ;  /* 0x0000000b030b7207 */ /* 0x040fe20007000000 */
[----:B------:R-:W-:Y:S01]  /*73f0*/  IMAD R230, R2, UR5, RZ ;  /* 0x0000000502e67c24 */ /* 0x000fe2000f8e02ff */
[----:B------:R-:W-:Y:S01]  /*7400*/  SEL R15, R3, R15, !P6 ;  /* 0x0000000f030f7207 */ /* 0x000fe20007000000 */
[----:B------:R-:W-:Y:S01]  /*7410*/  IMAD R13, R13, UR5, RZ ;  /* 0x000000050d0d7c24 */ /* 0x000fe2000f8e02ff */
[C---:B------:R-:W-:Y:S01]  /*7420*/  SEL R10, R3.reuse, R10, !P6 ;  /* 0x0000000a030a7207 */ /* 0x040fe20007000000 */
[----:B------:R-:W-:Y:S01]  /*7430*/  IMAD R12, R12, UR5, RZ ;  /* 0x000000050c0c7c24 */ /* 0x000fe2000f8e02ff */
[----:B------:R-:W-:Y:S01]  /*7440*/  SEL R14, R3, R14, !P6 ;  /* 0x0000000e030e7207 */ /* 0x000fe20007000000 */
[----:B------:R-:W-:Y:S01]  /*7450*/  IMAD R11, R11, UR5, RZ ;  /* 0x000000050b0b7c24 */ /* 0x000fe2000f8e02ff */
[----:B------:R-:W-:Y:S01]  /*7460*/  SEL R17, R3, R17, !P6 ;  /* 0x0000001103117207 */ /* 0x000fe20007000000 */
[----:B------:R-:W-:Y:S01]  /*7470*/  IMAD R15, R15, UR5, RZ ;  /* 0x000000050f0f7c24 */ /* 0x000fe2000f8e02ff */
        /* <DEDUP_REMOVED lines=8> */
[C---:B------:R-:W-:Y:S01]  /*7500*/  SEL R22, R3.reuse, R22, !P6 ;  /* 0x0000001603167207 */ /* 0x040fe20007000000 */
[----:B------:R-:W-:Y:S01]  /*7510*/  IMAD R18, R18, UR5, RZ ;  /* 0x0000000512127c24 */ /* 0x000fe2000f8e02ff */
[C---:B------:R-:W-:Y:S01]  /*7520*/  SEL R21, R3.reuse, R21, !P6 ;  /* 0x0000001503157207 */ /* 0x040fe20007000000 */
        /* <DEDUP_REMOVED lines=99> */
[----:B------:R-:W-:Y:S01]  /*7b60*/  SHF.R.S32.HI R227, RZ, 0x1f, R228 ;  /* 0x0000001fffe37819 */ /* 0x000fe200000114e4 */
[----:B------:R-:W-:Y:S01]  /*7b70*/  IMAD R3, R91, UR5, RZ ;  /* 0x000000055b037c24 */ /* 0x000fe2000f8e02ff */
[----:B------:R-:W-:Y:S01]  /*7b80*/  IADD3 R228, P6, R228, UR10, RZ ;  /* 0x0000000ae4e47c10 */ /* 0x000fe2000ffde0ff */
[----:B------:R-:W-:Y:S01]  /*7b90*/  IMAD R2, R93, UR5, RZ ;  /* 0x000000055d027c24 */ /* 0x000fe2000f8e02ff */
[----:B------:R-:W-:Y:S01]  /*7ba0*/  SHF.R.S32.HI R229, RZ, 0x1f, R230 ;  /* 0x0000001fffe57819 */ /* 0x000fe200000114e6 */
[----:B------:R-:W-:Y:S01]  /*7bb0*/  IMAD R0, R95, UR5, RZ ;  /* 0x000000055f007c24 */ /* 0x000fe2000f8e02ff */
[----:B------:R-:W-:Y:S01]  /*7bc0*/  IADD3 R230, P5, R230, UR10, RZ ;  /* 0x0000000ae6e67c10 */ /* 0x000fe2000ffbe0ff */
[----:B------:R-:W-:Y:S01]  /*7bd0*/  UIADD3 UR5, UR4, 0x4000, URZ ;  /* 0x0000400004057890 */ /* 0x000fe2000fffe03f */
[----:B------:R-:W-:Y:S01]  /*7be0*/  SHF.R.S32.HI R231, RZ, 0x1f, R13 ;  /* 0x0000001fffe77819 */ /* 0x000fe2000001140d */
[----:B------:R-:W-:Y:S01]  /*7bf0*/  UMOV UR7, URZ ;  /* 0x0000003f00077c82 */ /* 0x000fe20008000000 */
[----:B------:R-:W-:Y:S01]  /*7c00*/  IADD3 R232, P3, R13, UR10, RZ ;  /* 0x0000000a0de87c10 */ /* 0x000fe2000ff7e0ff */
[----:B------:R-:W-:Y:S01]  /*7c10*/  USHF.R.U32.HI UR5, URZ, 0x4, UR5 ;  /* 0x000000043f057899 */ /* 0x000fe20008011605 */
[----:B------:R-:W-:-:S02]  /*7c20*/  SHF.R.S32.HI R233, RZ, 0x1f, R12 ;  /* 0x0000001fffe97819 */ /* 0x000fc4000001140c */
[----:B------:R-:W-:Y:S01]  /*7c30*/  IADD3 R234, P2, R12, UR10, RZ ;  /* 0x0000000a0cea7c10 */ /* 0x000fe2000ff5e0ff */
[----:B------:R-:W-:Y:S01]  /*7c40*/  USGXT.U32 UR6, UR5, 0xe ;  /* 0x0000000e0506789a */ /* 0x000fe20008000000 */
[----:B------:R-:W-:Y:S02]  /*7c50*/  SHF.R.S32.HI R235, RZ, 0x1f, R11 ;  /* 0x0000001fffeb7819 */ /* 0x000fe4000001140b */
[----:B------:R-:W-:Y:S02]  /*7c60*/  IADD3 R236, P1, R11, UR10, RZ ;  /* 0x0000000a0bec7c10 */ /* 0x000fe4000ff3e0ff */
[----:B------:R-:W-:Y:S02]  /*7c70*/  SHF.R.S32.HI R239, RZ, 0x1f, R15 ;  /* 0x0000001fffef7819 */ /* 0x000fe4000001140f */
[----:B------:R-:W-:Y:S01]  /*7c80*/  IADD3 R240, P4, R15, UR10, RZ ;  /* 0x0000000a0ff07c10 */ /* 0x000fe2000ff9e0ff */
[----:B------:R-:W-:Y:S01]  /*7c90*/  UMOV UR14, UR6 ;  /* 0x00000006000e7c82 */ /* 0x000fe20008000000 */
[----:B------:R-:W-:-:S02]  /*7ca0*/  IADD3.X R227, R227, UR11, RZ, P6, !PT ;  /* 0x0000000be3e37c10 */ /* 0x000fc4000b7fe4ff */
[----:B------:R-:W-:Y:S02]  /*7cb0*/  SHF.R.S32.HI R237, RZ, 0x1f, R10 ;  /* 0x0000001fffed7819 */ /* 0x000fe4000001140a */
[----:B------:R-:W-:Y:S02]  /*7cc0*/  IADD3 R238, P0, R10, UR10, RZ ;  /* 0x0000000a0aee7c10 */ /* 0x000fe4000ff1e0ff */
[----:B------:R-:W-:Y:S02]  /*7cd0*/  SHF.R.S32.HI R241, RZ, 0x1f, R14 ;  /* 0x0000001ffff17819 */ /* 0x000fe4000001140e */
[----:B------:R-:W-:Y:S02]  /*7ce0*/  IADD3 R242, P6, R14, UR10, RZ ;  /* 0x0000000a0ef27c10 */ /* 0x000fe4000ffde0ff */
[----:B------:R-:W-:Y:S02]  /*7cf0*/  IADD3.X R229, R229, UR11, RZ, P5, !PT ;  /* 0x0000000be5e57c10 */ /* 0x000fe4000affe4ff */
[----:B------:R-:W-:-:S02]  /*7d00*/  SHF.R.S32.HI R243, RZ, 0x1f, R17 ;  /* 0x0000001ffff37819 */ /* 0x000fc40000011411 */
[----:B------:R-:W-:Y:S02]  /*7d10*/  IADD3 R244, P5, R17, UR10, RZ ;  /* 0x0000000a11f47c10 */ /* 0x000fe4000ffbe0ff */
[----:B------:R-:W-:Y:S02]  /*7d20*/  IADD3.X R231, R231, UR11, RZ, P3, !PT ;  /* 0x0000000be7e77c10 */ /* 0x000fe40009ffe4ff */
[----:B------:R-:W-:Y:S02]  /*7d30*/  SHF.R.S32.HI R245, RZ, 0x1f, R16 ;  /* 0x0000001ffff57819 */ /* 0x000fe40000011410 */
[----:B------:R-:W-:Y:S02]  /*7d40*/  IADD3 R246, P3, R16, UR10, RZ ;  /* 0x0000000a10f67c10 */ /* 0x000fe4000ff7e0ff */
[----:B------:R-:W-:Y:S02]  /*7d50*/  IADD3.X R233, R233, UR11, RZ, P2, !PT ;  /* 0x0000000be9e97c10 */ /* 0x000fe400097fe4ff */
[----:B------:R-:W-:-:S02]  /*7d60*/  SHF.R.S32.HI R247, RZ, 0x1f, R18 ;  /* 0x0000001ffff77819 */ /* 0x000fc40000011412 */
[----:B------:R-:W-:Y:S02]  /*7d70*/  IADD3 R248, P2, R18, UR10, RZ ;  /* 0x0000000a12f87c10 */ /* 0x000fe4000ff5e0ff */
[----:B------:R-:W-:Y:S02]  /*7d80*/  IADD3.X R235, R235, UR11, RZ, P1, !PT ;  /* 0x0000000bebeb7c10 */ /* 0x000fe40008ffe4ff */
[----:B------:R-:W-:Y:S02]  /*7d90*/  IADD3.X R239, R239, UR11, RZ, P4, !PT ;  /* 0x0000000befef7c10 */ /* 0x000fe4000a7fe4ff */
[----:B------:R-:W-:Y:S02]  /*7da0*/  SHF.R.S32.HI R249, RZ, 0x1f, R20 ;  /* 0x0000001ffff97819 */ /* 0x000fe40000011414 */
[----:B------:R-:W-:Y:S02]  /*7db0*/  IADD3 R250, P1, R20, UR10, RZ ;  /* 0x0000000a14fa7c10 */ /* 0x000fe4000ff3e0ff */
[----:B------:R-:W-:-:S02]  /*7dc0*/  IADD3.X R237, R237, UR11, RZ, P0, !PT ;  /* 0x0000000beded7c10 */ /* 0x000fc400087fe4ff */
[----:B------:R-:W-:Y:S02]  /*7dd0*/  IADD3 R9, P4, R22, UR10, RZ ;  /* 0x0000000a16097c10 */ /* 0x000fe4000ff9e0ff */
[----:B------:R-:W-:Y:S02]  /*7de0*/  IADD3.X R241, R241, UR11, RZ, P6, !PT ;  /* 0x0000000bf1f17c10 */ /* 0x000fe4000b7fe4ff */
[----:B------:R-:W-:Y:S01]  /*7df0*/  SHF.R.S32.HI R251, RZ, 0x1f, R19 ;  /* 0x0000001ffffb7819 */ /* 0x000fe20000011413 */
[----:B------:R0:W-:Y:S01]  /*7e00*/  STL [R1+0xe04], R9 ;  /* 0x000e040901007387 */ /* 0x0001e20000100800 */
[----:B------:R-:W-:Y:S02]  /*7e10*/  IADD3 R252, P0, R19, UR10, RZ ;  /* 0x0000000a13fc7c10 */ /* 0x000fe4000ff1e0ff */
[----:B------:R-:W-:Y:S02]  /*7e20*/  IADD3 R10, P6, R21, UR10, RZ ;  /* 0x0000000a150a7c10 */ /* 0x000fe4000ffde0ff */
[----:B------:R-:W-:-:S02]  /*7e30*/  IADD3.X R243, R243, UR11, RZ, P5, !PT ;  /* 0x0000000bf3f37c10 */ /* 0x000fc4000affe4ff */
[----:B------:R-:W-:Y:S01]  /*7e40*/  IADD3 R11, P5, R24, UR10, RZ ;  /* 0x0000000a180b7c10 */ /* 0x000fe2000ffbe0ff */
[----:B------:R1:W-:Y:S01]  /*7e50*/  STL [R1+0xe0c], R10 ;  /* 0x000e0c0a01007387 */ /* 0x0003e20000100800 */
[----:B------:R-:W-:Y:S02]  /*7e60*/  IADD3.X R245, R245, UR11, RZ, P3, !PT ;  /* 0x0000000bf5f57c10 */ /* 0x000fe40009ffe4ff */
[----:B------:R-:W-:Y:S01]  /*7e70*/  SHF.R.S32.HI R4, RZ, 0x1f, R22 ;  /* 0x0000001fff047819 */ /* 0x000fe20000011416 */
[----:B------:R2:W-:Y:S01]  /*7e80*/  STL [R1+0xe14], R11 ;  /* 0x000e140b01007387 */ /* 0x0005e20000100800 */
[----:B------:R-:W-:Y:S02]  /*7e90*/  IADD3 R12, P3, R23, UR10, RZ ;  /* 0x0000000a170c7c10 */ /* 0x000fe4000ff7e0ff */
[----:B------:R-:W-:Y:S02]  /*7ea0*/  IADD3.X R247, R247, UR11, RZ, P2, !PT ;  /* 0x0000000bf7f77c10 */ /* 0x000fe400097fe4ff */
[----:B------:R-:W-:Y:S01]  /*7eb0*/  IADD3 R13, P2, R25, UR10, RZ ;  /* 0x0000000a190d7c10 */ /* 0x000fe2000ff5e0ff */
[----:B------:R3:W-:Y:S01]  /*7ec0*/  STL [R1+0xe1c], R12 ;  /* 0x000e1c0c01007387 */ /* 0x0007e20000100800 */
[----:B------:R-:W-:-:S02]  /*7ed0*/  IADD3.X R249, R249, UR11, RZ, P1, !PT ;  /* 0x0000000bf9f97c10 */ /* 0x000fc40008ffe4ff */
[----:B------:R-:W-:Y:S01]  /*7ee0*/  IADD3 R14, P1, R27, UR10, RZ ;  /* 0x0000000a1b0e7c10 */ /* 0x000fe2000ff3e0ff */
[----:B------:R4:W-:Y:S01]  /*7ef0*/  STL [R1+0xe24], R13 ;  /* 0x000e240d01007387 */ /* 0x0009e20000100800 */
[----:B------:R-:W-:Y:S02]  /*7f00*/  IADD3.X R251, R251, UR11, RZ, P0, !PT ;  /* 0x0000000bfbfb7c10 */ /* 0x000fe400087fe4ff */
[----:B------:R-:W-:Y:S01]  /*7f10*/  IADD3 R16, P0, R26, UR10, RZ ;  /* 0x0000000a1a107c10 */ /* 0x000fe2000ff1e0ff */
[----:B------:R-:W-:Y:S01]  /*7f20*/  STL [R1+0xe2c], R14 ;  /* 0x000e2c0e01007387 */ /* 0x000fe20000100800 */
[----:B------:R-:W-:Y:S02]  /*7f30*/  IADD3.X R15, R4, UR11, RZ, P4, !PT ;  /* 0x0000000b040f7c10 */ /* 0x000fe4000a7fe4ff */
[----:B------:R-:W-:Y:S01]  /*7f40*/  SHF.R.S32.HI R8, RZ, 0x1f, R21 ;  /* 0x0000001fff087819 */ /* 0x000fe20000011415 */
[----:B------:R5:W-:Y:S01]  /*7f50*/  STL [R1+0xe34], R16 ;  /* 0x000e341001007387 */ /* 0x000be20000100800 */
[----:B0-----:R-:W-:-:S02]  /*7f60*/  SHF.R.S32.HI R9, RZ, 0x1f, R24 ;  /* 0x0000001fff097819 */ /* 0x001fc40000011418 */
[----:B-1----:R-:W-:Y:S01]  /*7f70*/  SHF.R.S32.HI R10, RZ, 0x1f, R23 ;  /* 0x0000001fff0a7819 */ /* 0x002fe20000011417 */
[----:B------:R0:W-:Y:S01]  /*7f80*/  STL [R1+0xe00], R15 ;  /* 0x000e000f01007387 */ /* 0x0001e20000100800 */
[----:B--2---:R-:W-:Y:S02]  /*7f90*/  SHF.R.S32.HI R11, RZ, 0x1f, R25 ;  /* 0x0000001fff0b7819 */ /* 0x004fe40000011419 */
[----:B------:R-:W-:Y:S02]  /*7fa0*/  CS2R R24, SRZ ;  /* 0x0000000000187805 */ /* 0x000fe4000001ff00 */
[----:B---3--:R-:W-:Y:S02]  /*7fb0*/  SHF.R.S32.HI R12, RZ, 0x1f, R27 ;  /* 0x0000001fff0c7819 */ /* 0x008fe4000001141b */
[----:B----4-:R-:W-:Y:S02]  /*7fc0*/  SHF.R.S32.HI R13, RZ, 0x1f, R26 ;  /* 0x0000001fff0d7819 */ /* 0x010fe4000001141a */
[----:B------:R-:W-:-:S02]  /*7fd0*/  CS2R R26, SRZ ;  /* 0x00000000001a7805 */ /* 0x000fc4000001ff00 */
[----:B-----5:R-:W-:Y:S02]  /*7fe0*/  IADD3 R16, P4, R28, UR10, RZ ;  /* 0x0000000a1c107c10 */ /* 0x020fe4000ff9e0ff */
[----:B------:R-:W-:Y:S02]  /*7ff0*/  SHF.R.S32.HI R14, RZ, 0x1f, R28 ;  /* 0x0000001fff0e7819 */ /* 0x000fe4000001141c */
[----:B0-----:R-:W-:Y:S01]  /*8000*/  IADD3.X R15, R8, UR11, RZ, P6, !PT ;  /* 0x0000000b080f7c10 */ /* 0x001fe2000b7fe4ff */
[----:B------:R0:W-:Y:S01]  /*8010*/  STL [R1+0xe3c], R16 ;  /* 0x000e3c1001007387 */ /* 0x0001e20000100800 */
[----:B------:R-:W-:Y:S02]  /*8020*/  SHF.R.S32.HI R4, RZ, 0x1f, R29 ;  /* 0x0000001fff047819 */ /* 0x000fe4000001141d */
[----:B------:R-:W-:Y:S01]  /*8030*/  SHF.R.S32.HI R8, RZ, 0x1f, R30 ;  /* 0x0000001fff087819 */ /* 0x000fe2000001141e */
[----:B------:R1:W-:Y:S01]  /*8040*/  STL [R1+0xe08], R15 ;  /* 0x000e080f01007387 */ /* 0x0003e20000100800 */
[----:B------:R-:W-:-:S02]  /*8050*/  SHF.R.S32.HI R127, RZ, 0x1f, R225 ;  /* 0x0000001fff7f7819 */ /* 0x000fc400000114e1 */
[----:B0-----:R-:W-:Y:S02]  /*8060*/  IADD3 R16, P6, R29, UR10, RZ ;  /* 0x0000000a1d107c10 */ /* 0x001fe4000ffde0ff */
[----:B------:R-:W-:Y:S02]  /*8070*/  CS2R R28, SRZ ;  /* 0x00000000001c7805 */ /* 0x000fe4000001ff00 */
[----:B-1----:R-:W-:Y:S01]  /*8080*/  IADD3.X R15, R9, UR11, RZ, P5, !PT ;  /* 0x0000000b090f7c10 */ /* 0x002fe2000affe4ff */
[----:B------:R0:W-:Y:S01]  /*8090*/  STL [R1+0xe44], R16 ;  /* 0x000e441001007387 */ /* 0x0001e20000100800 */
[----:B------:R-:W-:-:S03]  /*80a0*/  SHF.R.S32.HI R9, RZ, 0x1f, R31 ;  /* 0x0000001fff097819 */ /* 0x000fc6000001141f */
[----:B------:R1:W-:Y:S01]  /*80b0*/  STL [R1+0xe10], R15 ;  /* 0x000e100f01007387 */ /* 0x0003e20000100800 */
[----:B0-----:R-:W-:Y:S02]  /*80c0*/  IADD3 R16, P5, R30, UR10, RZ ;  /* 0x0000000a1e107c10 */ /* 0x001fe4000ffbe0ff */
[----:B-1----:R-:W-:-:S03]  /*80d0*/  IADD3.X R15, R10, UR11, RZ, P3, !PT ;  /* 0x0000000b0a0f7c10 */ /* 0x002fc60009ffe4ff */
[----:B------:R0:W-:Y:S01]  /*80e0*/  STL [R1+0xe4c], R16 ;  /* 0x000e4c1001007387 */ /* 0x0001e20000100800 */
[----:B------:R-:W-:-:S03]  /*80f0*/  SHF.R.S32.HI R10, RZ, 0x1f, R32 ;  /* 0x0000001fff0a7819 */ /* 0x000fc60000011420 */
[----:B------:R1:W-:Y:S01]  /*8100*/  STL [R1+0xe18], R15 ;  /* 0x000e180f01007387 */ /* 0x0003e20000100800 */
        /* <DEDUP_REMOVED lines=188> */
[----:B------:R-:W-:Y:S02]  /*8cd0*/  IADD3.X R9, R9, UR11, RZ, P4, !PT ;  /* 0x0000000b09097c10 */ /* 0x000fe4000a7fe4ff */
[----:B------:R-:W-:Y:S01]  /*8ce0*/  SHF.R.S32.HI R11, RZ, 0x1f, R85 ;  /* 0x0000001fff0b7819 */ /* 0x000fe20000011455 */
[----:B------:R1:W-:Y:S01]  /*8cf0*/  STL [R1+0xf20], R15 ;  /* 0x000f200f01007387 */ /* 0x0003e20000100800 */
[----:B0-----:R-:W-:-:S02]  /*8d00*/  IADD3 R16, P6, R83, UR10, RZ ;  /* 0x0000000a53107c10 */ /* 0x001fc4000ffde0ff */
        /* <DEDUP_REMOVED lines=22> */
[----:B------:R-:W-:Y:S01]  /*8e70*/  STL [R1+0xf7c], R16 ;  /* 0x000f7c1001007387 */ /* 0x000fe20000100800 */
[----:B------:R-:W-:Y:S02]  /*8e80*/  IADD3 R8, P0, R3, UR10, RZ ;  /* 0x0000000a03087c10 */ /* 0x000fe4000ff1e0ff */
[----:B------:R-:W-:Y:S01]  /*8e90*/  SHF.R.S32.HI R3, RZ, 0x1f, R2 ;  /* 0x0000001fff037819 */ /* 0x000fe20000011402 */
[----:B------:R-:W-:Y:S01]  /*8ea0*/  STL [R1+0xf48], R15 ;  /* 0x000f480f01007387 */ /* 0x000fe20000100800 */
[----:B------:R-:W-:-:S03]  /*8eb0*/  IADD3.X R4, R4, UR11, RZ, P0, !PT ;  /* 0x0000000b04047c10 */ /* 0x000fc600087fe4ff */
[----:B------:R0:W-:Y:S04]  /*8ec0*/  STL [R1+0xf84], R8 ;  /* 0x000f840801007387 */ /* 0x0001e80000100800 */
[----:B------:R1:W-:Y:S01]  /*8ed0*/  STL [R1+0xf50], R9 ;  /* 0x000f500901007387 */ /* 0x0003e20000100800 */
[----:B0-----:R-:W-:Y:S02]  /*8ee0*/  IADD3 R8, P4, R2, UR10, RZ ;  /* 0x0000000a02087c10 */ /* 0x001fe4000ff9e0ff */
[----:B------:R-:W-:Y:S02]  /*8ef0*/  SHF.R.S32.HI R2, RZ, 0x1f, R0 ;  /* 0x0000001fff027819 */ /* 0x000fe40000011400 */
[----:B-1----:R-:W-:Y:S01]  /*8f00*/  IADD3.X R9, R10, UR11, RZ, P6, !PT ;  /* 0x0000000b0a097c10 */ /* 0x002fe2000b7fe4ff */
[----:B------:R0:W-:Y:S01]  /*8f10*/  STL [R1+0xf8c], R8 ;  /* 0x000f8c0801007387 */ /* 0x0001e20000100800 */
[----:B------:R-:W-:-:S03]  /*8f20*/  IADD3.X R3, R3, UR11, RZ, P4, !PT ;  /* 0x0000000b03037c10 */ /* 0x000fc6000a7fe4ff */
[----:B------:R1:W-:Y:S01]  /*8f30*/  STL [R1+0xf58], R9 ;  /* 0x000f580901007387 */ /* 0x0003e20000100800 */
[----:B0-----:R-:W-:Y:S01]  /*8f40*/  IADD3 R8, P6, R0, UR10, RZ ;  /* 0x0000000a00087c10 */ /* 0x001fe2000ffde0ff */
[----:B------:R-:W-:Y:S01]  /*8f50*/  UMOV UR10, 0xfffffe00 ;  /* 0xfffffe00000a7882 */ /* 0x000fe20000000000 */
[----:B------:R-:W-:Y:S02]  /*8f60*/  IADD3.X R0, R11, UR11, RZ, P5, !PT ;  /* 0x0000000b0b007c10 */ /* 0x000fe4000affe4ff */
[----:B-1----:R-:W-:Y:S01]  /*8f70*/  IADD3.X R9, R12, UR11, RZ, P3, !PT ;  /* 0x0000000b0c097c10 */ /* 0x002fe20009ffe4ff */
[----:B------:R0:W-:Y:S04]  /*8f80*/  STL [R1+0xf94], R8 ;  /* 0x000f940801007387 */ /* 0x0001e80000100800 */
[----:B------:R1:W-:Y:S04]  /*8f90*/  STL [R1+0xf60], R0 ;  /* 0x000f600001007387 */ /* 0x0003e80000100800 */
[----:B------:R2:W-:Y:S01]  /*8fa0*/  STL [R1+0xf68], R9 ;  /* 0x000f680901007387 */ /* 0x0005e20000100800 */
[----:B0-----:R-:W-:-:S02]  /*8fb0*/  IADD3.X R8, R13, UR11, RZ, P2, !PT ;  /* 0x0000000b0d087c10 */ /* 0x001fc400097fe4ff */
[----:B-1----:R-:W-:-:S03]  /*8fc0*/  IADD3.X R0, R14, UR11, RZ, P1, !PT ;  /* 0x0000000b0e007c10 */ /* 0x002fc60008ffe4ff */
[----:B------:R-:W-:Y:S01]  /*8fd0*/  STL [R1+0xf70], R8 ;  /* 0x000f700801007387 */ /* 0x000fe20000100800 */
[----:B--2---:R-:W-:-:S03]  /*8fe0*/  LOP3.LUT R9, R153, 0x1f, RZ, 0xc0, !PT ;  /* 0x0000001f99097812 */ /* 0x004fc600078ec0ff */
[----:B------:R0:W-:Y:S04]  /*8ff0*/  STL [R1+0xf78], R0 ;  /* 0x000f780001007387 */ /* 0x0001e80000100800 */
[----:B------:R-:W-:Y:S04]  /*9000*/  STL [R1+0xf80], R4 ;  /* 0x000f800401007387 */ /* 0x000fe80000100800 */
[----:B------:R1:W-:Y:S01]  /*9010*/  STL [R1+0xf88], R3 ;  /* 0x000f880301007387 */ /* 0x0003e20000100800 */
[----:B0-----:R-:W-:Y:S01]  /*9020*/  IADD3.X R0, R2, UR11, RZ, P6, !PT ;  /* 0x0000000b02007c10 */ /* 0x001fe2000b7fe4ff */
[----:B------:R-:W-:Y:S01]  /*9030*/  UMOV UR11, 0x3fffffef ;  /* 0x3fffffef000b7882 */ /* 0x000fe20000000000 */
[----:B------:R-:W0:Y:S01]  /*9040*/  LDC R2, c[0x0][0x238] ;  /* 0x00008e00ff027b82 */ /* 0x000e220000000800 */
[----:B------:R-:W-:-:S02]  /*9050*/  UIADD3.64 UR10, UR6, -UR10, URZ ;  /* 0x8000000a060a7297 */ /* 0x000fc4000fffe03f */
[----:B------:R2:W-:Y:S01]  /*9060*/  STL [R1+0xf90], R0 ;  /* 0x000f900001007387 */ /* 0x0005e20000100800 */
[----:B-1----:R-:W-:-:S03]  /*9070*/  SHF.R.S32.HI R3, RZ, 0x7, R153 ;  /* 0x00000007ff037819 */ /* 0x002fc60000011499 */
[----:B------:R-:W-:Y:S01]  /*9080*/  STL [R1+0xc00], RZ ;  /* 0x000c00ff01007387 */ /* 0x000fe20000100800 */
[----:B------:R-:W-:-:S03]  /*9090*/  SGXT R3, R3, 0x1 ;  /* 0x000000010303781a */ /* 0x000fc60000000200 */
[----:B------:R-:W-:Y:S01]  /*90a0*/  STL [R1+0xc04], RZ ;  /* 0x000c04ff01007387 */ /* 0x000fe20000100800 */
[----:B--2---:R-:W1:Y:S01]  /*90b0*/  LDC R0, c[0x0][0x214] ;  /* 0x00008500ff007b82 */ /* 0x004e620000000800 */
[----:B------:R-:W-:Y:S02]  /*90c0*/  LOP3.LUT R3, R3, 0x90, RZ, 0xc0, !PT ;  /* 0x0000009003037812 */ /* 0x000fe400078ec0ff */
[----:B------:R-:W-:Y:S02]  /*90d0*/  STL [R1+0xc08], RZ ;  /* 0x000c08ff01007387 */ /* 0x000fe40000100800 */
[----:B------:R-:W-:Y:S02]  /*90e0*/  LOP3.LUT R3, R3, 0x7f, R153, 0x78, !PT ;  /* 0x0000007f03037812 */ /* 0x000fe400078e7899 */
[----:B------:R-:W-:Y:S04]  /*90f0*/  STL [R1+0xc0c], RZ ;  /* 0x000c0cff01007387 */ /* 0x000fe80000100800 */
[----:B------:R-:W-:Y:S01]  /*9100*/  STL [R1+0xc10], RZ ;  /* 0x000c10ff01007387 */ /* 0x000fe20000100800 */
[C---:B0-----:R-:W-:Y:S01]  /*9110*/  IMAD R4, R2.reuse, 0x1f, RZ ;  /* 0x0000001f02047824 */ /* 0x041fe200078e02ff */
[----:B------:R-:W-:Y:S01]  /*9120*/  SHF.R.S32.HI R126, RZ, 0x1f, R2 ;  /* 0x0000001fff7e7819 */ /* 0x000fe20000011402 */
[C---:B------:R-:W-:Y:S01]  /*9130*/  IMAD R8, R2.reuse, 0x1e, RZ ;  /* 0x0000001e02087824 */ /* 0x040fe200078e02ff */
[----:B------:R-:W-:Y:S01]  /*9140*/  STL [R1+0xc14], RZ ;  /* 0x000c14ff01007387 */ /* 0x000fe20000100800 */
[----:B------:R-:W-:Y:S01]  /*9150*/  IMAD R10, R2, 0x1d, RZ ;  /* 0x0000001d020a7824 */ /* 0x000fe200078e02ff */
[----:B------:R-:W-:Y:S01]  /*9160*/  IADD3 R130, P5, R226, R4, RZ ;  /* 0x00000004e2827210 */ /* 0x000fe20007fbe0ff */
[----:B------:R-:W-:Y:S01]  /*9170*/  IMAD R12, R2, 0x1c, RZ ;  /* 0x0000001c020c7824 */ /* 0x000fe200078e02ff */
[----:B------:R-:W-:Y:S01]  /*9180*/  STL [R1+0xc18], RZ ;  /* 0x000c18ff01007387 */ /* 0x000fe20000100800 */
[----:B------:R-:W-:Y:S01]  /*9190*/  IADD3 R129, P2, R4, R225, RZ ;  /* 0x000000e104817210 */ /* 0x000fe20007f5e0ff */
[----:B------:R-:W-:Y:S01]  /*91a0*/  IMAD R14, R2, 0x1b, RZ ;  /* 0x0000001b020e7824 */ /* 0x000fe200078e02ff */
[----:B------:R-:W-:Y:S01]  /*91b0*/  SHF.R.S32.HI R11, RZ, 0x1f, R4 ;  /* 0x0000001fff0b7819 */ /* 0x000fe20000011404 */
[----:B------:R-:W-:Y:S01]  /*91c0*/  STL [R1+0xc1c], RZ ;  /* 0x000c1cff01007387 */ /* 0x000fe20000100800 */
[----:B------:R-:W-:Y:S01]  /*91d0*/  IADD3 R4, P1, R226, R8, RZ ;  /* 0x00000008e2047210 */ /* 0x000fe20007f3e0ff */
[C---:B------:R-:W-:Y:S01]  /*91e0*/  IMAD R16, R2.reuse, 0x1a, RZ ;  /* 0x0000001a02107824 */ /* 0x040fe200078e02ff */
[----:B------:R-:W-:Y:S01]  /*91f0*/  SHF.R.S32.HI R13, RZ, 0x1f, R8 ;  /* 0x0000001fff0d7819 */ /* 0x000fe20000011408 */
[----:B------:R-:W-:Y:S01]  /*9200*/  STL [R1+0xc20], RZ ;  /* 0x000c20ff01007387 */ /* 0x000fe20000100800 */
[----:B------:R-:W-:Y:S01]  /*9210*/  SHF.R.S32.HI R15, RZ, 0x1f, R10 ;  /* 0x0000001fff0f7819 */ /* 0x000fe2000001140a */
[C---:B------:R-:W-:Y:S01]  /*9220*/  IMAD R18, R2.reuse, 0x19, RZ ;  /* 0x0000001902127824 */ /* 0x040fe200078e02ff */
[----:B------:R-:W-:Y:S01]  /*9230*/  SHF.R.S32.HI R17, RZ, 0x1f, R12 ;  /* 0x0000001fff117819 */ /* 0x000fe2000001140c */
[----:B------:R-:W-:Y:S01]  /*9240*/  STL [R1+0xc24], RZ ;  /* 0x000c24ff01007387 */ /* 0x000fe20000100800 */
[C---:B------:R-:W-:Y:S01]  /*9250*/  IMAD R20, R2.reuse, 0x18, RZ ;  /* 0x0000001802147824 */ /* 0x040fe200078e02ff */
[----:B------:R-:W-:Y:S01]  /*9260*/  SHF.R.S32.HI R19, RZ, 0x1f, R14 ;  /* 0x0000001fff137819 */ /* 0x000fe2000001140e */
[C---:B------:R-:W-:Y:S01]  /*9270*/  IMAD R22, R2.reuse, 0x17, RZ ;  /* 0x0000001702167824 */ /* 0x040fe200078e02ff */
        /* <DEDUP_REMOVED lines=18> */
[C---:B------:R-:W-:Y:S01]  /*93a0*/  IMAD.SHL.U32 R94, R2.reuse, 0x10, RZ ;  /* 0x00000010025e7824 */ /* 0x040fe200078e00ff */
        /* <DEDUP_REMOVED lines=20> */
[C---:B------:R-:W-:Y:S01]  /*94f0*/  IMAD.SHL.U32 R110, R2.reuse, 0x8, RZ ;  /* 0x00000008026e7824 */ /* 0x040fe200078e00ff */
        /* <DEDUP_REMOVED lines=15> */
[----:B------:R-:W-:Y:S01]  /*95f0*/  IMAD.SHL.U32 R122, R2, 0x2, RZ ;  /* 0x00000002027a7824 */ /* 0x000fe200078e00ff */
[----:B------:R-:W-:Y:S01]  /*9600*/  STL [R1+0xc60], RZ ;  /* 0x000c60ff01007387 */ /* 0x000fe20000100800 */
[----:B------:R-:W-:-:S02]  /*9610*/  SHF.R.S32.HI R121, RZ, 0x1f, R116 ;  /* 0x0000001fff797819 */ /* 0x000fc40000011474 */
[----:B------:R-:W-:Y:S01]  /*9620*/  SHF.R.S32.HI R123, RZ, 0x1f, R118 ;  /* 0x0000001fff7b7819 */ /* 0x000fe20000011476 */
[----:B------:R-:W-:Y:S01]  /*9630*/  STL [R1+0xc64], RZ ;  /* 0x000c64ff01007387 */ /* 0x000fe20000100800 */
[----:B------:R-:W-:Y:S02]  /*9640*/  SHF.R.S32.HI R124, RZ, 0x1f, R120 ;  /* 0x0000001fff7c7819 */ /* 0x000fe40000011478 */
[----:B------:R-:W-:Y:S01]  /*9650*/  SHF.R.S32.HI R125, RZ, 0x1f, R122 ;  /* 0x0000001fff7d7819 */ /* 0x000fe2000001147a */
[----:B------:R-:W-:Y:S04]  /*9660*/  STL [R1+0xc68], RZ ;  /* 0x000c68ff01007387 */ /* 0x000fe80000100800 */
        /* <DEDUP_REMOVED lines=741> */
[----:B------:R-:W-:Y:S04]  /*c4c0*/  STL [R1], RZ ;  /* 0x000000ff01007387 */ /* 0x000fe80000100800 */
        /* <DEDUP_REMOVED lines=127> */
[----:B------:R-:W-:Y:S04]  /*ccc0*/  STL [R1+0xf9c], R128 ;  /* 0x000f9c8001007387 */ /* 0x000fe80000100800 */
[----:B------:R0:W-:Y:S04]  /*ccd0*/  STL [R1+0x1194], R130 ;  /* 0x0011948201007387 */ /* 0x0001e80000100800 */
[----:B------:R2:W-:Y:S04]  /*cce0*/  STL [R1+0x118c], R129 ;  /* 0x00118c8101007387 */ /* 0x0005e80000100800 */
[----:B------:R-:W-:Y:S01]  /*ccf0*/  STL [R1+0xf98], R127 ;  /* 0x000f987f01007387 */ /* 0x000fe20000100800 */
[----:B0-----:R-:W-:-:S03]  /*cd00*/  CS2R R130, SRZ ;  /* 0x0000000000827805 */ /* 0x001fc6000001ff00 */
[----:B------:R0:W-:Y:S01]  /*cd10*/  STL [R1+0x1184], R4 ;  /* 0x0011840401007387 */ /* 0x0001e20000100800 */
[----:B--2---:R-:W-:Y:S02]  /*cd20*/  IADD3 R129, P0, R225, R8, RZ ;  /* 0x00000008e1817210 */ /* 0x004fe40007f1e0ff */
[----:B------:R-:W-:-:S03]  /*cd30*/  IADD3 R8, P4, R226, R10, RZ ;  /* 0x0000000ae2087210 */ /* 0x000fc60007f9e0ff */
[----:B------:R-:W-:Y:S01]  /*cd40*/  STL [R1+0x117c], R129 ;  /* 0x00117c8101007387 */ /* 0x000fe20000100800 */
[----:B0-----:R-:W-:-:S03]  /*cd50*/  IADD3 R4, P3, R225, R10, RZ ;  /* 0x0000000ae1047210 */ /* 0x001fc60007f7e0ff */
[----:B------:R0:W-:Y:S01]  /*cd60*/  STL [R1+0x1174], R8 ;  /* 0x0011740801007387 */ /* 0x0001e20000100800 */
[----:B------:R-:W-:-:S03]  /*cd70*/  IADD3 R10, P6, R226, R12, RZ ;  /* 0x0000000ce20a7210 */ /* 0x000fc60007fde0ff */
[----:B------:R2:W-:Y:S04]  /*cd80*/  STL [R1+0x116c], R4 ;  /* 0x00116c0401007387 */ /* 0x0005e80000100800 */
[----:B------:R3:W-:Y:S01]  /*cd90*/  STL [R1+0x1164], R10 ;  /* 0x0011640a01007387 */ /* 0x0007e20000100800 */
[----:B0-----:R-:W-:Y:S01]  /*cda0*/  IMAD.X R8, R128, 0x1, R11, P5 ;  /* 0x0000000180087824 */ /* 0x001fe200028e060b */
[----:B--2---:R-:W-:-:S04]  /*cdb0*/  IADD3 R4, P5, R225, R12, RZ ;  /* 0x0000000ce1047210 */ /* 0x004fc80007fbe0ff */
[----:B------:R0:W-:Y:S01]  /*cdc0*/  STL [R1+0x1190], R8 ;  /* 0x0011900801007387 */ /* 0x0001e20000100800 */
[----:B---3--:R-:W-:-:S03]  /*cdd0*/  IMAD.X R10, R11, 0x1, R127, P2 ;  /* 0x000000010b0a7824 */ /* 0x008fc600010e067f */
[----:B------:R2:W-:Y:S04]  /*cde0*/  STL [R1+0x115c], R4 ;  /* 0x00115c0401007387 */ /* 0x0005e80000100800 */
[----:B------:R3:W-:Y:S01]  /*cdf0*/  STL [R1+0x1188], R10 ;  /* 0x0011880a01007387 */ /* 0x0007e20000100800 */
[----:B0-----:R-:W-:Y:S01]  /*ce00*/  IADD3 R8, P2, R226, R14, RZ ;  /* 0x0000000ee2087210 */ /* 0x001fe20007f5e0ff */
[----:B--2---:R-:W-:-:S04]  /*ce10*/  IMAD.X R4, R128, 0x1, R13, P1 ;  /* 0x0000000180047824 */ /* 0x004fc800008e060d */
[----:B------:R0:W-:Y:S01]  /*ce20*/  STL [R1+0x1154], R8 ;  /* 0x0011540801007387 */ /* 0x0001e20000100800 */
[----:B---3--:R-:W-:-:S03]  /*ce30*/  IADD3 R10, P1, R225, R14, RZ ;  /* 0x0000000ee10a7210 */ /* 0x008fc60007f3e0ff */
        /* <DEDUP_REMOVED lines=51> */
[----:B------:R-:W-:Y:S02]  /*d170*/  CS2R R82, SRZ ;  /* 0x0000000000527805 */ /* 0x000fe4000001ff00 */
[----:B--2---:R-:W-:Y:S02]  /*d180*/  IADD3 R4, P2, R226, R86, RZ ;  /* 0x00000056e2047210 */ /* 0x004fe40007f5e0ff */
[----:B------:R0:W-:Y:S01]  /*d190*/  STL [R1+0x1118], R8 ;  /* 0x0011180801007387 */ /* 0x0001e20000100800 */
[----:B---3--:R-:W-:-:S03]  /*d1a0*/  IMAD.X R10, R128, 0x1, R85, P1 ;  /* 0x00000001800a7824 */ /* 0x008fc600008e0655 */
[----:B------:R2:W-:Y:S04]  /*d1b0*/  STL [R1+0x10e4], R4 ;  /* 0x0010e40401007387 */ /* 0x0005e80000100800 */
[----:B------:R3:W-:Y:S01]  /*d1c0*/  STL [R1+0x1110], R10 ;  /* 0x0011100a01007387 */ /* 0x0007e20000100800 */
[----:B0-----:R-:W-:Y:S01]  /*d1d0*/  IADD3 R8, P1, R225, R86, RZ ;  /* 0x00000056e1087210 */ /* 0x001fe20007f3e0ff */
[----:B--2---:R-:W-:-:S04]  /*d1e0*/  IMAD.X R4, R127, 0x1, R85, P0 ;  /* 0x000000017f047824 */ /* 0x004fc800000e0655 */
[----:B------:R0:W-:Y:S01]  /*d1f0*/  STL [R1+0x10dc], R8 ;  /* 0x0010dc0801007387 */ /* 0x0001e20000100800 */
[----:B------:R-:W-:Y:S02]  /*d200*/  CS2R R84, SRZ ;  /* 0x0000000000547805 */ /* 0x000fe4000001ff00 */
[-C--:B---3--:R-:W-:Y:S01]  /*d210*/  IADD3 R10, P0, R226, R88.reuse, RZ ;  /* 0x00000058e20a7210 */ /* 0x088fe20007f1e0ff */
[----:B------:R2:W-:Y:S04]  /*d220*/  STL [R1+0x1108], R4 ;  /* 0x0011080401007387 */ /* 0x0005e80000100800 */
[----:B------:R3:W-:Y:S01]  /*d230*/  STL [R1+0x10d4], R10 ;  /* 0x0010d40a01007387 */ /* 0x0007e20000100800 */
[----:B0-----:R-:W-:Y:S01]  /*d240*/  IMAD.X R8, R128, 0x1, R87, P4 ;  /* 0x0000000180087824 */ /* 0x001fe200020e0657 */
[----:B--2---:R-:W-:-:S04]  /*d250*/  IADD3 R4, P4, R225, R88, RZ ;  /* 0x00000058e1047210 */ /* 0x004fc80007f9e0ff */
[----:B------:R0:W-:Y:S01]  /*d260*/  STL [R1+0x1100], R8 ;  /* 0x0011000801007387 */ /* 0x0001e20000100800 */
[----:B---3--:R-:W-:-:S03]  /*d270*/  IMAD.X R10, R127, 0x1, R87, P3 ;  /* 0x000000017f0a7824 */ /* 0x008fc600018e0657 */
[----:B------:R2:W-:Y:S01]  /*d280*/  STL [R1+0x10cc], R4 ;  /* 0x0010cc0401007387 */ /* 0x0005e20000100800 */
[----:B------:R-:W-:-:S03]  /*d290*/  CS2R R86, SRZ ;  /* 0x0000000000567805 */ /* 0x000fc6000001ff00 */
        /* <DEDUP_REMOVED lines=156> */
[--C-:B0-----:R-:W-:Y:S01]  /*dc60*/  IMAD.X R8, R128, 0x1, R123.reuse, P3 ;  /* 0x0000000180087824 */ /* 0x101fe200018e067b */
[----:B--2---:R-:W-:Y:S01]  /*dc70*/  IADD3 R4, P3, R225, R2, RZ ;  /* 0x00000002e1047210 */ /* 0x004fe20007f7e0ff */
[----:B------:R-:W-:-:S03]  /*dc80*/  IMAD.X R2, R127, 0x1, R123, P6 ;  /* 0x000000017f027824 */ /* 0x000fc600030e067b */
[----:B------:R0:W-:Y:S01]  /*dc90*/  STL [R1+0xfe0], R8 ;  /* 0x000fe00801007387 */ /* 0x0001e20000100800 */
[----:B------:R-:W-:Y:S02]  /*dca0*/  CS2R R122, SRZ ;  /* 0x00000000007a7805 */ /* 0x000fe4000001ff00 */
[----:B---3--:R-:W-:Y:S01]  /*dcb0*/  LOP3.LUT R10, R152, 0x10, RZ, 0x3c, !PT ;  /* 0x00000010980a7812 */ /* 0x008fe200078e3cff */
[----:B------:R2:W-:Y:S04]  /*dcc0*/  STL [R1+0xfac], R4 ;  /* 0x000fac0401007387 */ /* 0x0005e80000100800 */
[----:B------:R3:W-:Y:S01]  /*dcd0*/  STL [R1+0xfd8], R2 ;  /* 0x000fd80201007387 */ /* 0x0007e20000100800 */
[--C-:B0-----:R-:W-:Y:S02]  /*dce0*/  IMAD.X R8, R128, 0x1, R124.reuse, P5 ;  /* 0x0000000180087824 */ /* 0x101fe400028e067c */
[----:B--2---:R-:W-:-:S03]  /*dcf0*/  IMAD.X R4, R127, 0x1, R124, P2 ;  /* 0x000000017f047824 */ /* 0x004fc600010e067c */
[----:B------:R0:W-:Y:S01]  /*dd00*/  STL [R1+0xfd0], R8 ;  /* 0x000fd00801007387 */ /* 0x0001e20000100800 */
[----:B---3--:R-:W-:-:S03]  /*dd10*/  IMAD.X R2, R128, 0x1, R125, P1 ;  /* 0x0000000180027824 */ /* 0x008fc600008e067d */
[----:B------:R2:W-:Y:S04]  /*dd20*/  STL [R1+0xfc8], R4 ;  /* 0x000fc80401007387 */ /* 0x0005e80000100800 */
[----:B------:R3:W-:Y:S01]  /*dd30*/  STL [R1+0xfc0], R2 ;  /* 0x000fc00201007387 */ /* 0x0007e20000100800 */
[----:B0-----:R-:W-:Y:S01]  /*dd40*/  IMAD.X R8, R127, 0x1, R125, P0 ;  /* 0x000000017f087824 */ /* 0x001fe200000e067d */
[----:B------:R-:W-:Y:S01]  /*dd50*/  CS2R R124, SRZ ;  /* 0x00000000007c7805 */ /* 0x000fe2000001ff00 */
[----:B--2---:R-:W-:-:S03]  /*dd60*/  IMAD.X R4, R128, 0x1, R126, P4 ;  /* 0x0000000180047824 */ /* 0x004fc600020e067e */
[----:B------:R0:W-:Y:S01]  /*dd70*/  STL [R1+0xfb8], R8 ;  /* 0x000fb80801007387 */ /* 0x0001e20000100800 */
[----:B------:R-:W-:Y:S01]  /*dd80*/  CS2R R128, SRZ ;  /* 0x0000000000807805 */ /* 0x000fe2000001ff00 */
[----:B---3--:R-:W-:Y:S02]  /*dd90*/  IMAD.X R2, R127, 0x1, R126, P3 ;  /* 0x000000017f027824 */ /* 0x008fe400018e067e */
[----:B------:R2:W-:Y:S01]  /*dda0*/  STL [R1+0xfb0], R4 ;  /* 0x000fb00401007387 */ /* 0x0005e20000100800 */
[----:B------:R-:W-:-:S03]  /*ddb0*/  CS2R R126, SRZ ;  /* 0x00000000007e7805 */ /* 0x000fc6000001ff00 */
[----:B------:R3:W-:Y:S01]  /*ddc0*/  STL [R1+0xfa8], R2 ;  /* 0x000fa80201007387 */ /* 0x0007e20000100800 */
[----:B0-----:R-:W-:-:S03]  /*ddd0*/  IMAD R8, R9, UR8, RZ ;  /* 0x0000000809087c24 */ /* 0x001fc6000f8e02ff */
[----:B------:R0:W-:Y:S01]  /*dde0*/  STL [R1+0x119c], R10 ;  /* 0x00119c0a01007387 */ /* 0x0001e20000100800 */
[----:B--2---:R-:W-:Y:S01]  /*ddf0*/  IMAD.U32 R4, RZ, RZ, UR9 ;  /* 0x00000009ff047e24 */ /* 0x004fe2000f8e00ff */
[----:B------:R-:W-:Y:S01]  /*de00*/  SHF.R.S32.HI R11, RZ, 0x1f, R8 ;  /* 0x0000001fff0b7819 */ /* 0x000fe20000011408 */
[----:B-1-3--:R-:W-:-:S07]  /*de10*/  IMAD.U32 R2, RZ, RZ, UR12 ;  /* 0x0000000cff027e24 */ /* 0x00afce000f8e00ff */
.L_x_1:
[----:B------:R-:W2:Y:S04]  /*de20*/  LDL R14, [R1+0xf98] ;  /* 0x000f9800010e7983 */ /* 0x000ea80000100800 */
[----:B------:R-:W3:Y:S04]  /*de30*/  LDL R13, [R1+0xf9c] ;  /* 0x000f9c00010d7983 */ /* 0x000ee80000100800 */
[----:B------:R-:W4:Y:S04]  /*de40*/  LDL R12, [R1+0xfac] ;  /* 0x000fac00010c7983 */ /* 0x000f280000100800 */
[----:B------:R-:W4:Y:S04]  /*de50*/  LDL R15, [R1+0xfbc] ;  /* 0x000fbc00010f7983 */ /* 0x000f280000100800 */
[----:B------:R1:W-:Y:S04]  /*de60*/  STL.64 [R1+0x1498], R150 ;  /* 0x0014989601007387 */ /* 0x0003e80000100a00 */
[----:B-1----:R-:W4:Y:S04]  /*de70*/  LDL R150, [R1+0xfb0] ;  /* 0x000fb00001967983 */ /* 0x002f280000100800 */
[----:B------:R-:W4:Y:S04]  /*de80*/  LDL R151, [R1+0xfb8] ;  /* 0x000fb80001977983 */ /* 0x000f280000100800 */
[----:B------:R1:W-:Y:S04]  /*de90*/  STL.64 [R1+0x1490], R148 ;  /* 0x0014909401007387 */ /* 0x0003e80000100a00 */
[----:B-1----:R-:W4:Y:S04]  /*dea0*/  LDL R148, [R1+0xfa8] ;  /* 0x000fa80001947983 */ /* 0x002f280000100800 */
[----:B------:R-:W4:Y:S01]  /*deb0*/  LDL R149, [R1+0xfb4] ;  /* 0x000fb40001957983 */ /* 0x000f220000100800 */
[----:B0----5:R-:W-:-:S02]  /*dec0*/  IADD3 R10, P0, R225, R2, RZ ;  /* 0x00000002e10a7210 */ /* 0x021fc40007f1e0ff */
[----:B------:R-:W-:Y:S01]  /*ded0*/  ISETP.GT.AND P1, PT, R4, RZ, PT ;  /* 0x000000ff0400720c */ /* 0x000fe20003f24270 */
[----:B------:R-:W-:Y:S04]  /*dee0*/  STL.64 [R1+0x1488], R146 ;  /* 0x0014889201007387 */ /* 0x000fe80000100a00 */
        /* <DEDUP_REMOVED lines=60> */
[----:B------:R-:W-:Y:S01]  /*e2b0*/  STL.64 [R1+0x12a0], R24 ;  /* 0x0012a01801007387 */ /* 0x000fe20000100a00 */
[----:B--2---:R-:W-:-:S03]  /*e2c0*/  IMAD.X R11, R14, 0x1, R0, P0 ;  /* 0x000000010e0b7824 */ /* 0x004fc600000e0600 */
[----:B------:R-:W-:Y:S04]  /*e2d0*/  STL [R1+0x11c8], R7 ;  /* 0x0011c80701007387 */ /* 0x000fe80000100800 */
[----:B------:R-:W-:Y:S04]  /*e2e0*/  STL [R1+0x11c4], R6 ;  /* 0x0011c40601007387 */ /* 0x000fe80000100800 */
[----:B------:R0:W-:Y:S04]  /*e2f0*/  STL [R1+0x11c0], R5 ;  /* 0x0011c00501007387 */ /* 0x0001e80000100800 */
[----:B------:R-:W-:Y:S04]  /*e300*/  STL [R1+0x11cc], R225 ;  /* 0x0011cce101007387 */ /* 0x000fe80000100800 */
[----:B------:R-:W2:Y:S04]  /*e310*/  LDL R14, [R1+0xfc4] ;  /* 0x000fc400010e7983 */ /* 0x000ea80000100800 */
[----:B0-----:R-:W2:Y:S01]  /*e320*/  LDL R5, [R1+0xfc0] ;  /* 0x000fc00001057983 */ /* 0x001ea20000100800 */
[----:B------:R-:W-:-:S06]  /*e330*/  PRMT R190, RZ, 0x7610, R190 ;  /* 0x00007610ffbe7816 */ /* 0x000fcc00000000be */
[----:B------:R0:W2:Y:S04]  /*e340*/  @P1 LDG.E.U8 R190, desc[UR58][R10.64] ;  /* 0x0000003a0abe1981 */ /* 0x0000a8000c1e1100 */
[----:B------:R-:W-:Y:S01]  /*e350*/  STL [R1+0x11d0], R226 ;  /* 0x0011d0e201007387 */ /* 0x000fe20000100800 */
[----:B------:R-:W-:-:S03]  /*e360*/  PRMT R191, RZ, 0x7610, R191 ;  /* 0x00007610ffbf7816 */ /* 0x000fc600000000bf */
[----:B------:R-:W2:Y:S01]  /*e370*/  LDL R25, [R1+0xfc8] ;  /* 0x000fc80001197983 */ /* 0x000ea20000100800 */
[----:B0-----:R-:W-:-:S03]  /*e380*/  IADD3 R10, P0, R226, R2, RZ ;  /* 0x00000002e20a7210 */ /* 0x001fc60007f1e0ff */
[----:B------:R-:W2:Y:S02]  /*e390*/  LDL R24, [R1+0xfd4] ;  /* 0x000fd40001187983 */ /* 0x000ea40000100800 */
[----:B---3--:R-:W-:Y:S01]  /*e3a0*/  IMAD.X R11, R13, 0x1, R0, P0 ;  /* 0x000000010d0b7824 */ /* 0x008fe200000e0600 */
[----:B------:R-:W-:Y:S01]  /*e3b0*/  PRMT R188, RZ, 0x7610, R188 ;  /* 0x00007610ffbc7816 */ /* 0x000fe200000000bc */
[----:B------:R-:W3:Y:S04]  /*e3c0*/  LDL R13, [R1+0xfcc] ;  /* 0x000fcc00010d7983 */ /* 0x000ee80000100800 */
[----:B------:R4:W3:Y:S01]  /*e3d0*/  @P1 LDG.E.U8 R191, desc[UR58][R10.64] ;  /* 0x0000003a0abf1981 */ /* 0x0008e2000c1e1100 */
[----:B------:R-:W-:-:S03]  /*e3e0*/  ISETP.GT.AND P1, PT, R4, 0x1, PT ;  /* 0x000000010400780c */ /* 0x000fc60003f24270 */
[----:B------:R-:W3:Y:S01]  /*e3f0*/  LDL R7, [R1+0xfdc] ;  /* 0x000fdc0001077983 */ /* 0x000ee20000100800 */
[----:B------:R-:W-:-:S03]  /*e400*/  PRMT R189, RZ, 0x7610, R189 ;  /* 0x00007610ffbd7816 */ /* 0x000fc600000000bd */
[----:B------:R-:W3:Y:S01]  /*e410*/  LDL R27, [R1+0xfd8] ;  /* 0x000fd800011b7983 */ /* 0x000ee20000100800 */
[----:B----4-:R-:W-:-:S03]  /*e420*/  IADD3 R10, P0, R2, R12, RZ ;  /* 0x0000000c020a7210 */ /* 0x010fc60007f1e0ff */
[----:B------:R-:W4:Y:S02]  /*e430*/  LDL R12, [R1+0xfd0] ;  /* 0x000fd000010c7983 */ /* 0x000f240000100800 */
[----:B------:R-:W-:Y:S02]  /*e440*/  IMAD.X R11, R0, 0x1, R148, P0 ;  /* 0x00000001000b7824 */ /* 0x000fe400000e0694 */
[----:B------:R-:W4:Y:S04]  /*e450*/  LDL R6, [R1+0xfe0] ;  /* 0x000fe00001067983 */ /* 0x000f280000100800 */
[----:B------:R0:W4:Y:S01]  /*e460*/  @P1 LDG.E.U8 R188, desc[UR58][R10.64] ;  /* 0x0000003a0abc1981 */ /* 0x000122000c1e1100 */
[----:B------:R-:W-:Y:S02]  /*e470*/  PRMT R186, RZ, 0x7610, R186 ;  /* 0x00007610ffba7816 */ /* 0x000fe400000000ba */
[----:B------:R-:W-:Y:S01]  /*e480*/  PRMT R187, RZ, 0x7610, R187 ;  /* 0x00007610ffbb7816 */ /* 0x000fe200000000bb */
[----:B------:R-:W4:Y:S01]  /*e490*/  LDL R26, [R1+0xfe8] ;  /* 0x000fe800011a7983 */ /* 0x000f220000100800 */
[----:B------:R-:W-:-:S02]  /*e4a0*/  PRMT R184, RZ, 0x7610, R184 ;  /* 0x00007610ffb87816 */ /* 0x000fc400000000b8 */
[----:B------:R-:W-:Y:S01]  /*e4b0*/  PRMT R185, RZ, 0x7610, R185 ;  /* 0x00007610ffb97816 */ /* 0x000fe200000000b9 */
[----:B------:R-:W4:Y:S01]  /*e4c0*/  LDL R28, [R1+0x110c] ;  /* 0x00110c00011c7983 */ /* 0x000f220000100800 */
[----:B0-----:R-:W-:Y:S02]  /*e4d0*/  IADD3 R10, P0, R2, R149, RZ ;  /* 0x00000095020a7210 */ /* 0x001fe40007f1e0ff */
[----:B------:R-:W-:Y:S01]  /*e4e0*/  PRMT R182, RZ, 0x7610, R182 ;  /* 0x00007610ffb67816 */ /* 0x000fe200000000b6 */
[----:B------:R-:W4:Y:S02]  /*e4f0*/  LDL R33, [R1+0x1178] ;  /* 0x0011780001217983 */ /* 0x000f240000100800 */
[----:B------:R-:W-:Y:S01]  /*e500*/  IMAD.X R11, R0, 0x1, R150, P0 ;  /* 0x00000001000b7824 */ /* 0x000fe200000e0696 */
[----:B------:R-:W-:Y:S01]  /*e510*/  PRMT R183, RZ, 0x7610, R183 ;  /* 0x00007610ffb77816 */ /* 0x000fe200000000b7 */
[----:B------:R-:W4:Y:S04]  /*e520*/  LDL R32, [R1+0x118c] ;  /* 0x00118c0001207983 */ /* 0x000f280000100800 */
[----:B------:R0:W4:Y:S01]  /*e530*/  @P1 LDG.E.U8 R189, desc[UR58][R10.64] ;  /* 0x0000003a0abd1981 */ /* 0x000122000c1e1100 */
[----:B------:R-:W-:-:S02]  /*e540*/  ISETP.GT.AND P1, PT, R4, 0x2, PT ;  /* 0x000000020400780c */ /* 0x000fc40003f24270 */
[----:B------:R-:W-:Y:S01]  /*e550*/  PRMT R180, RZ, 0x7610, R180 ;  /* 0x00007610ffb47816 */ /* 0x000fe200000000b4 */
[----:B------:R-:W4:Y:S01]  /*e560*/  LDL R31, [R1+0x1188] ;  /* 0x00118800011f7983 */ /* 0x000f220000100800 */
[----:B------:R-:W-:Y:S02]  /*e570*/  PRMT R181, RZ, 0x7610, R181 ;  /* 0x00007610ffb57816 */ /* 0x000fe400000000b5 */
[----:B------:R-:W-:Y:S01]  /*e580*/  PRMT R178, RZ, 0x7610, R178 ;  /* 0x00007610ffb27816 */ /* 0x000fe200000000b2 */
[----:B------:R-:W4:Y:S01]  /*e590*/  LDL R34, [R1+0x1130] ;  /* 0x0011300001227983 */ /* 0x000f220000100800 */
[----:B0-----:R-:W-:-:S03]  /*e5a0*/  IADD3 R10, P0, R2, R15, RZ ;  /* 0x0000000f020a7210 */ /* 0x001fc60007f1e0ff */
[----:B------:R-:W4:Y:S02]  /*e5b0*/  LDL R15, [R1+0xfe4] ;  /* 0x000fe400010f7983 */ /* 0x000f240000100800 */
[----:B------:R-:W-:Y:S01]  /*e5c0*/  IMAD.X R11, R0, 0x1, R151, P0 ;  /* 0x00000001000b7824 */ /* 0x000fe200000e0697 */
[----:B------:R-:W-:Y:S01]  /*e5d0*/  PRMT R179, RZ, 0x7610, R179 ;  /* 0x00007610ffb37816 */ /* 0x000fe200000000b3 */
[----:B------:R-:W4:Y:S04]  /*e5e0*/  LDL R30, [R1+0x1144] ;  /* 0x00114400011e7983 */ /* 0x000f280000100800 */
[----:B------:R2:W4:Y:S01]  /*e5f0*/  @P1 LDG.E.U8 R186, desc[UR58][R10.64] ;  /* 0x0000003a0aba1981 */ /* 0x000522000c1e1100 */
[----:B------:R-:W-:Y:S02]  /*e600*/  PRMT R176, RZ, 0x7610, R176 ;  /* 0x00007610ffb07816 */ /* 0x000fe400000000b0 */
[----:B------:R-:W-:Y:S01]  /*e610*/  PRMT R177, RZ, 0x7610, R177 ;  /* 0x00007610ffb17816 */ /* 0x000fe200000000b1 */
[----:B------:R-:W4:Y:S01]  /*e620*/  LDL R29, [R1+0x1140] ;  /* 0x00114000011d7983 */ /* 0x000f220000100800 */
[----:B--2---:R-:W-:-:S03]  /*e630*/  IADD3 R10, P0, R2, R14, RZ ;  /* 0x0000000e020a7210 */ /* 0x004fc60007f1e0ff */
[----:B------:R-:W2:Y:S02]  /*e640*/  LDL R14, [R1+0xff4] ;  /* 0x000ff400010e7983 */ /* 0x000ea40000100800 */
[----:B------:R-:W-:Y:S02]  /*e650*/  IMAD.X R11, R0, 0x1, R5, P0 ;  /* 0x00000001000b7824 */ /* 0x000fe400000e0605 */
[----:B------:R-:W2:Y:S04]  /*e660*/  LDL R5, [R1+0xfec] ;  /* 0x000fec0001057983 */ /* 0x000ea80000100800 */
[----:B------:R3:W2:Y:S01]  /*e670*/  @P1 LDG.E.U8 R187, desc[UR58][R10.64] ;  /* 0x0000003a0abb1981 */ /* 0x0006a2000c1e1100 */
[----:B------:R-:W-:Y:S02]  /*e680*/  ISETP.GT.AND P1, PT, R4, 0x3, PT ;  /* 0x000000030400780c */ /* 0x000fe40003f24270 */
[----:B---3--:R-:W-:-:S02]  /*e690*/  IADD3 R10, P0, R2, R13, RZ ;  /* 0x0000000d020a7210 */ /* 0x008fc40007f1e0ff */
[----:B------:R-:W3:Y:S03]  /*e6a0*/  LDL R13, [R1+0xff0] ;  /* 0x000ff000010d7983 */ /* 0x000ee60000100800 */
[----:B------:R-:W-:Y:S02]  /*e6b0*/  IMAD.X R11, R0, 0x1, R25, P0 ;  /* 0x00000001000b7824 */ /* 0x000fe400000e0619 */
[----:B------:R-:W3:Y:S04]  /*e6c0*/  LDL R25, [R1+0xff8] ;  /* 0x000ff80001197983 */ /* 0x000ee80000100800 */
[----:B------:R0:W3:Y:S02]  /*e6d0*/  @P1 LDG.E.U8 R184, desc[UR58][R10.64] ;  /* 0x0000003a0ab81981 */ /* 0x0000e4000c1e1100 */
[----:B0-----:R-:W-:-:S02]  /*e6e0*/  IADD3 R10, P0, R2, R24, RZ ;  /* 0x00000018020a7210 */ /* 0x001fc40007f1e0ff */
[----:B------:R-:W3:Y:S03]  /*e6f0*/  LDL R24, [R1+0x1004] ;  /* 0x0010040001187983 */ /* 0x000ee60000100800 */
[----:B----4-:R-:W-:Y:S02]  /*e700*/  IMAD.X R11, R0, 0x1, R12, P0 ;  /* 0x00000001000b7824 */ /* 0x010fe400000e060c */
[----:B------:R-:W4:Y:S04]  /*e710*/  LDL R12, [R1+0xffc] ;  /* 0x000ffc00010c7983 */ /* 0x000f280000100800 */
[----:B------:R0:W4:Y:S01]  /*e720*/  @P1 LDG.E.U8 R185, desc[UR58][R10.64] ;  /* 0x0000003a0ab91981 */ /* 0x000122000c1e1100 */
[----:B------:R-:W-:-:S02]  /*e730*/  ISETP.GT.AND P1, PT, R4, 0x4, PT ;  /* 0x000000040400780c */ /* 0x000fc40003f24270 */
[----:B0-----:R-:W-:Y:S02]  /*e740*/  IADD3 R10, P0, R2, R7, RZ ;  /* 0x00000007020a7210 */ /* 0x001fe40007f1e0ff */
[----:B------:R-:W4:Y:S03]  /*e750*/  LDL R7, [R1+0x1000] ;  /* 0x0010000001077983 */ /* 0x000f260000100800 */
[----:B------:R-:W-:Y:S02]  /*e760*/  IMAD.X R11, R0, 0x1, R27, P0 ;  /* 0x00000001000b7824 */ /* 0x000fe400000e061b */
[----:B------:R-:W4:Y:S04]  /*e770*/  LDL R27, [R1+0x1008] ;  /* 0x00100800011b7983 */ /* 0x000f280000100800 */
[----:B------:R0:W4:Y:S02]  /*e780*/  @P1 LDG.E.U8 R182, desc[UR58][R10.64] ;  /* 0x0000003a0ab61981 */ /* 0x000124000c1e1100 */
[----:B0-----:R-:W-:-:S02]  /*e790*/  IADD3 R10, P0, R2, R15, RZ ;  /* 0x0000000f020a7210 */ /* 0x001fc40007f1e0ff */
[----:B------:R-:W4:Y:S03]  /*e7a0*/  LDL R15, [R1+0x1014] ;  /* 0x00101400010f7983 */ /* 0x000f260000100800 */
[----:B------:R-:W-:Y:S02]  /*e7b0*/  IMAD.X R11, R0, 0x1, R6, P0 ;  /* 0x00000001000b7824 */ /* 0x000fe400000e0606 */
[----:B------:R-:W4:Y:S04]  /*e7c0*/  LDL R6, [R1+0x100c] ;  /* 0x00100c0001067983 */ /* 0x000f280000100800 */
[----:B------:R2:W4:Y:S02]  /*e7d0*/  @P1 LDG.E.U8 R183, desc[UR58][R10.64] ;  /* 0x0000003a0ab71981 */ /* 0x000524000c1e1100 */
[----:B--2---:R-:W-:-:S02]  /*e7e0*/  IADD3 R10, P0, R2, R5, RZ ;  /* 0x00000005020a7210 */ /* 0x004fc40007f1e0ff */
[----:B------:R-:W2:Y:S01]  /*e7f0*/  LDL R5, [R1+0x1010] ;  /* 0x0010100001057983 */ /* 0x000ea20000100800 */
[----:B------:R-:W-:Y:S02]  /*e800*/  ISETP.GT.AND P1, PT, R4, 0x5, PT ;  /* 0x000000050400780c */ /* 0x000fe40003f24270 */
[----:B------:R-:W-:Y:S02]  /*e810*/  IMAD.X R11, R0, 0x1, R26, P0 ;  /* 0x00000001000b7824 */ /* 0x000fe400000e061a */
[----:B------:R-:W2:Y:S09]  /*e820*/  LDL R26, [R1+0x1018] ;  /* 0x00101800011a7983 */ /* 0x000eb20000100800 */
[----:B------:R0:W2:Y:S02]  /*e830*/  @P1 LDG.E.U8 R180, desc[UR58][R10.64] ;  /* 0x0000003a0ab41981 */ /* 0x0000a4000c1e1100 */
[----:B0-----:R-:W-:-:S02]  /*e840*/  IADD3 R10, P0, R2, R14, RZ ;  /* 0x0000000e020a7210 */ /* 0x001fc40007f1e0ff */
[----:B------:R-:W2:Y:S03]  /*e850*/  LDL R14, [R1+0x101c] ;  /* 0x00101c00010e7983 */ /* 0x000ea60000100800 */
[----:B---3--:R-:W-:Y:S02]  /*e860*/  IMAD.X R11, R0, 0x1, R13, P0 ;  /* 0x00000001000b7824 */ /* 0x008fe400000e060d */
[----:B------:R-:W3:Y:S04]  /*e870*/  LDL R13, [R1+0x1024] ;  /* 0x00102400010d7983 */ /* 0x000ee80000100800 */
[----:B------:R4:W3:Y:S01]  /*e880*/  @P1 LDG.E.U8 R181, desc[UR58][R10.64] ;  /* 0x0000003a0ab51981 */ /* 0x0008e2000c1e1100 */
[----:B------:R-:W-:-:S02]  /*e890*/  ISETP.GT.AND P1, PT, R4, 0x6, PT ;  /* 0x000000060400780c */ /* 0x000fc40003f24270 */
[----:B----4-:R-:W-:Y:S02]  /*e8a0*/  IADD3 R10, P0, R2, R12, RZ ;  /* 0x0000000c020a7210 */ /* 0x010fe40007f1e0ff */
        /* <DEDUP_REMOVED lines=17> */
[----:B--2---:R-:W-:Y:S02]  /*e9c0*/  IMAD.X R11, R0, 0x1, R5, P0 ;  /* 0x00000001000b7824 */ /* 0x004fe400000e0605 */
[----:B------:R-:W2:Y:S04]  /*e9d0*/  LDL R5, [R1+0x103c] ;  /* 0x00103c0001057983 */ /* 0x000ea80000100800 */
[----:B------:R0:W2:Y:S01]  /*e9e0*/  @P1 LDG.E.U8 R177, desc[UR58][R10.64] ;  /* 0x0000003a0ab11981 */ /* 0x0000a2000c1e1100 */
[----:B------:R-:W-:-:S02]  /*e9f0*/  ISETP.GT.AND P1, PT, R4, 0x8, PT ;  /* 0x000000080400780c */ /* 0x000fc40003f24270 */
[----:B------:R-:W-:Y:S02]  /*ea00*/  PRMT R174, RZ, 0x7610, R174 ;  /* 0x00007610ffae7816 */ /* 0x000fe400000000ae */
[----:B------:R-:W-:Y:S02]  /*ea10*/  PRMT R175, RZ, 0x7610, R175 ;  /* 0x00007610ffaf7816 */ /* 0x000fe400000000af */
[----:B0-----:R-:W-:Y:S02]  /*ea20*/  IADD3 R10, P0, R2, R14, RZ ;  /* 0x0000000e020a7210 */ /* 0x001fe40007f1e0ff */
[----:B------:R-:W2:Y:S03]  /*ea30*/  LDL R14, [R1+0x1040] ;  /* 0x00104000010e7983 */ /* 0x000ea60000100800 */
[----:B------:R-:W-:Y:S02]  /*ea40*/  IMAD.X R11, R0, 0x1, R26, P0 ;  /* 0x00000001000b7824 */ /* 0x000fe400000e061a */
[----:B------:R-:W2:Y:S04]  /*ea50*/  LDL R26, [R1+0x1048] ;  /* 0x00104800011a7983 */ /* 0x000ea80000100800 */
[----:B------:R3:W2:Y:S02]  /*ea60*/  @P1 LDG.E.U8 R174, desc[UR58][R10.64] ;  /* 0x0000003a0aae1981 */ /* 0x0006a4000c1e1100 */
[----:B---3--:R-:W-:-:S02]  /*ea70*/  IADD3 R10, P0, R2, R13, RZ ;  /* 0x0000000d020a7210 */ /* 0x008fc40007f1e0ff */
[----:B------:R-:W3:Y:S03]  /*ea80*/  LDL R13, [R1+0x104c] ;  /* 0x00104c00010d7983 */ /* 0x000ee60000100800 */
[----:B----4-:R-:W-:Y:S02]  /*ea90*/  IMAD.X R11, R0, 0x1, R12, P0 ;  /* 0x00000001000b7824 */ /* 0x010fe400000e060c */
[----:B------:R-:W4:Y:S04]  /*eaa0*/  LDL R12, [R1+0x1054] ;  /* 0x00105400010c7983 */ /* 0x000f280000100800 */
[----:B------:R0:W4:Y:S01]  /*eab0*/  @P1 LDG.E.U8 R175, desc[UR58][R10.64] ;  /* 0x0000003a0aaf1981 */ /* 0x000122000c1e1100 */
[----:B------:R-:W-:-:S02]  /*eac0*/  ISETP.GT.AND P1, PT, R4, 0x9, PT ;  /* 0x000000090400780c */ /* 0x000fc40003f24270 */
[----:B------:R-:W-:Y:S02]  /*ead0*/  PRMT R172, RZ, 0x7610, R172 ;  /* 0x00007610ffac7816 */ /* 0x000fe400000000ac */
[----:B0-----:R-:W-:Y:S02]  /*eae0*/  IADD3 R10, P0, R2, R7, RZ ;  /* 0x00000007020a7210 */ /* 0x001fe40007f1e0ff */
[----:B------:R-:W4:Y:S03]  /*eaf0*/  LDL R7, [R1+0x1050] ;  /* 0x0010500001077983 */ /* 0x000f260000100800 */
[----:B------:R-:W-:Y:S02]  /*eb00*/  IMAD.X R11, R0, 0x1, R25, P0 ;  /* 0x00000001000b7824 */ /* 0x000fe400000e0619 */
[----:B------:R-:W4:Y:S04]  /*eb10*/  LDL R25, [R1+0x1058] ;  /* 0x0010580001197983 */ /* 0x000f280000100800 */
[----:B------:R0:W4:Y:S02]  /*eb20*/  @P1 LDG.E.U8 R172, desc[UR58][R10.64] ;  /* 0x0000003a0aac1981 */ /* 0x000124000c1e1100 */
[----:B0-----:R-:W-:-:S02]  /*eb30*/  IADD3 R10, P0, R2, R24, RZ ;  /* 0x00000018020a7210 */ /* 0x001fc40007f1e0ff */
[----:B------:R-:W-:Y:S01]  /*eb40*/  PRMT R173, RZ, 0x7610, R173 ;  /* 0x00007610ffad7816 */ /* 0x000fe200000000ad */
[----:B------:R-:W4:Y:S02]  /*eb50*/  LDL R24, [R1+0x1064] ;  /* 0x0010640001187983 */ /* 0x000f240000100800 */
[----:B------:R-:W-:Y:S02]  /*eb60*/  IMAD.X R11, R0, 0x1, R6, P0 ;  /* 0x00000001000b7824 */ /* 0x000fe400000e0606 */
[----:B------:R-:W4:Y:S04]  /*eb70*/  LDL R6, [R1+0x105c] ;  /* 0x00105c0001067983 */ /* 0x000f280000100800 */
[----:B------:R2:W4:Y:S02]  /*eb80*/  @P1 LDG.E.U8 R173, desc[UR58][R10.64] ;  /* 0x0000003a0aad1981 */ /* 0x000524000c1e1100 */
[----:B--2---:R-:W-:-:S02]  /*eb90*/  IADD3 R10, P0, R2, R5, RZ ;  /* 0x00000005020a7210 */ /* 0x004fc40007f1e0ff */
[----:B------:R-:W2:Y:S01]  /*eba0*/  LDL R5, [R1+0x1060] ;  /* 0x0010600001057983 */ /* 0x000ea20000100800 */
[----:B------:R-:W-:Y:S02]  /*ebb0*/  ISETP.GT.AND P1, PT, R4, 0xa, PT ;  /* 0x0000000a0400780c */ /* 0x000fe40003f24270 */
[----:B------:R-:W-:Y:S01]  /*ebc0*/  PRMT R170, RZ, 0x7610, R170 ;  /* 0x00007610ffaa7816 */ /* 0x000fe200000000aa */
[----:B------:R-:W-:Y:S01]  /*ebd0*/  IMAD.X R11, R0, 0x1, R27, P0 ;  /* 0x00000001000b7824 */ /* 0x000fe200000e061b */
[----:B------:R-:W-:Y:S01]  /*ebe0*/  PRMT R171, RZ, 0x7610, R171 ;  /* 0x00007610ffab7816 */ /* 0x000fe200000000ab */
[----:B------:R-:W2:Y:S08]  /*ebf0*/  LDL R27, [R1+0x1068] ;  /* 0x00106800011b7983 */ /* 0x000eb00000100800 */
[----:B------:R0:W2:Y:S02]  /*ec00*/  @P1 LDG.E.U8 R170, desc[UR58][R10.64] ;  /* 0x0000003a0aaa1981 */ /* 0x0000a4000c1e1100 */
[----:B0-----:R-:W-:-:S02]  /*ec10*/  IADD3 R10, P0, R2, R15, RZ ;  /* 0x0000000f020a7210 */ /* 0x001fc40007f1e0ff */
[----:B------:R-:W2:Y:S03]  /*ec20*/  LDL R15, [R1+0x106c] ;  /* 0x00106c00010f7983 */ /* 0x000ea60000100800 */
[----:B------:R-:W-:Y:S02]  /*ec30*/  IMAD.X R11, R0, 0x1, R14, P0 ;  /* 0x00000001000b7824 */ /* 0x000fe400000e060e */
[----:B------:R-:W2:Y:S04]  /*ec40*/  LDL R14, [R1+0x1074] ;  /* 0x00107400010e7983 */ /* 0x000ea80000100800 */
[----:B------:R3:W2:Y:S01]  /*ec50*/  @P1 LDG.E.U8 R171, desc[UR58][R10.64] ;  /* 0x0000003a0aab1981 */ /* 0x0006a2000c1e1100 */
[----:B------:R-:W-:-:S02]  /*ec60*/  ISETP.GT.AND P1, PT, R4, 0xb, PT ;  /* 0x0000000b0400780c */ /* 0x000fc40003f24270 */
[----:B------:R-:W-:Y:S02]  /*ec70*/  PRMT R168, RZ, 0x7610, R168 ;  /* 0x00007610ffa87816 */ /* 0x000fe400000000a8 */
[----:B---3--:R-:W-:Y:S02]  /*ec80*/  IADD3 R10, P0, R2, R13, RZ ;  /* 0x0000000d020a7210 */ /* 0x008fe40007f1e0ff */
[----:B------:R-:W3:Y:S03]  /*ec90*/  LDL R13, [R1+0x1070] ;  /* 0x00107000010d7983 */ /* 0x000ee60000100800 */
[----:B------:R-:W-:Y:S01]  /*eca0*/  IMAD.X R11, R0, 0x1, R26, P0 ;  /* 0x00000001000b7824 */ /* 0x000fe200000e061a */
[----:B------:R-:W-:Y:S01]  /*ecb0*/  PRMT R169, RZ, 0x7610, R169 ;  /* 0x00007610ffa97816 */ /* 0x000fe200000000a9 */
[----:B------:R-:W3:Y:S04]  /*ecc0*/  LDL R26, [R1+0x1078] ;  /* 0x00107800011a7983 */ /* 0x000ee80000100800 */
[----:B------:R4:W3:Y:S02]  /*ecd0*/  @P1 LDG.E.U8 R168, desc[UR58][R10.64] ;  /* 0x0000003a0aa81981 */ /* 0x0008e4000c1e1100 */
[----:B----4-:R-:W-:-:S02]  /*ece0*/  IADD3 R10, P0, R2, R12, RZ ;  /* 0x0000000c020a7210 */ /* 0x010fc40007f1e0ff */
[----:B------:R-:W4:Y:S03]  /*ecf0*/  LDL R12, [R1+0x107c] ;  /* 0x00107c00010c7983 */ /* 0x000f260000100800 */
[----:B------:R-:W-:Y:S02]  /*ed00*/  IMAD.X R11, R0, 0x1, R7, P0 ;  /* 0x00000001000b7824 */ /* 0x000fe400000e0607 */
[----:B------:R-:W4:Y:S04]  /*ed10*/  LDL R7, [R1+0x1084] ;  /* 0x0010840001077983 */ /* 0x000f280000100800 */
[----:B------:R0:W4:Y:S01]  /*ed20*/  @P1 LDG.E.U8 R169, desc[UR58][R10.64] ;  /* 0x0000003a0aa91981 */ /* 0x000122000c1e1100 */
[----:B------:R-:W-:-:S02]  /*ed30*/  ISETP.GT.AND P1, PT, R4, 0xc, PT ;  /* 0x0000000c0400780c */ /* 0x000fc40003f24270 */
[----:B------:R-:W-:Y:S02]  /*ed40*/  PRMT R166, RZ, 0x7610, R166 ;  /* 0x00007610ffa67816 */ /* 0x000fe400000000a6 */
[----:B0-----:R-:W-:Y:S02]  /*ed50*/  IADD3 R10, P0, R2, R6, RZ ;  /* 0x00000006020a7210 */ /* 0x001fe40007f1e0ff */
[----:B------:R-:W4:Y:S03]  /*ed60*/  LDL R6, [R1+0x1080] ;  /* 0x0010800001067983 */ /* 0x000f260000100800 */
[----:B------:R-:W-:Y:S01]  /*ed70*/  IMAD.X R11, R0, 0x1, R25, P0 ;  /* 0x00000001000b7824 */ /* 0x000fe200000e0619 */
[----:B------:R-:W-:Y:S01]  /*ed80*/  PRMT R167, RZ, 0x7610, R167 ;  /* 0x00007610ffa77816 */ /* 0x000fe200000000a7 */
        /* <DEDUP_REMOVED lines=15> */
[----:B0-----:R-:W-:-:S02]  /*ee80*/  IADD3 R10, P0, R2, R14, RZ ;  /* 0x0000000e020a7210 */ /* 0x001fc40007f1e0ff */
[----:B------:R-:W2:Y:S03]  /*ee90*/  LDL R14, [R1+0x109c] ;  /* 0x00109c00010e7983 */ /* 0x000ea60000100800 */
[----:B---3--:R-:W-:Y:S02]  /*eea0*/  IMAD.X R11, R0, 0x1, R13, P0 ;  /* 0x00000001000b7824 */ /* 0x008fe400000e060d */
[----:B------:R-:W3:Y:S04]  /*eeb0*/  LDL R13, [R1+0x10a4] ;  /* 0x0010a400010d7983 */ /* 0x000ee80000100800 */
[----:B------:R4:W3:Y:S01]  /*eec0*/  @P1 LDG.E.U8 R165, desc[UR58][R10.64] ;  /* 0x0000003a0aa51981 */ /* 0x0008e2000c1e1100 */
[----:B------:R-:W-:-:S02]  /*eed0*/  ISETP.GT.AND P1, PT, R4, 0xe, PT ;  /* 0x0000000e0400780c */ /* 0x000fc40003f24270 */
[----:B------:R-:W-:Y:S02]  /*eee0*/  PRMT R161, RZ, 0x7610, R161 ;  /* 0x00007610ffa17816 */ /* 0x000fe400000000a1 */
[----:B----4-:R-:W-:Y:S02]  /*eef0*/  IADD3 R10, P0, R2, R12, RZ ;  /* 0x0000000c020a7210 */ /* 0x010fe40007f1e0ff */
[----:B------:R-:W4:Y:S03]  /*ef00*/  LDL R12, [R1+0x10a0] ;  /* 0x0010a000010c7983 */ /* 0x000f260000100800 */
[----:B------:R-:W-:Y:S02]  /*ef10*/  IMAD.X R11, R0, 0x1, R26, P0 ;  /* 0x00000001000b7824 */ /* 0x000fe400000e061a */
[----:B------:R-:W4:Y:S04]  /*ef20*/  LDL R26, [R1+0x10a8] ;  /* 0x0010a800011a7983 */ /* 0x000f280000100800 */
[----:B------:R0:W4:Y:S02]  /*ef30*/  @P1 LDG.E.U8 R161, desc[UR58][R10.64] ;  /* 0x0000003a0aa11981 */ /* 0x000124000c1e1100 */
[----:B0-----:R-:W-:-:S02]  /*ef40*/  IADD3 R10, P0, R2, R7, RZ ;  /* 0x00000007020a7210 */ /* 0x001fc40007f1e0ff */
[----:B------:R-:W4:Y:S01]  /*ef50*/  LDL R7, [R1+0x10ac] ;  /* 0x0010ac0001077983 */ /* 0x000f220000100800 */
[----:B------:R-:W-:Y:S02]  /*ef60*/  PRMT R163, RZ, 0x7610, R163 ;  /* 0x00007610ffa37816 */ /* 0x000fe400000000a3 */
        /* <DEDUP_REMOVED lines=18> */
[----:B0-----:R-:W-:Y:S02]  /*f090*/  IADD3 R10, P0, R2, R14, RZ ;  /* 0x0000000e020a7210 */ /* 0x001fe40007f1e0ff */
[----:B------:R-:W2:Y:S03]  /*f0a0*/  LDL R14, [R1+0x10c0] ;  /* 0x0010c000010e7983 */ /* 0x000ea60000100800 */
[----:B------:R-:W-:Y:S01]  /*f0b0*/  IMAD.X R11, R0, 0x1, R27, P0 ;  /* 0x00000001000b7824 */ /* 0x000fe200000e061b */
[----:B------:R-:W-:Y:S01]  /*f0c0*/  PRMT R223, RZ, 0x7610, R223 ;  /* 0x00007610ffdf7816 */ /* 0x000fe200000000df */
        /* <DEDUP_REMOVED lines=45> */
[----:B------:R0:W4:Y:S02]  /*f3a0*/  @P1 LDG.E.U8 R220, desc[UR58][R10.64] ;  /* 0x0000003a0adc1981 */ /* 0x000124000c1e1100 */
[----:B0-----:R-:W-:-:S02]  /*f3b0*/  IADD3 R10, P0, R2, R6, RZ ;  /* 0x00000006020a7210 */ /* 0x001fc40007f1e0ff */
[----:B------:R-:W4:Y:S03]  /*f3c0*/  LDL R6, [R1+0x1104] ;  /* 0x0011040001067983 */ /* 0x000f260000100800 */
[----:B--2---:R-:W-:Y:S02]  /*f3d0*/  IMAD.X R11, R0, 0x1, R5, P0 ;  /* 0x00000001000b7824 */ /* 0x004fe400000e0605 */
[----:B------:R-:W2:Y:S01]  /*f3e0*/  LDL R5, [R1+0x1100] ;  /* 0x0011000001057983 */ /* 0x000ea20000100800 */
[----:B------:R-:W-:Y:S02]  /*f3f0*/  ISETP.GT.AND P1, PT, R4, 0x14, PT ;  /* 0x000000140400780c */ /* 0x000fe40003f24270 */
[----:B------:R-:W-:Y:S02]  /*f400*/  PRMT R155, RZ, 0x7610, R155 ;  /* 0x00007610ff9b7816 */ /* 0x000fe4000000009b */
[----:B------:R-:W-:-:S09]  /*f410*/  PRMT R219, RZ, 0x7610, R219 ;  /* 0x00007610ffdb7816 */ /* 0x000fd200000000db */
[----:B------:R0:W2:Y:S02]  /*f420*/  @P1 LDG.E.U8 R155, desc[UR58][R10.64] ;  /* 0x0000003a0a9b1981 */ /* 0x0000a4000c1e1100 */
[----:B0-----:R-:W-:Y:S02]  /*f430*/  IADD3 R10, P0, R2, R26, RZ ;  /* 0x0000001a020a7210 */ /* 0x001fe40007f1e0ff */
[----:B------:R-:W-:Y:S01]  /*f440*/  PRMT R154, RZ, 0x7610, R154 ;  /* 0x00007610ff9a7816 */ /* 0x000fe2000000009a */
[----:B------:R-:W2:Y:S02]  /*f450*/  LDL R26, [R1+0x1124] ;  /* 0x00112400011a7983 */ /* 0x000ea40000100800 */
[----:B------:R-:W-:Y:S02]  /*f460*/  IMAD.X R11, R0, 0x1, R24, P0 ;  /* 0x00000001000b7824 */ /* 0x000fe400000e0618 */
[----:B------:R-:W2:Y:S04]  /*f470*/  LDL R24, [R1+0x1114] ;  /* 0x0011140001187983 */ /* 0x000ea80000100800 */
[----:B------:R0:W2:Y:S01]  /*f480*/  @P1 LDG.E.U8 R219, desc[UR58][R10.64] ;  /* 0x0000003a0adb1981 */ /* 0x0000a2000c1e1100 */
[----:B------:R-:W-:-:S02]  /*f490*/  ISETP.GT.AND P1, PT, R4, 0x15, PT ;  /* 0x000000150400780c */ /* 0x000fc40003f24270 */
        /* <DEDUP_REMOVED lines=22> */
[----:B------:R-:W-:-:S06]  /*f600*/  PRMT R217, RZ, 0x7610, R217 ;  /* 0x00007610ffd97816 */ /* 0x000fcc00000000d9 */
[----:B------:R0:W2:Y:S01]  /*f610*/  @P1 LDG.E.U8 R217, desc[UR58][R10.64] ;  /* 0x0000003a0ad91981 */ /* 0x0000a2000c1e1100 */
[----:B------:R-:W-:Y:S02]  /*f620*/  ISETP.GT.AND P1, PT, R4, 0x17, PT ;  /* 0x000000170400780c */ /* 0x000fe40003f24270 */
[----:B------:R-:W-:Y:S02]  /*f630*/  PRMT R152, RZ, 0x7610, R152 ;  /* 0x00007610ff987816 */ /* 0x000fe40000000098 */
[----:B0-----:R-:W-:Y:S02]  /*f640*/  IADD3 R10, P0, R2, R28, RZ ;  /* 0x0000001c020a7210 */ /* 0x001fe40007f1e0ff */
[----:B------:R-:W-:Y:S01]  /*f650*/  PRMT R216, RZ, 0x7610, R216 ;  /* 0x00007610ffd87816 */ /* 0x000fe200000000d8 */
[----:B------:R-:W2:Y:S02]  /*f660*/  LDL R28, [R1+0x1154] ;  /* 0x00115400011c7983 */ /* 0x000ea40000100800 */
        /* <DEDUP_REMOVED lines=10> */
[----:B0-----:R-:W-:Y:S02]  /*f710*/  IADD3 R10, P0, R2, R14, RZ ;  /* 0x0000000e020a7210 */ /* 0x001fe40007f1e0ff */
[----:B------:R-:W-:Y:S01]  /*f720*/  PRMT R215, RZ, 0x7610, R215 ;  /* 0x00007610ffd77816 */ /* 0x000fe200000000d7 */
[----:B------:R-:W2:Y:S02]  /*f730*/  LDL R14, [R1+0x115c] ;  /* 0x00115c00010e7983 */ /* 0x000ea40000100800 */
[----:B---3--:R-:W-:Y:S02]  /*f740*/  IMAD.X R11, R0, 0x1, R13, P0 ;  /* 0x00000001000b7824 */ /* 0x008fe400000e060d */
[----:B------:R-:W3:Y:S04]  /*f750*/  LDL R13, [R1+0x1158] ;  /* 0x00115800010d7983 */ /* 0x000ee80000100800 */
[----:B------:R0:W3:Y:S02]  /*f760*/  @P1 LDG.E.U8 R23, desc[UR58][R10.64] ;  /* 0x0000003a0a171981 */ /* 0x0000e4000c1e1100 */
[----:B0-----:R-:W-:-:S02]  /*f770*/  IADD3 R10, P0, R2, R26, RZ ;  /* 0x0000001a020a7210 */ /* 0x001fc40007f1e0ff */
[----:B------:R-:W-:Y:S01]  /*f780*/  PRMT R22, RZ, 0x7610, R22 ;  /* 0x00007610ff167816 */ /* 0x000fe20000000016 */
[----:B------:R-:W3:Y:S02]  /*f790*/  LDL R26, [R1+0x1164] ;  /* 0x00116400011a7983 */ /* 0x000ee40000100800 */
[----:B------:R-:W-:Y:S01]  /*f7a0*/  IMAD.X R11, R0, 0x1, R25, P0 ;  /* 0x00000001000b7824 */ /* 0x000fe200000e0619 */
[----:B------:R-:W-:Y:S01]  /*f7b0*/  ISETP.GT.AND P0, PT, R4, 0x19, PT ;  /* 0x000000190400780c */ /* 0x000fe20003f04270 */
        /* <DEDUP_REMOVED lines=11> */
[C---:B------:R-:W-:Y:S02]  /*f870*/  ISETP.GT.AND P4, PT, R4.reuse, 0x1a, PT ;  /* 0x0000001a0400780c */ /* 0x040fe40003f84270 */
[----:B------:R-:W-:Y:S02]  /*f880*/  PRMT R21, RZ, 0x7610, R21 ;  /* 0x00007610ff157816 */ /* 0x000fe40000000015 */
[----:B------:R-:W-:-:S02]  /*f890*/  ISETP.GT.AND P3, PT, R4, 0x1b, PT ;  /* 0x0000001b0400780c */ /* 0x000fc40003f64270 */
[----:B------:R-:W-:-:S07]  /*f8a0*/  PRMT R20, RZ, 0x7610, R20 ;  /* 0x00007610ff147816 */ /* 0x000fce0000000014 */
[----:B------:R0:W2:Y:S01]  /*f8b0*/  @P4 LDG.E.U8 R21, desc[UR58][R10.64] ;  /* 0x0000003a0a154981 */ /* 0x0000a2000c1e1100 */
[----:B------:R-:W-:Y:S02]  /*f8c0*/  ISETP.GT.AND P2, PT, R4, 0x1c, PT ;  /* 0x0000001c0400780c */ /* 0x000fe40003f44270 */
[----:B------:R-:W-:Y:S02]  /*f8d0*/  PRMT R19, RZ, 0x7610, R19 ;  /* 0x00007610ff137816 */ /* 0x000fe40000000013 */
[----:B0-----:R-:W-:Y:S02]  /*f8e0*/  IADD3 R10, P1, R2, R24, RZ ;  /* 0x00000018020a7210 */ /* 0x001fe40007f3e0ff */
[----:B------:R-:W2:Y:S03]  /*f8f0*/  LDL R24, [R1+0x1174] ;  /* 0x0011740001187983 */ /* 0x000ea60000100800 */
[----:B------:R-:W-:-:S05]  /*f900*/  IMAD.X R11, R0, 0x1, R15, P1 ;  /* 0x00000001000b7824 */ /* 0x000fca00008e060f */
[----:B------:R0:W2:Y:S02]  /*f910*/  @P3 LDG.E.U8 R20, desc[UR58][R10.64] ;  /* 0x0000003a0a143981 */ /* 0x0000a4000c1e1100 */
[----:B0-----:R-:W-:-:S05]  /*f920*/  IADD3 R10, P1, R2, R14, RZ ;  /* 0x0000000e020a7210 */ /* 0x001fca0007f3e0ff */
[----:B---3--:R-:W-:-:S05]  /*f930*/  IMAD.X R11, R0, 0x1, R13, P1 ;  /* 0x00000001000b7824 */ /* 0x008fca00008e060d */
[----:B------:R4:W3:Y:S02]  /*f940*/  @P2 LDG.E.U8 R19, desc[UR58][R10.64] ;  /* 0x0000003a0a132981 */ /* 0x0008e4000c1e1100 */
[----:B----4-:R-:W-:Y:S02]  /*f950*/  IADD3 R10, P5, R2, R7, RZ ;  /* 0x00000007020a7210 */ /* 0x010fe40007fbe0ff */
[----:B------:R-:W4:Y:S03]  /*f960*/  LDL R7, [R1+0x1170] ;  /* 0x0011700001077983 */ /* 0x000f260000100800 */
[----:B------:R-:W-:Y:S02]  /*f970*/  IMAD.X R11, R0, 0x1, R6, P5 ;  /* 0x00000001000b7824 */ /* 0x000fe400028e0606 */
[----:B------:R-:W3:Y:S01]  /*f980*/  LDL R6, [R1+0x1184] ;  /* 0x0011840001067983 */ /* 0x000ee20000100800 */
[----:B--2---:R-:W-:-:S03]  /*f990*/  IADD3 R14, P5, R2, R5, RZ ;  /* 0x00000005020e7210 */ /* 0x004fc60007fbe0ff */
[----:B------:R-:W2:Y:S01]  /*f9a0*/  LDL R5, [R1+0x1180] ;  /* 0x0011800001057983 */ /* 0x000ea20000100800 */
[----:B------:R-:W-:Y:S02]  /*f9b0*/  ISETP.GT.AND P1, PT, R4, 0x1d, PT ;  /* 0x0000001d0400780c */ /* 0x000fe40003f24270 */
[----:B------:R-:W-:Y:S02]  /*f9c0*/  PRMT R18, RZ, 0x7610, R18 ;  /* 0x00007610ff127816 */ /* 0x000fe40000000012 */
[----:B------:R-:W-:-:S05]  /*f9d0*/  IADD3 R12, P6, R2, R12, RZ ;  /* 0x0000000c020c7210 */ /* 0x000fca0007fde0ff */
[----:B------:R-:W-:-:S04]  /*f9e0*/  IMAD.X R13, R0, 0x1, R33, P6 ;  /* 0x00000001000d7824 */ /* 0x000fc800030e0621 */
[----:B------:R0:W2:Y:S02]  /*f9f0*/  @P1 LDG.E.U8 R18, desc[UR58][R10.64] ;  /* 0x0000003a0a121981 */ /* 0x0000a4000c1e1100 */
[----:B0-----:R-:W-:-:S05]  /*fa00*/  IADD3 R10, P6, R2, R32, RZ ;  /* 0x00000020020a7210 */ /* 0x001fca0007fde0ff */
[----:B------:R-:W-:Y:S01]  /*fa10*/  IMAD.X R11, R0, 0x1, R31, P6 ;  /* 0x00000001000b7824 */ /* 0x000fe200030e061f */
[----:B------:R-:W-:Y:S01]  /*fa20*/  ISETP.GT.AND P6, PT, R4, 0x1f, PT ;  /* 0x0000001f0400780c */ /* 0x000fe20003fc4270 */
[----:B------:R-:W-:Y:S01]  /*fa30*/  IMAD.X R15, R0, 0x1, R34, P5 ;  /* 0x00000001000f7824 */ /* 0x000fe200028e0622 */
[----:B------:R-:W-:Y:S02]  /*fa40*/  PRMT R16, RZ, 0x7610, R16 ;  /* 0x00007610ff107816 */ /* 0x000fe40000000010 */
[----:B------:R-:W-:-:S06]  /*fa50*/  PRMT R213, RZ, 0x7610, R213 ;  /* 0x00007610ffd57816 */ /* 0x000fcc00000000d5 */
[----:B------:R-:W2:Y:S04]  /*fa60*/  @P0 LDG.E.U8 R213, desc[UR58][R14.64] ;  /* 0x0000003a0ed50981 */ /* 0x000ea8000c1e1100 */
[----:B------:R0:W2:Y:S01]  /*fa70*/  @P6 LDG.E.U8 R16, desc[UR58][R10.64] ;  /* 0x0000003a0a106981 */ /* 0x0000a2000c1e1100 */
[----:B------:R-:W-:Y:S02]  /*fa80*/  PRMT R214, RZ, 0x7610, R214 ;  /* 0x00007610ffd67816 */ /* 0x000fe400000000d6 */
[----:B0-----:R-:W-:-:S05]  /*fa90*/  IADD3 R10, P0, R2, R30, RZ ;  /* 0x0000001e020a7210 */ /* 0x001fca0007f1e0ff */
[----:B------:R-:W-:-:S05]  /*faa0*/  IMAD.X R11, R0, 0x1, R29, P0 ;  /* 0x00000001000b7824 */ /* 0x000fca00000e061d */
        /* <DEDUP_REMOVED lines=11> */
[----:B----4-:R-:W-:-:S05]  /*fb60*/  IMAD.X R11, R0, 0x1, R7, P0 ;  /* 0x00000001000b7824 */ /* 0x010fca00000e0607 */
[----:B------:R3:W4:Y:S02]  /*fb70*/  @P1 LDG.E.U8 R209, desc[UR58][R10.64] ;  /* 0x0000003a0ad11981 */ /* 0x000724000c1e1100 */
[----:B---3--:R-:W-:Y:S02]  /*fb80*/  IADD3 R10, P0, R2, R6, RZ ;  /* 0x00000006020a7210 */ /* 0x008fe40007f1e0ff */
[----:B------:R-:W3:Y:S03]  /*fb90*/  LDL R6, [R1+0x1194] ;  /* 0x0011940001067983 */ /* 0x000ee60000100800 */
[----:B--2---:R-:W-:Y:S02]  /*fba0*/  IMAD.X R11, R0, 0x1, R5, P0 ;  /* 0x00000001000b7824 */ /* 0x004fe400000e0605 */
[----:B------:R-:W2:Y:S01]  /*fbb0*/  LDL R5, [R1+0x1190] ;  /* 0x0011900001057983 */ /* 0x000ea20000100800 */
[----:B------:R-:W-:-:S02]  /*fbc0*/  ISETP.GT.AND P5, PT, R4, 0x1e, PT ;  /* 0x0000001e0400780c */ /* 0x000fc40003fa4270 */
[----:B------:R-:W-:Y:S01]  /*fbd0*/  PRMT R210, RZ, 0x7610, R210 ;  /* 0x00007610ffd27816 */ /* 0x000fe200000000d2 */
[----:B------:R0:W-:Y:S04]  /*fbe0*/  STL [R1+0x11d8], R2 ;  /* 0x0011d80201007387 */ /* 0x0001e80000100800 */
[----:B------:R1:W-:Y:S04]  /*fbf0*/  STL [R1+0x11d4], R0 ;  /* 0x0011d40001007387 */ /* 0x0003e80000100800 */
[----:B------:R-:W4:Y:S04]  /*fc00*/  LDL R29, [R1+0xf7c] ;  /* 0x000f7c00011d7983 */ /* 0x000f280000100800 */
[----:B------:R3:W4:Y:S04]  /*fc10*/  @P5 LDG.E.U8 R210, desc[UR58][R10.64] ;  /* 0x0000003a0ad25981 */ /* 0x000728000c1e1100 */
[----:B------:R-:W4:Y:S04]  /*fc20*/  LDL R28, [R1+0xf74] ;  /* 0x000f7400011c7983 */ /* 0x000f280000100800 */
[----:B------:R-:W4:Y:S01]  /*fc30*/  LDL R26, [R1+0x119c] ;  /* 0x00119c00011a7983 */ /* 0x000f220000100800 */
[----:B---3--:R-:W-:-:S03]  /*fc40*/  IADD3 R10, P0, R2, R6, RZ ;  /* 0x00000006020a7210 */ /* 0x008fc60007f1e0ff */
[----:B0-----:R-:W3:Y:S04]  /*fc50*/  LDL R2, [R1+0xf8c] ;  /* 0x000f8c0001027983 */ /* 0x001ee80000100800 */
[----:B------:R-:W4:Y:S01]  /*fc60*/  LDL.LU R25, [R1+0xf90] ;  /* 0x000f900001197983 */ /* 0x000f220000300800 */
[----:B--2---:R-:W-:-:S03]  /*fc70*/  IMAD.X R11, R0, 0x1, R5, P0 ;  /* 0x00000001000b7824 */ /* 0x004fc600000e0605 */
[----:B-1----:R-:W2:Y:S04]  /*fc80*/  LDL.LU R0, [R1+0xf58] ;  /* 0x000f580001007983 */ /* 0x002ea80000300800 */
[----:B------:R-:W3:Y:S01]  /*fc90*/  LDL.LU R226, [R1+0xf94] ;  /* 0x000f940001e27983 */ /* 0x000ee20000300800 */
[----:B------:R-:W0:Y:S01]  /*fca0*/  S2R R151, SR_TID.X ;  /* 0x0000000000977919 */ /* 0x000e220000002100 */
[----:B------:R-:W-:Y:S02]  /*fcb0*/  PRMT R17, RZ, 0x7610, R17 ;  /* 0x00007610ff117816 */ /* 0x000fe40000000011 */
[----:B------:R-:W-:Y:S01]  /*fcc0*/  PRMT R208, RZ, 0x7610, R208 ;  /* 0x00007610ffd07816 */ /* 0x000fe200000000d0 */
[----:B------:R-:W2:Y:S04]  /*fcd0*/  LDL.LU R225, [R1+0xf68] ;  /* 0x000f680001e17983 */ /* 0x000ea80000300800 */
[----:B------:R1:W2:Y:S04]  /*fce0*/  @P5 LDG.E.U8 R17, desc[UR58][R12.64] ;  /* 0x0000003a0c115981 */ /* 0x0002a8000c1e1100 */
[----:B------:R1:W2:Y:S01]  /*fcf0*/  @P6 LDG.E.U8 R208, desc[UR58][R10.64] ;  /* 0x0000003a0ad06981 */ /* 0x0002a2000c1e1100 */
[----:B------:R-:W-:-:S02]  /*fd00*/  LOP3.LUT R190, R190, 0xffff, RZ, 0xc0, !PT ;  /* 0x0000ffffbebe7812 */ /* 0x000fc400078ec0ff */
[----:B------:R-:W-:Y:S01]  /*fd10*/  LOP3.LUT R188, R188, 0xffff, RZ, 0xc0, !PT ;  /* 0x0000ffffbcbc7812 */ /* 0x000fe200078ec0ff */
[----:B------:R-:W2:Y:S01]  /*fd20*/  LDL.LU R7, [R1+0xf70] ;  /* 0x000f700001077983 */ /* 0x000ea20000300800 */
[----:B------:R-:W-:Y:S02]  /*fd30*/  LOP3.LUT R186, R186, 0xffff, RZ, 0xc0, !PT ;  /* 0x0000ffffbaba7812 */ /* 0x000fe400078ec0ff */
[----:B------:R-:W-:Y:S02]  /*fd40*/  LOP3.LUT R184, R184, 0xffff, RZ, 0xc0, !PT ;  /* 0x0000ffffb8b87812 */ /* 0x000fe400078ec0ff */
[----:B------:R-:W-:Y:S02]  /*fd50*/  LOP3.LUT R182, R182, 0xffff, RZ, 0xc0, !PT ;  /* 0x0000ffffb6b67812 */ /* 0x000fe400078ec0ff */
[----:B------:R-:W-:Y:S02]  /*fd60*/  LOP3.LUT R180, R180, 0xffff, RZ, 0xc0, !PT ;  /* 0x0000ffffb4b47812 */ /* 0x000fe400078ec0ff */
[----:B------:R-:W-:-:S02]  /*fd70*/  LOP3.LUT R178, R178, 0xffff, RZ, 0xc0, !PT ;  /* 0x0000ffffb2b27812 */ /* 0x000fc400078ec0ff */
[----:B------:R-:W-:Y:S02]  /*fd80*/  LOP3.LUT R176, R176, 0xffff, RZ, 0xc0, !PT ;  /* 0x0000ffffb0b07812 */ /* 0x000fe400078ec0ff */
[----:B0-----:R-:W-:Y:S02]  /*fd90*/  SHF.R.S32.HI R5, RZ, 0x2, R151 ;  /* 0x00000002ff057819 */ /* 0x001fe40000011497 */
[----:B------:R-:W-:Y:S02]  /*fda0*/  LOP3.LUT R174, R174, 0xffff, RZ, 0xc0, !PT ;  /* 0x0000ffffaeae7812 */ /* 0x000fe400078ec0ff */
[----:B------:R-:W-:Y:S02]  /*fdb0*/  LOP3.LUT R172, R172, 0xffff, RZ, 0xc0, !PT ;  /* 0x0000ffffacac7812 */ /* 0x000fe400078ec0ff */
[----:B------:R-:W-:Y:S02]  /*fdc0*/  LOP3.LUT R170, R170, 0xffff, RZ, 0xc0, !PT ;  /* 0x0000ffffaaaa7812 */ /* 0x000fe400078ec0ff */
[----:B------:R-:W-:-:S02]  /*fdd0*/  LOP3.LUT R168, R168, 0xffff, RZ, 0xc0, !PT ;  /* 0x0000ffffa8a87812 */ /* 0x000fc400078ec0ff */
[----:B------:R-:W-:Y:S02]  /*fde0*/  LOP3.LUT R166, R166, 0xffff, RZ, 0xc0, !PT ;  /* 0x0000ffffa6a67812 */ /* 0x000fe400078ec0ff */
[----:B------:R-:W-:Y:S02]  /*fdf0*/  LOP3.LUT R164, R164, 0xffff, RZ, 0xc0, !PT ;  /* 0x0000ffffa4a47812 */ /* 0x000fe400078ec0ff */
[----:B------:R-:W-:Y:S02]  /*fe00*/  LOP3.LUT R161, R161, 0xffff, RZ, 0xc0, !PT ;  /* 0x0000ffffa1a17812 */ /* 0x000fe400078ec0ff */
[----:B------:R-:W-:Y:S02]  /*fe10*/  LOP3.LUT R158, R158, 0xffff, RZ, 0xc0, !PT ;  /* 0x0000ffff9e9e7812 */ /* 0x000fe400078ec0ff */
[----:B------:R-:W-:Y:S01]  /*fe20*/  SGXT R5, R5, 0x1 ;  /* 0x000000010505781a */ /* 0x000fe20000000200 */
[----:B------:R-:W-:Y:S01]  /*fe30*/  IMAD.SHL.U32 R6, R151, 0x20, RZ ;  /* 0x0000002097067824 */ /* 0x000fe200078e00ff */
[----:B------:R-:W-:-:S02]  /*fe40*/  PRMT R188, R190, 0x3340, R188 ;  /* 0x00003340bebc7816 */ /* 0x000fc400000000bc */
[----:B-1----:R-:W-:Y:S02]  /*fe50*/  PRMT R12, R186, 0x3340, R184 ;  /* 0x00003340ba0c7816 */ /* 0x002fe400000000b8 */
[----:B------:R-:W-:Y:S02]  /*fe60*/  PRMT R180, R182, 0x3340, R180 ;  /* 0x00003340b6b47816 */ /* 0x000fe400000000b4 */
[----:B------:R-:W-:Y:S02]  /*fe70*/  PRMT R13, R178, 0x3340, R176 ;  /* 0x00003340b20d7816 */ /* 0x000fe400000000b0 */
[----:B------:R-:W-:Y:S02]  /*fe80*/  PRMT R172, R174, 0x3340, R172 ;  /* 0x00003340aeac7816 */ /* 0x000fe400000000ac */
[----:B------:R-:W-:Y:S02]  /*fe90*/  PRMT R14, R170, 0x3340, R168 ;  /* 0x00003340aa0e7816 */ /* 0x000fe400000000a8 */
[----:B------:R-:W-:-:S02]  /*fea0*/  PRMT R164, R166, 0x3340, R164 ;  /* 0x00003340a6a47816 */ /* 0x000fc400000000a4 */
[----:B------:R-:W-:Y:S02]  /*feb0*/  PRMT R15, R161, 0x3340, R158 ;  /* 0x00003340a10f7816 */ /* 0x000fe4000000009e */
[----:B------:R-:W-:Y:S02]  /*fec0*/  LOP3.LUT R5, R5, 0x90, RZ, 0xc0, !PT ;  /* 0x0000009005057812 */ /* 0x000fe400078ec0ff */
[----:B------:R-:W-:Y:S02]  /*fed0*/  PRMT R12, R188, 0x5410, R12 ;  /* 0x00005410bc0c7816 */ /* 0x000fe4000000000c */
[----:B------:R-:W-:Y:S02]  /*fee0*/  PRMT R13, R180, 0x5410, R13 ;  /* 0x00005410b40d7816 */ /* 0x000fe4000000000d */
[----:B------:R-:W-:Y:S02]  /*fef0*/  PRMT R14, R172, 0x5410, R14 ;  /* 0x00005410ac0e7816 */ /* 0x000fe4000000000e */
[----:B------:R-:W-:-:S02]  /*ff00*/  PRMT R15, R164, 0x5410, R15 ;  /* 0x00005410a40f7816 */ /* 0x000fc4000000000f */
[----:B------:R-:W-:Y:S01]  /*ff10*/  LOP3.LUT R5, R5, 0x1f60, R6, 0xf8, !PT ;  /* 0x00001f6005057812 */ /* 0x000fe200078ef806 */
[----:B------:R-:W-:Y:S01]  /*ff20*/  BAR.SYNC.DEFER_BLOCKING 0x0 ;  /* 0x0000000000007b1d */ /* 0x000fe20000010000 */
[----:B------:R-:W-:Y:S02]  /*ff30*/  LOP3.LUT R191, R191, 0xffff, RZ, 0xc0, !PT ;  /* 0x0000ffffbfbf7812 */ /* 0x000fe400078ec0ff */
[----:B------:R-:W-:Y:S02]  /*ff40*/  LOP3.LUT R189, R189, 0xffff, RZ, 0xc0, !PT ;  /* 0x0000ffffbdbd7812 */ /* 0x000fe400078ec0ff */
[----:B------:R-:W-:Y:S02]  /*ff50*/  LOP3.LUT R187, R187, 0xffff, RZ, 0xc0, !PT ;  /* 0x0000ffffbbbb7812 */ /* 0x000fe400078ec0ff */
[----:B------:R-:W-:Y:S01]  /*ff60*/  LOP3.LUT R185, R185, 0xffff, RZ, 0xc0, !PT ;  /* 0x0000ffffb9b97812 */ /* 0x000fe200078ec0ff */
[----:B------:R-:W2:Y:S01]  /*ff70*/  LDL.LU R6, [R1+0xf78] ;  /* 0x000f780001067983 */ /* 0x000ea20000300800 */
[----:B------:R-:W-:-:S02]  /*ff80*/  LOP3.LUT R183, R183, 0xffff, RZ, 0xc0, !PT ;  /* 0x0000ffffb7b77812 */ /* 0x000fc400078ec0ff */
[----:B------:R-:W-:Y:S02]  /*ff90*/  LOP3.LUT R181, R181, 0xffff, RZ, 0xc0, !PT ;  /* 0x0000ffffb5b57812 */ /* 0x000fe400078ec0ff */
[----:B------:R-:W-:Y:S02]  /*ffa0*/  LOP3.LUT R179, R179, 0xffff, RZ, 0xc0, !PT ;  /* 0x0000ffffb3b37812 */ /* 0x000fe400078ec0ff */
        /* <DEDUP_REMOVED lines=8> */
[----:B------:R-:W-:Y:S01]  /*10030*/  LOP3.LUT R160, R160, 0xffff, RZ, 0xc0, !PT ;  /* 0x0000ffffa0a07812 */ /* 0x000fe200078ec0ff */
[----:B------:R0:W-:Y:S01]  /*10040*/  STS.128 [R5+UR4], R12 ;  /* 0x0000000c05007988 */ /* 0x0001e20008000c04 */
[----:B------:R-:W-:-:S02]  /*10050*/  PRMT R189, R191, 0x3340, R189 ;  /* 0x00003340bfbd7816 */ /* 0x000fc400000000bd */
[----:B------:R-:W-:Y:S02]  /*10060*/  PRMT R181, R183, 0x3340, R181 ;  /* 0x00003340b7b57816 */ /* 0x000fe400000000b5 */
[----:B------:R-:W-:Y:S02]  /*10070*/  PRMT R173, R175, 0x3340, R173 ;  /* 0x00003340afad7816 */ /* 0x000fe400000000ad */
[----:B------:R-:W-:Y:S02]  /*10080*/  PRMT R165, R167, 0x3340, R165 ;  /* 0x00003340a7a57816 */ /* 0x000fe400000000a5 */
[----:B------:R-:W-:Y:S02]  /*10090*/  ISETP.GE.AND P0, PT, R9, R4, PT ;  /* 0x000000040900720c */ /* 0x000fe40003f06270 */
[----:B------:R-:W-:Y:S02]  /*100a0*/  SHF.R.S32.HI R27, RZ, 0x1f, R8 ;  /* 0x0000001fff1b7819 */ /* 0x000fe40000011408 */
[----:B0-----:R-:W-:-:S02]  /*100b0*/  PRMT R12, R187, 0x3340, R185 ;  /* 0x00003340bb0c7816 */ /* 0x001fc400000000b9 */
[----:B------:R-:W-:Y:S02]  /*100c0*/  PRMT R13, R179, 0x3340, R177 ;  /* 0x00003340b30d7816 */ /* 0x000fe400000000b1 */
[----:B------:R-:W-:Y:S02]  /*100d0*/  PRMT R14, R171, 0x3340, R169 ;  /* 0x00003340ab0e7816 */ /* 0x000fe400000000a9 */
[----:B------:R-:W-:Y:S02]  /*100e0*/  PRMT R15, R163, 0x3340, R160 ;  /* 0x00003340a30f7816 */ /* 0x000fe400000000a0 */
[----:B------:R-:W-:Y:S02]  /*100f0*/  PRMT R12, R189, 0x5410, R12 ;  /* 0x00005410bd0c7816 */ /* 0x000fe4000000000c */
[----:B------:R-:W-:Y:S02]  /*10100*/  PRMT R13, R181, 0x5410, R13 ;  /* 0x00005410b50d7816 */ /* 0x000fe4000000000d */
[----:B------:R-:W-:-:S02]  /*10110*/  PRMT R14, R173, 0x5410, R14 ;  /* 0x00005410ad0e7816 */ /* 0x000fc4000000000e */
[----:B------:R-:W-:Y:S02]  /*10120*/  PRMT R15, R165, 0x5410, R15 ;  /* 0x00005410a50f7816 */ /* 0x000fe4000000000f */
[----:B------:R-:W-:Y:S02]  /*10130*/  IADD3 R10, P1, R8, R228, RZ ;  /* 0x000000e4080a7210 */ /* 0x000fe40007f3e0ff */
[----:B------:R-:W-:Y:S01]  /*10140*/  PRMT R207, RZ, 0x7610, R207 ;  /* 0x00007610ffcf7816 */ /* 0x000fe200000000cf */
[----:B------:R0:W-:Y:S02]  /*10150*/  STS.128 [R5+UR4+0x2000], R12 ;  /* 0x0020000c05007988 */ /* 0x0001e40008000c04 */
[----:B------:R-:W-:-:S05]  /*10160*/  IMAD.X R11, R27, 0x1, R227, P1 ;  /* 0x000000011b0b7824 */ /* 0x000fca00008e06e3 */
[----:B------:R3:W2:Y:S04]  /*10170*/  @!P0 LDG.E.U8 R207, desc[UR58][R10.64] ;  /* 0x0000003a0acf8981 */ /* 0x0006a8000c1e1100 */
[----:B0-----:R-:W2:Y:S04]  /*10180*/  LDL.LU R5, [R1+0xf80] ;  /* 0x000f800001057983 */ /* 0x001ea80000300800 */
[----:B------:R-:W2:Y:S01]  /*10190*/  LDL.LU R9, [R1+0xf88] ;  /* 0x000f880001097983 */ /* 0x000ea20000300800 */
[----:B---3--:R-:W-:-:S03]  /*101a0*/  IADD3 R10, P1, R8, R226, RZ ;  /* 0x000000e2080a7210 */ /* 0x008fc60007f3e0ff */
[----:B------:R0:W-:Y:S04]  /*101b0*/  STL [R1+0x11dc], R226 ;  /* 0x0011dce201007387 */ /* 0x0001e80000100800 */
[----:B0-----:R-:W3:Y:S01]  /*101c0*/  LDL.LU R226, [R1+0xf84] ;  /* 0x000f840001e27983 */ /* 0x001ee20000300800 */
[----:B------:R-:W-:Y:S01]  /*101d0*/  PRMT R206, RZ, 0x7610, R206 ;  /* 0x00007610ffce7816 */ /* 0x000fe200000000ce */
[----:B----4-:R-:W-:-:S05]  /*101e0*/  IMAD.X R11, R27, 0x1, R25, P1 ;  /* 0x000000011b0b7824 */ /* 0x010fca00008e0619 */
[----:B------:R0:W4:Y:S01]  /*101f0*/  @!P0 LDG.E.U8 R206, desc[UR58][R10.64] ;  /* 0x0000003a0ace8981 */ /* 0x000122000c1e1100 */
[----:B------:R-:W-:Y:S02]  /*10200*/  LOP3.LUT R162, R162, 0xffff, RZ, 0xc0, !PT ;  /* 0x0000ffffa2a27812 */ /* 0x000fe400078ec0ff */
[----:B------:R-:W-:Y:S02]  /*10210*/  LOP3.LUT R159, R159, 0xffff, RZ, 0xc0, !PT ;  /* 0x0000ffff9f9f7812 */ /* 0x000fe400078ec0ff */
[----:B------:R-:W-:Y:S02]  /*10220*/  LOP3.LUT R157, R157, 0xffff, RZ, 0xc0, !PT ;  /* 0x0000ffff9d9d7812 */ /* 0x000fe400078ec0ff */
[----:B0-----:R-:W-:Y:S02]  /*10230*/  IADD3 R10, P1, R8, R2, RZ ;  /* 0x00000002080a7210 */ /* 0x001fe40007f3e0ff */
[----:B------:R-:W-:Y:S02]  /*10240*/  LOP3.LUT R156, R156, 0xffff, RZ, 0xc0, !PT ;  /* 0x0000ffff9c9c7812 */ /* 0x000fe400078ec0ff */
        /* <DEDUP_REMOVED lines=10> */
[----:B--2---:R-:W-:Y:S02]  /*102f0*/  LOP3.LUT R17, R17, 0xffff, RZ, 0xc0, !PT ;  /* 0x0000ffff11117812 */ /* 0x004fe400078ec0ff */
[----:B------:R-:W-:Y:S02]  /*10300*/  LOP3.LUT R16, R16, 0xffff, RZ, 0xc0, !PT ;  /* 0x0000ffff10107812 */ /* 0x000fe400078ec0ff */
[----:B------:R-:W-:-:S02]  /*10310*/  PRMT R205, RZ, 0x7610, R205 ;  /* 0x00007610ffcd7816 */ /* 0x000fc400000000cd */
[----:B------:R-:W-:Y:S02]  /*10320*/  PRMT R159, R162, 0x3340, R159 ;  /* 0x00003340a29f7816 */ /* 0x000fe4000000009f */
[----:B------:R-:W-:Y:S02]  /*10330*/  PRMT R12, R157, 0x3340, R156 ;  /* 0x000033409d0c7816 */ /* 0x000fe4000000009c */
[----:B------:R-:W-:Y:S02]  /*10340*/  PRMT R154, R155, 0x3340, R154 ;  /* 0x000033409b9a7816 */ /* 0x000fe4000000009a */
[----:B------:R-:W-:Y:S02]  /*10350*/  PRMT R13, R153, 0x3340, R152 ;  /* 0x00003340990d7816 */ /* 0x000fe40000000098 */
[----:B------:R-:W-:Y:S02]  /*10360*/  PRMT R22, R23, 0x3340, R22 ;  /* 0x0000334017167816 */ /* 0x000fe40000000016 */
[----:B------:R-:W-:-:S02]  /*10370*/  PRMT R14, R21, 0x3340, R20 ;  /* 0x00003340150e7816 */ /* 0x000fc40000000014 */
[----:B------:R-:W-:Y:S02]  /*10380*/  PRMT R18, R19, 0x3340, R18 ;  /* 0x0000334013127816 */ /* 0x000fe40000000012 */
[----:B------:R-:W-:Y:S02]  /*10390*/  PRMT R15, R17, 0x3340, R16 ;  /* 0x00003340110f7816 */ /* 0x000fe40000000010 */
[----:B------:R-:W-:Y:S02]  /*103a0*/  PRMT R12, R159, 0x5410, R12 ;  /* 0x000054109f0c7816 */ /* 0x000fe4000000000c */
[----:B------:R-:W-:Y:S02]  /*103b0*/  PRMT R13, R154, 0x5410, R13 ;  /* 0x000054109a0d7816 */ /* 0x000fe4000000000d */
[----:B------:R-:W-:Y:S02]  /*103c0*/  PRMT R14, R22, 0x5410, R14 ;  /* 0x00005410160e7816 */ /* 0x000fe4000000000e */
[----:B------:R-:W-:-:S02]  /*103d0*/  PRMT R15, R18, 0x5410, R15 ;  /* 0x00005410120f7816 */ /* 0x000fc4000000000f */
[----:B------:R-:W-:-:S03]  /*103e0*/  PRMT R204, RZ, 0x7610, R204 ;  /* 0x00007610ffcc7816 */ /* 0x000fc600000000cc */
[----:B------:R0:W-:Y:S04]  /*103f0*/  STS.128 [R26+UR4], R12 ;  /* 0x0000000c1a007988 */ /* 0x0001e80008000c04 */
[----:B0-----:R-:W2:Y:S04]  /*10400*/  LDL R13, [R1+0xf64] ;  /* 0x000f6400010d7983 */ /* 0x001ea80000100800 */
[----:B------:R-:W4:Y:S04]  /*10410*/  LDL R15, [R1+0xf5c] ;  /* 0x000f5c00010f7983 */ /* 0x000f280000100800 */
[----:B------:R-:W4:Y:S04]  /*10420*/  LDL.LU R24, [R1+0xf60] ;  /* 0x000f600001187983 */ /* 0x000f280000300800 */
[----:B------:R-:W4:Y:S01]  /*10430*/  LDL.LU R2, [R1+0xf50] ;  /* 0x000f500001027983 */ /* 0x000f220000300800 */
[----:B------:R-:W-:-:S05]  /*10440*/  IMAD.X R11, R27, 0x1, R9, P1 ;  /* 0x000000011b0b7824 */ /* 0x000fca00008e0609 */
[----:B------:R3:W4:Y:S04]  /*10450*/  @!P0 LDG.E.U8 R205, desc[UR58][R10.64] ;  /* 0x0000003a0acd8981 */ /* 0x000728000c1e1100 */
[----:B------:R0:W-:Y:S04]  /*10460*/  STL [R1+0x11e0], R9 ;  /* 0x0011e00901007387 */ /* 0x0001e80000100800 */
[----:B0-----:R-:W4:Y:S01]  /*10470*/  LDL.LU R9, [R1+0xf48] ;  /* 0x000f480001097983 */ /* 0x001f220000300800 */
[----:B---3--:R-:W-:-:S05]  /*10480*/  IADD3 R10, P1, R8, R226, RZ ;  /* 0x000000e2080a7210 */ /* 0x008fca0007f3e0ff */
[----:B------:R-:W-:Y:S01]  /*10490*/  IMAD.X R11, R27, 0x1, R5, P1 ;  /* 0x000000011b0b7824 */ /* 0x000fe200008e0605 */
[----:B------:R-:W-:Y:S04]  /*104a0*/  STL [R1+0x11e8], R226 ;  /* 0x0011e8e201007387 */ /* 0x000fe80000100800 */
[----:B------:R0:W3:Y:S04]  /*104b0*/  @!P0 LDG.E.U8 R204, desc[UR58][R10.64] ;  /* 0x0000003a0acc8981 */ /* 0x0000e8000c1e1100 */
[----:B------:R1:W-:Y:S04]  /*104c0*/  STL [R1+0x11e4], R5 ;  /* 0x0011e40501007387 */ /* 0x0003e80000100800 */
[----:B------:R-:W3:Y:S01]  /*104d0*/  LDL R12, [R1+0xf54] ;  /* 0x000f5400010c7983 */ /* 0x000ee20000100800 */
[----:B0-----:R-:W-:-:S03]  /*104e0*/  IADD3 R10, P1, R8, R29, RZ ;  /* 0x0000001d080a7210 */ /* 0x001fc60007f3e0ff */
[----:B-1----:R-:W3:Y:S02]  /*104f0*/  LDL.LU R5, [R1+0xf40] ;  /* 0x000f400001057983 */ /* 0x002ee40000300800 */
[----:B------:R-:W-:Y:S02]  /*10500*/  IMAD.X R11, R27, 0x1, R6, P1 ;  /* 0x000000011b0b7824 */ /* 0x000fe400008e0606 */
[----:B------:R0:W-:Y:S04]  /*10510*/  STL [R1+0x11ec], R6 ;  /* 0x0011ec0601007387 */ /* 0x0001e80000100800 */
[----:B0-----:R-:W2:Y:S01]  /*10520*/  LDL.LU R6, [R1+0xf6c] ;  /* 0x000f6c0001067983 */ /* 0x001ea20000300800 */
[----:B------:R-:W-:-:S03]  /*10530*/  PRMT R203, RZ, 0x7610, R203 ;  /* 0x00007610ffcb7816 */ /* 0x000fc600000000cb */
[----:B------:R-:W3:Y:S04]  /*10540*/  LDL R14, [R1+0xf4c] ;  /* 0x000f4c00010e7983 */ /* 0x000ee80000100800 */
[----:B------:R0:W3:Y:S01]  /*10550*/  @!P0 LDG.E.U8 R203, desc[UR58][R10.64] ;  /* 0x0000003a0acb8981 */ /* 0x0000e2000c1e1100 */
[----:B------:R-:W-:Y:S02]  /*10560*/  PRMT R202, RZ, 0x7610, R202 ;  /* 0x00007610ffca7816 */ /* 0x000fe400000000ca */
[----:B0-----:R-:W-:Y:S02]  /*10570*/  IADD3 R10, P1, R8, R28, RZ ;  /* 0x0000001c080a7210 */ /* 0x001fe40007f3e0ff */
[----:B------:R-:W3:Y:S03]  /*10580*/  LDL R28, [R1+0xf44] ;  /* 0x000f4400011c7983 */ /* 0x000ee60000100800 */
[----:B------:R-:W-:Y:S01]  /*10590*/  IMAD.X R11, R27, 0x1, R7, P1 ;  /* 0x000000011b0b7824 */ /* 0x000fe200008e0607 */
[----:B------:R-:W-:Y:S01]  /*105a0*/  PRMT R201, RZ, 0x7610, R201 ;  /* 0x00007610ffc97816 */ /* 0x000fe200000000c9 */
[----:B------:R-:W3:Y:S04]  /*105b0*/  LDL.LU R226, [R1+0xf38] ;  /* 0x000f380001e27983 */ /* 0x000ee80000300800 */
[----:B------:R2:W3:Y:S04]  /*105c0*/  @!P0 LDG.E.U8 R202, desc[UR58][R10.64] ;  /* 0x0000003a0aca8981 */ /* 0x0004e8000c1e1100 */
[----:B------:R0:W-:Y:S01]  /*105d0*/  STL [R1+0x11f0], R7 ;  /* 0x0011f00701007387 */ /* 0x0001e20000100800 */
[----:B------:R-:W-:-:S03]  /*105e0*/  PRMT R200, RZ, 0x7610, R200 ;  /* 0x00007610ffc87816 */ /* 0x000fc600000000c8 */
[----:B0-----:R-:W3:Y:S01]  /*105f0*/  LDL.LU R7, [R1+0xf30] ;  /* 0x000f300001077983 */ /* 0x001ee20000300800 */
[----:B------:R-:W-:Y:S02]  /*10600*/  PRMT R199, RZ, 0x7610, R199 ;  /* 0x00007610ffc77816 */ /* 0x000fe400000000c7 */
[----:B--2---:R-:W-:-:S05]  /*10610*/  IADD3 R10, P1, R8, R6, RZ ;  /* 0x00000006080a7210 */ /* 0x004fca0007f3e0ff */
[----:B------:R-:W-:Y:S01]  /*10620*/  IMAD.X R11, R27, 0x1, R225, P1 ;  /* 0x000000011b0b7824 */ /* 0x000fe200008e06e1 */
[----:B------:R-:W-:Y:S04]  /*10630*/  STL [R1+0x11f8], R6 ;  /* 0x0011f80601007387 */ /* 0x000fe80000100800 */
[----:B------:R0:W2:Y:S04]  /*10640*/  @!P0 LDG.E.U8 R201, desc[UR58][R10.64] ;  /* 0x0000003a0ac98981 */ /* 0x0000a8000c1e1100 */
[----:B------:R1:W-:Y:S01]  /*10650*/  STL [R1+0x11f4], R225 ;  /* 0x0011f4e101007387 */ /* 0x0003e20000100800 */
[----:B0-----:R-:W-:-:S03]  /*10660*/  IADD3 R10, P1, R8, R13, RZ ;  /* 0x0000000d080a7210 */ /* 0x001fc60007f3e0ff */
[----:B------:R-:W2:Y:S02]  /*10670*/  LDL R13, [R1+0xf3c] ;  /* 0x000f3c00010d7983 */ /* 0x000ea40000100800 */
[----:B----4-:R-:W-:Y:S02]  /*10680*/  IMAD.X R11, R27, 0x1, R24, P1 ;  /* 0x000000011b0b7824 */ /* 0x010fe400008e0618 */
[----:B-1----:R-:W4:Y:S04]  /*10690*/  LDL.LU R225, [R1+0xf28] ;  /* 0x000f280001e17983 */ /* 0x002f280000300800 */
[----:B------:R0:W4:Y:S02]  /*106a0*/  @!P0 LDG.E.U8 R200, desc[UR58][R10.64] ;  /* 0x0000003a0ac88981 */ /* 0x000124000c1e1100 */
[----:B0-----:R-:W-:-:S02]  /*106b0*/  IADD3 R10, P1, R8, R15, RZ ;  /* 0x0000000f080a7210 */ /* 0x001fc40007f3e0ff */
[----:B------:R-:W4:Y:S03]  /*106c0*/  LDL R15, [R1+0xf34] ;  /* 0x000f3400010f7983 */ /* 0x000f260000100800 */
[----:B------:R-:W-:Y:S01]  /*106d0*/  IMAD.X R11, R27, 0x1, R0, P1 ;  /* 0x000000011b0b7824 */ /* 0x000fe200008e0600 */
[----:B------:R-:W4:Y:S04]  /*106e0*/  LDL.LU R6, [R1+0xf20] ;  /* 0x000f200001067983 */ /* 0x000f280000300800 */
[----:B------:R3:W4:Y:S04]  /*106f0*/  @!P0 LDG.E.U8 R199, desc[UR58][R10.64] ;  /* 0x0000003a0ac78981 */ /* 0x000728000c1e1100 */
[----:B------:R0:W-:Y:S01]  /*10700*/  STL [R1+0x11fc], R0 ;  /* 0x0011fc0001007387 */ /* 0x0001e20000100800 */
[----:B---3--:R-:W-:-:S03]  /*10710*/  IADD3 R10, P1, R8, R12, RZ ;  /* 0x0000000c080a7210 */ /* 0x008fc60007f3e0ff */
[----:B------:R-:W3:Y:S01]  /*10720*/  LDL R12, [R1+0xf2c] ;  /* 0x000f2c00010c7983 */ /* 0x000ee20000100800 */
[----:B------:R-:W-:Y:S01]  /*10730*/  PRMT R198, RZ, 0x7610, R198 ;  /* 0x00007610ffc67816 */ /* 0x000fe200000000c6 */
[----:B------:R-:W-:Y:S02]  /*10740*/  IMAD.X R11, R27, 0x1, R2, P1 ;  /* 0x000000011b0b7824 */ /* 0x000fe400008e0602 */
[----:B0-----:R-:W3:Y:S04]  /*10750*/  LDL.LU R0, [R1+0xf18] ;  /* 0x000f180001007983 */ /* 0x001ee80000300800 */
[----:B------:R0:W3:Y:S04]  /*10760*/  @!P0 LDG.E.U8 R198, desc[UR58][R10.64] ;  /* 0x0000003a0ac68981 */ /* 0x0000e8000c1e1100 */
[----:B------:R1:W-:Y:S01]  /*10770*/  STL [R1+0x1200], R2 ;  /* 0x0012000201007387 */ /* 0x0003e20000100800 */
[----:B------:R-:W-:-:S02]  /*10780*/  PRMT R197, RZ, 0x7610, R197 ;  /* 0x00007610ffc57816 */ /* 0x000fc400000000c5 */
[----:B0-----:R-:W-:Y:S02]  /*10790*/  IADD3 R10, P1, R8, R14, RZ ;  /* 0x0000000e080a7210 */ /* 0x001fe40007f3e0ff */
[----:B------:R-:W3:Y:S03]  /*107a0*/  LDL R14, [R1+0xf24] ;  /* 0x000f2400010e7983 */ /* 0x000ee60000100800 */
[----:B------:R-:W-:Y:S01]  /*107b0*/  IMAD.X R11, R27, 0x1, R9, P1 ;  /* 0x000000011b0b7824 */ /* 0x000fe200008e0609 */
[----:B-1----:R-:W3:Y:S04]  /*107c0*/  LDL.LU R2, [R1+0xf10] ;  /* 0x000f100001027983 */ /* 0x002ee80000300800 */
        /* <DEDUP_REMOVED lines=10> */
[----:B------:R-:W-:Y:S02]  /*10870*/  PRMT R194, RZ, 0x7610, R194 ;  /* 0x00007610ffc27816 */ /* 0x000fe400000000c2 */
[C---:B--2---:R-:W-:Y:S02]  /*10880*/  IADD3 R10, P1, R8.reuse, R13, RZ ;  /* 0x0000000d080a7210 */ /* 0x044fe40007f3e0ff */
[----:B------:R-:W2:Y:S03]  /*10890*/  LDL R13, [R1+0xf14] ;  /* 0x000f1400010d7983 */ /* 0x000ea60000100800 */
[----:B------:R-:W-:Y:S01]  /*108a0*/  IMAD.X R11, R27, 0x1, R226, P1 ;  /* 0x000000011b0b7824 */ /* 0x000fe200008e06e2 */
[----:B0-----:R-:W2:Y:S04]  /*108b0*/  LDL.LU R5, [R1+0xf00] ;  /* 0x000f000001057983 */ /* 0x001ea80000300800 */
[----:B------:R4:W2:Y:S04]  /*108c0*/  @!P0 LDG.E.U8 R195, desc[UR58][R10.64] ;  /* 0x0000003a0ac38981 */ /* 0x0008a8000c1e1100 */
[----:B------:R0:W-:Y:S01]  /*108d0*/  STL [R1+0x120c], R226 ;  /* 0x00120ce201007387 */ /* 0x0001e20000100800 */
[----:B----4-:R-:W-:-:S03]  /*108e0*/  IADD3 R10, P1, R8, R15, RZ ;  /* 0x0000000f080a7210 */ /* 0x010fc60007f3e0ff */
[----:B------:R-:W4:Y:S02]  /*108f0*/  LDL R15, [R1+0xf0c] ;  /* 0x000f0c00010f7983 */ /* 0x000f240000100800 */
[----:B------:R-:W-:Y:S02]  /*10900*/  IMAD.X R11, R27, 0x1, R7, P1 ;  /* 0x000000011b0b7824 */ /* 0x000fe400008e0607 */
[----:B0-----:R-:W4:Y:S04]  /*10910*/  LDL.LU R226, [R1+0xef8] ;  /* 0x000ef80001e27983 */ /* 0x001f280000300800 */
        /* <DEDUP_REMOVED lines=180> */
[----:B------:R-:W-:Y:S01]  /*11460*/  IMAD.X R11, R27, 0x1, R6, P1 ;  /* 0x000000011b0b7824 */ /* 0x000fe200008e0606 */
[----:B------:R-:W-:Y:S01]  /*11470*/  PRMT R167, RZ, 0x7610, R167 ;  /* 0x00007610ffa77816 */ /* 0x000fe200000000a7 */
[----:B0-----:R-:W3:Y:S04]  /*11480*/  LDL.LU R225, [R1+0xe28] ;  /* 0x000e280001e17983 */ /* 0x001ee80000300800 */
[----:B------:R0:W3:Y:S02]  /*11490*/  @!P0 LDG.E.U8 R168, desc[UR58][R10.64] ;  /* 0x0000003a0aa88981 */ /* 0x0000e4000c1e1100 */
[----:B0-----:R-:W-:-:S05]  /*114a0*/  IADD3 R10, P1, R8, R14, RZ ;  /* 0x0000000e080a7210 */ /* 0x001fca0007f3e0ff */
[----:B------:R-:W-:-:S05]  /*114b0*/  IMAD.X R11, R27, 0x1, R0, P1 ;  /* 0x000000011b0b7824 */ /* 0x000fca00008e0600 */
[----:B------:R0:W3:Y:S01]  /*114c0*/  @!P0 LDG.E.U8 R167, desc[UR58][R10.64] ;  /* 0x0000003a0aa78981 */ /* 0x0000e2000c1e1100 */
[----:B------:R-:W-:Y:S02]  /*114d0*/  PRMT R166, RZ, 0x7610, R166 ;  /* 0x00007610ffa67816 */ /* 0x000fe400000000a6 */
[----:B0-----:R-:W-:-:S05]  /*114e0*/  IADD3 R10, P1, R8, R28, RZ ;  /* 0x0000001c080a7210 */ /* 0x001fca0007f3e0ff */
[----:B------:R-:W-:-:S05]  /*114f0*/  IMAD.X R11, R27, 0x1, R2, P1 ;  /* 0x000000011b0b7824 */ /* 0x000fca00008e0602 */
[----:B------:R2:W3:Y:S01]  /*11500*/  @!P0 LDG.E.U8 R166, desc[UR58][R10.64] ;  /* 0x0000003a0aa68981 */ /* 0x0004e2000c1e1100 */
[----:B------:R-:W-:-:S03]  /*11510*/  PRMT R165, RZ, 0x7610, R165 ;  /* 0x00007610ffa57816 */ /* 0x000fc600000000a5 */
[----:B------:R0:W-:Y:S01]  /*11520*/  STL [R1+0x1278], R6 ;  /* 0x0012780601007387 */ /* 0x0001e20000100800 */
[----:B------:R-:W-:-:S03]  /*11530*/  PRMT R164, RZ, 0x7610, R164 ;  /* 0x00007610ffa47816 */ /* 0x000fc600000000a4 */
[----:B------:R-:W3:Y:S04]  /*11540*/  LDL R14, [R1+0xe34] ;  /* 0x000e3400010e7983 */ /* 0x000ee80000100800 */
[----:B0-----:R-:W3:Y:S04]  /*11550*/  LDL.LU R6, [R1+0xe20] ;  /* 0x000e200001067983 */ /* 0x001ee80000300800 */
[----:B------:R0:W-:Y:S04]  /*11560*/  STL [R1+0x127c], R0 ;  /* 0x00127c0001007387 */ /* 0x0001e80000100800 */
[----:B0-----:R-:W3:Y:S04]  /*11570*/  LDL.LU R0, [R1+0xe18] ;  /* 0x000e180001007983 */ /* 0x001ee80000300800 */
[----:B------:R0:W-:Y:S01]  /*11580*/  STL [R1+0x1280], R2 ;  /* 0x0012800201007387 */ /* 0x0001e20000100800 */
[----:B--2---:R-:W-:-:S03]  /*11590*/  IADD3 R10, P1, R8, R13, RZ ;  /* 0x0000000d080a7210 */ /* 0x004fc60007f3e0ff */
[----:B------:R-:W2:Y:S02]  /*115a0*/  LDL R13, [R1+0xe24] ;  /* 0x000e2400010d7983 */ /* 0x000ea40000100800 */
[----:B------:R-:W-:Y:S02]  /*115b0*/  IMAD.X R11, R27, 0x1, R9, P1 ;  /* 0x000000011b0b7824 */ /* 0x000fe400008e0609 */
[----:B0-----:R-:W2:Y:S04]  /*115c0*/  LDL.LU R2, [R1+0xe10] ;  /* 0x000e100001027983 */ /* 0x001ea80000300800 */
[----:B------:R4:W2:Y:S02]  /*115d0*/  @!P0 LDG.E.U8 R165, desc[UR58][R10.64] ;  /* 0x0000003a0aa58981 */ /* 0x0008a4000c1e1100 */
[----:B----4-:R-:W-:-:S05]  /*115e0*/  IADD3 R10, P1, R8, R15, RZ ;  /* 0x0000000f080a7210 */ /* 0x010fca0007f3e0ff */
[----:B------:R-:W-:Y:S01]  /*115f0*/  IMAD.X R11, R27, 0x1, R5, P1 ;  /* 0x000000011b0b7824 */ /* 0x000fe200008e0605 */
[----:B------:R0:W-:Y:S04]  /*11600*/  STL [R1+0x1284], R9 ;  /* 0x0012840901007387 */ /* 0x0001e80000100800 */
[----:B------:R3:W4:Y:S04]  /*11610*/  @!P0 LDG.E.U8 R164, desc[UR58][R10.64] ;  /* 0x0000003a0aa48981 */ /* 0x000728000c1e1100 */
[----:B0-----:R-:W4:Y:S01]  /*11620*/  LDL.LU R9, [R1+0xe08] ;  /* 0x000e080001097983 */ /* 0x001f220000300800 */
[----:B---3--:R-:W-:-:S03]  /*11630*/  IADD3 R10, P1, R8, R12, RZ ;  /* 0x0000000c080a7210 */ /* 0x008fc60007f3e0ff */
[----:B------:R0:W-:Y:S04]  /*11640*/  STL [R1+0x1288], R5 ;  /* 0x0012880501007387 */ /* 0x0001e80000100800 */
[----:B------:R-:W3:Y:S01]  /*11650*/  LDL R12, [R1+0xe04] ;  /* 0x000e0400010c7983 */ /* 0x000ee20000100800 */
[----:B------:R-:W-:-:S03]  /*11660*/  IMAD.X R11, R27, 0x1, R226, P1 ;  /* 0x000000011b0b7824 */ /* 0x000fc600008e06e2 */
[----:B0-----:R-:W3:Y:S04]  /*11670*/  LDL.LU R5, [R1+0xe00] ;  /* 0x000e000001057983 */ /* 0x001ee80000300800 */
[----:B------:R0:W-:Y:S04]  /*11680*/  STL [R1+0x128c], R226 ;  /* 0x00128ce201007387 */ /* 0x0001e80000100800 */
[----:B0-----:R-:W2:Y:S01]  /*11690*/  LDL.LU R226, [R1+0xe2c] ;  /* 0x000e2c0001e27983 */ /* 0x001ea20000300800 */
[----:B------:R-:W-:-:S06]  /*116a0*/  PRMT R163, RZ, 0x7610, R163 ;  /* 0x00007610ffa37816 */ /* 0x000fcc00000000a3 */
[----:B------:R0:W3:Y:S04]  /*116b0*/  @!P0 LDG.E.U8 R163, desc[UR58][R10.64] ;  /* 0x0000003a0aa38981 */ /* 0x0000e8000c1e1100 */
[----:B------:R1:W-:Y:S01]  /*116c0*/  STL [R1+0x1290], R7 ;  /* 0x0012900701007387 */ /* 0x0003e20000100800 */
[----:B------:R-:W-:Y:S02]  /*116d0*/  PRMT R162, RZ, 0x7610, R162 ;  /* 0x00007610ffa27816 */ /* 0x000fe400000000a2 */
[----:B0-----:R-:W-:-:S05]  /*116e0*/  IADD3 R10, P1, R8, R14, RZ ;  /* 0x0000000e080a7210 */ /* 0x001fca0007f3e0ff */
[C---:B------:R-:W-:Y:S02]  /*116f0*/  IMAD.X R11, R27.reuse, 0x1, R7, P1 ;  /* 0x000000011b0b7824 */ /* 0x040fe400008e0607 */
[----:B-1----:R-:W4:Y:S04]  /*11700*/  LDL.LU R7, [R1+0xe1c] ;  /* 0x000e1c0001077983 */ /* 0x002f280000300800 */
[----:B------:R2:W3:Y:S02]  /*11710*/  @!P0 LDG.E.U8 R162, desc[UR58][R10.64] ;  /* 0x0000003a0aa28981 */ /* 0x0004e4000c1e1100 */
[----:B--2---:R-:W-:Y:S02]  /*11720*/  IADD3 R10, P1, R8, R226, RZ ;  /* 0x000000e2080a7210 */ /* 0x004fe40007f3e0ff */
[----:B------:R0:W-:Y:S04]  /*11730*/  STL [R1+0x1294], R226 ;  /* 0x001294e201007387 */ /* 0x0001e80000100800 */
[----:B0-----:R-:W2:Y:S01]  /*11740*/  LDL.LU R226, [R1+0xe14] ;  /* 0x000e140001e27983 */ /* 0x001ea20000300800 */
[----:B------:R-:W-:-:S03]  /*11750*/  IMAD.X R11, R27, 0x1, R225, P1 ;  /* 0x000000011b0b7824 */ /* 0x000fc600008e06e1 */
[----:B------:R0:W-:Y:S04]  /*11760*/  STL [R1+0x1298], R225 ;  /* 0x001298e101007387 */ /* 0x0001e80000100800 */
[----:B0-----:R-:W3:Y:S01]  /*11770*/  LDL.LU R225, [R1+0xe0c] ;  /* 0x000e0c0001e17983 */ /* 0x001ee20000300800 */
[----:B------:R-:W-:-:S06]  /*11780*/  PRMT R161, RZ, 0x7610, R161 ;  /* 0x00007610ffa17816 */ /* 0x000fcc00000000a1 */
[----:B------:R0:W3:Y:S01]  /*11790*/  @!P0 LDG.E.U8 R161, desc[UR58][R10.64] ;  /* 0x0000003a0aa18981 */ /* 0x0000e2000c1e1100 */
[----:B------:R-:W-:Y:S02]  /*117a0*/  PRMT R160, RZ, 0x7610, R160 ;  /* 0x00007610ffa07816 */ /* 0x000fe400000000a0 */
[----:B0-----:R-:W-:-:S05]  /*117b0*/  IADD3 R10, P1, R8, R13, RZ ;  /* 0x0000000d080a7210 */ /* 0x001fca0007f3e0ff */
[----:B------:R-:W-:-:S05]  /*117c0*/  IMAD.X R11, R27, 0x1, R6, P1 ;  /* 0x000000011b0b7824 */ /* 0x000fca00008e0606 */
[----:B------:R4:W3:Y:S01]  /*117d0*/  @!P0 LDG.E.U8 R160, desc[UR58][R10.64] ;  /* 0x0000003a0aa08981 */ /* 0x0008e2000c1e1100 */
[----:B------:R-:W-:Y:S02]  /*117e0*/  PRMT R159, RZ, 0x7610, R159 ;  /* 0x00007610ff9f7816 */ /* 0x000fe4000000009f */
[----:B----4-:R-:W-:-:S05]  /*117f0*/  IADD3 R10, P1, R8, R7, RZ ;  /* 0x00000007080a7210 */ /* 0x010fca0007f3e0ff */
[----:B------:R-:W-:-:S05]  /*11800*/  IMAD.X R11, R27, 0x1, R0, P1 ;  /* 0x000000011b0b7824 */ /* 0x000fca00008e0600 */
[----:B------:R2:W4:Y:S01]  /*11810*/  @!P0 LDG.E.U8 R159, desc[UR58][R10.64] ;  /* 0x0000003a0a9f8981 */ /* 0x000522000c1e1100 */
[----:B------:R-:W-:Y:S02]  /*11820*/  PRMT R158, RZ, 0x7610, R158 ;  /* 0x00007610ff9e7816 */ /* 0x000fe4000000009e */
[----:B------:R-:W-:Y:S02]  /*11830*/  PRMT R157, RZ, 0x7610, R157 ;  /* 0x00007610ff9d7816 */ /* 0x000fe4000000009d */
[----:B------:R-:W-:Y:S02]  /*11840*/  PRMT R156, RZ, 0x7610, R156 ;  /* 0x00007610ff9c7816 */ /* 0x000fe4000000009c */
[----:B------:R-:W-:Y:S02]  /*11850*/  PRMT R155, RZ, 0x7610, R155 ;  /* 0x00007610ff9b7816 */ /* 0x000fe4000000009b */
[----:B------:R-:W-:Y:S02]  /*11860*/  PRMT R154, RZ, 0x7610, R154 ;  /* 0x00007610ff9a7816 */ /* 0x000fe4000000009a */
[----:B------:R-:W-:-:S02]  /*11870*/  PRMT R153, RZ, 0x7610, R153 ;  /* 0x00007610ff997816 */ /* 0x000fc40000000099 */
[----:B------:R-:W-:Y:S02]  /*11880*/  PRMT R152, RZ, 0x7610, R152 ;  /* 0x00007610ff987816 */ /* 0x000fe40000000098 */
[----:B------:R-:W-:Y:S02]  /*11890*/  PRMT R23, RZ, 0x7610, R23 ;  /* 0x00007610ff177816 */ /* 0x000fe40000000017 */
[----:B------:R-:W-:Y:S02]  /*118a0*/  PRMT R22, RZ, 0x7610, R22 ;  /* 0x00007610ff167816 */ /* 0x000fe40000000016 */
[----:B------:R-:W-:Y:S02]  /*118b0*/  PRMT R21, RZ, 0x7610, R21 ;  /* 0x00007610ff157816 */ /* 0x000fe40000000015 */
[----:B------:R-:W-:Y:S02]  /*118c0*/  PRMT R20, RZ, 0x7610, R20 ;  /* 0x00007610ff147816 */ /* 0x000fe40000000014 */
[----:B------:R-:W-:-:S02]  /*118d0*/  PRMT R19, RZ, 0x7610, R19 ;  /* 0x00007610ff137816 */ /* 0x000fc40000000013 */
[----:B------:R-:W-:Y:S02]  /*118e0*/  PRMT R18, RZ, 0x7610, R18 ;  /* 0x00007610ff127816 */ /* 0x000fe40000000012 */
        /* <DEDUP_REMOVED lines=26> */
[----:B------:R-:W-:Y:S01]  /*11a90*/  PRMT R15, R209, 0x5410, R15 ;  /* 0x00005410d10f7816 */ /* 0x000fe2000000000f */
[----:B------:R-:W-:Y:S01]  /*11aa0*/  IMAD.MOV.U32 R223, RZ, RZ, R25 ;  /* 0x000000ffffdf7224 */ /* 0x000fe200078e0019 */
[----:B--2---:R-:W-:-:S05]  /*11ab0*/  IADD3 R10, P1, R8, R226, RZ ;  /* 0x000000e2080a7210 */ /* 0x004fca0007f3e0ff */
[----:B------:R-:W-:-:S05]  /*11ac0*/  IMAD.X R11, R27, 0x1, R2, P1 ;  /* 0x000000011b0b7824 */ /* 0x000fca00008e0602 */
[----:B------:R3:W2:Y:S02]  /*11ad0*/  @!P0 LDG.E.U8 R158, desc[UR58][R10.64] ;  /* 0x0000003a0a9e8981 */ /* 0x0006a4000c1e1100 */
[----:B---3--:R-:W-:-:S05]  /*11ae0*/  IADD3 R10, P1, R8, R225, RZ ;  /* 0x000000e1080a7210 */ /* 0x008fca0007f3e0ff */
[----:B------:R-:W-:-:S05]  /*11af0*/  IMAD.X R11, R27, 0x1, R9, P1 ;  /* 0x000000011b0b7824 */ /* 0x000fca00008e0609 */
[----:B------:R0:W3:Y:S02]  /*11b00*/  @!P0 LDG.E.U8 R157, desc[UR58][R10.64] ;  /* 0x0000003a0a9d8981 */ /* 0x0000e4000c1e1100 */
[----:B0-----:R-:W-:-:S05]  /*11b10*/  IADD3 R10, P1, R8, R12, RZ ;  /* 0x0000000c080a7210 */ /* 0x001fca0007f3e0ff */
        /* <DEDUP_REMOVED lines=31> */
[----:B------:R0:W3:Y:S01]  /*11d10*/  @!P0 LDG.E.U8 R18, desc[UR58][R10.64] ;  /* 0x0000003a0a128981 */ /* 0x0000e2000c1e1100 */
[----:B------:R-:W-:Y:S02]  /*11d20*/  PRMT R12, R221, 0x3340, R220 ;  /* 0x00003340dd0c7816 */ /* 0x000fe400000000dc */
[----:B0-----:R-:W-:-:S05]  /*11d30*/  IADD3 R10, P1, R8, R232, RZ ;  /* 0x000000e8080a7210 */ /* 0x001fca0007f3e0ff */
[----:B------:R-:W-:Y:S01]  /*11d40*/  IMAD.X R11, R27, 0x1, R231, P1 ;  /* 0x000000011b0b7824 */ /* 0x000fe200008e06e7 */
[----:B------:R-:W-:-:S04]  /*11d50*/  PRMT R12, R222, 0x5410, R12 ;  /* 0x00005410de0c7816 */ /* 0x000fc8000000000c */
[----:B------:R0:W3:Y:S01]  /*11d60*/  @!P0 LDG.E.U8 R17, desc[UR58][R10.64] ;  /* 0x0000003a0a118981 */ /* 0x0000e2000c1e1100 */
[----:B------:R-:W-:-:S03]  /*11d70*/  IMAD.MOV.U32 R220, RZ, RZ, R24 ;  /* 0x000000ffffdc7224 */ /* 0x000fc600078e0018 */
[----:B------:R1:W-:Y:S04]  /*11d80*/  STS.128 [R26+UR4+0x2000], R12 ;  /* 0x0020000c1a007988 */ /* 0x0003e80008000c04 */
[----:B------:R-:W4:Y:S01]  /*11d90*/  LDL.LU.64 R24, [R1+0xa00] ;  /* 0x000a000001187983 */ /* 0x000f220000300a00 */
[----:B0-----:R-:W-:-:S05]  /*11da0*/  IADD3 R10, P1, R8, R230, RZ ;  /* 0x000000e6080a7210 */ /* 0x001fca0007f3e0ff */
[----:B------:R-:W-:Y:S02]  /*11db0*/  IMAD.X R11, R27, 0x1, R229, P1 ;  /* 0x000000011b0b7824 */ /* 0x000fe400008e06e5 */
[----:B-1----:R-:W2:Y:S04]  /*11dc0*/  LDL.LU.64 R26, [R1+0xa08] ;  /* 0x000a0800011a7983 */ /* 0x002ea80000300a00 */
[----:B------:R-:W3:Y:S04]  /*11dd0*/  LDL.LU.64 R28, [R1+0xa10] ;  /* 0x000a1000011c7983 */ /* 0x000ee80000300a00 */
[----:B------:R-:W4:Y:S04]  /*11de0*/  LDL.LU.64 R30, [R1+0xa18] ;  /* 0x000a1800011e7983 */ /* 0x000f280000300a00 */
[----:B------:R-:W2:Y:S04]  /*11df0*/  LDL.LU.64 R32, [R1+0xa20] ;  /* 0x000a200001207983 */ /* 0x000ea80000300a00 */
        /* <DEDUP_REMOVED lines=58> */
[----:B------:R-:W4:Y:S01]  /*121a0*/  LDL.LU.64 R150, [R1+0xbf8] ;  /* 0x000bf80001967983 */ /* 0x000f220000300a00 */
[----:B------:R-:W-:-:S06]  /*121b0*/  PRMT R16, RZ, 0x7610, R16 ;  /* 0x00007610ff107816 */ /* 0x000fcc0000000010 */
[----:B------:R-:W2:Y:S04]  /*121c0*/  @!P0 LDG.E.U8 R16, desc[UR58][R10.64] ;  /* 0x0000003a0a108981 */ /* 0x000ea8000c1e1100 */
[----:B----4-:R-:W-:Y:S04]  /*121d0*/  STL.64 [R1+0x1e98], R150 ;  /* 0x001e989601007387 */ /* 0x010fe80000100a00 */
[----:B---3--:R-:W-:Y:S04]  /*121e0*/  STL.64 [R1+0x1e90], R148 ;  /* 0x001e909401007387 */ /* 0x008fe80000100a00 */
[----:B--2---:R-:W-:Y:S04]  /*121f0*/  STL.64 [R1+0x1e88], R146 ;  /* 0x001e889201007387 */ /* 0x004fe80000100a00 */
        /* <DEDUP_REMOVED lines=60> */
[----:B------:R0:W-:Y:S04]  /*125c0*/  STL.64 [R1+0x1ca0], R24 ;  /* 0x001ca01801007387 */ /* 0x0001e80000100a00 */
[----:B0-----:R-:W2:Y:S04]  /*125d0*/  LDL.LU.64 R24, [R1+0xc00] ;  /* 0x000c000001187983 */ /* 0x001ea80000300a00 */
[----:B------:R-:W2:Y:S04]  /*125e0*/  LDL.LU.64 R26, [R1+0xc08] ;  /* 0x000c0800011a7983 */ /* 0x000ea80000300a00 */
        /* <DEDUP_REMOVED lines=62> */
[----:B------:R-:W-:Y:S04]  /*129d0*/  STS.U8 [R3+UR4+0x7f00], R207 ;  /* 0x007f00cf03007988 */ /* 0x000fe80008000004 */
        /* <DEDUP_REMOVED lines=62> */
[----:B------:R-:W-:Y:S01]  /*12dc0*/  STS.U8 [R3+UR4+0x7e00], R16 ;  /* 0x007e001003007988 */ /* 0x000fe20008000004 */
[----:B------:R0:W-:Y:S06]  /*12dd0*/  MEMBAR.ALL.CTA ;  /* 0x0000000000007992 */ /* 0x0001ec0000008000 */
[----:B0-----:R-:W0:Y:S01]  /*12de0*/  FENCE.VIEW.ASYNC.S ;  /* 0x00000000000073c6 */ /* 0x001e220000000000 */
[----:B------:R-:W-:-:S04]  /*12df0*/  USHF.L.U32 UR5, UR20, 0x5, URZ ;  /* 0x0000000514057899 */ /* 0x000fc8000800063f */
[----:B------:R-:W-:Y:S01]  /*12e00*/  ULOP3.LUT UR5, UR5, 0x80, URZ, 0xc0, !UPT ;  /* 0x0000008005057892 */ /* 0x000fe2000f8ec03f */
[----:B0-----:R-:W-:Y:S03]  /*12e10*/  BAR.SYNC.DEFER_BLOCKING 0x0 ;  /* 0x0000000000007b1d */ /* 0x001fe60000010000 */
[----:B------:R-:W-:-:S04]  /*12e20*/  ULEA.HI UR5, UR4, UR5, URZ, 0x1c ;  /* 0x0000000504057291 */ /* 0x000fc8000f8fe03f */
[----:B------:R-:W-:Y:S01]  /*12e30*/  ULOP3.LUT UR12, UR5, 0x3fff, URZ, 0xc0, !UPT ;  /* 0x00003fff050c7892 */ /* 0x000fe2000f8ec03f */
[----:B------:R-:W-:Y:S01]  /*12e40*/  UMOV UR13, 0xc0000010 ;  /* 0xc0000010000d7882 */ /* 0x000fe20000000000 */
[----:B--2---:R-:W-:-:S07]  /*12e50*/  WARPGROUP.ARRIVE ;  /* 0x00000000000079c5 */ /* 0x004fce0000000000 */
[----:B------:R-:W-:Y:S03]  /*12e60*/  QGMMA.64x256x32.F32.E4M3.E4M3 R24, gdesc[UR12], R24, gsb0 ;  /* 0x03e000000c1879f3 */ /* 0x000fe60008000818 */
[----:B------:R-:W-:Y:S02]  /*12e70*/  WARPGROUP.DEPBAR.LE gsb0, 0x0 ;  /* 0x00008000000079c5 */ /* 0x000fe40000010000 */
        /* <DEDUP_REMOVED lines=127> */
[----:B------:R-:W2:Y:S01]  /*13670*/  LDL.LU.64 R24, [R1+0x1ca0] ;  /* 0x001ca00001187983 */ /* 0x000ea20000300a00 */
[----:B------:R-:W-:Y:S01]  /*13680*/  UMOV UR8, UR12 ;  /* 0x0000000c00087c82 */ /* 0x000fe20008000000 */
[----:B------:R-:W-:Y:S01]  /*13690*/  UMOV UR9, UR13 ;  /* 0x0000000d00097c82 */ /* 0x000fe20008000000 */
[----:B--2---:R-:W-:-:S06]  /*136a0*/  WARPGROUP.ARRIVE ;  /* 0x00000000000079c5 */ /* 0x004fcc0000000000 */
[----:B------:R-:W-:Y:S03]  /*136b0*/  QGMMA.64x256x32.F32.E4M3.E4M3 R24, gdesc[UR8], R24, gsb0 ;  /* 0x03e00000081879f3 */ /* 0x000fe60008000818 */
[----:B------:R-:W-:Y:S02]  /*136c0*/  WARPGROUP.DEPBAR.LE gsb0, 0x0 ;  /* 0x00008000000079c5 */ /* 0x000fe40000010000 */
[----:B------:R0:W-:Y:S04]  /*136d0*/  STL.64 [R1+0xa00], R24 ;  /* 0x000a001801007387 */ /* 0x0001e80000100a00 */
        /* <DEDUP_REMOVED lines=63> */
[----:B0-----:R-:W4:Y:S04]  /*13ad0*/  LDL.LU.64 R24, [R1] ;  /* 0x0000000001187983 */ /* 0x001f280000300a00 */
[----:B-1----:R-:W4:Y:S04]  /*13ae0*/  LDL.LU.64 R26, [R1+0x8] ;  /* 0x00000800011a7983 */ /* 0x002f280000300a00 */
[----:B--2---:R-:W2:Y:S04]  /*13af0*/  LDL.LU.64 R28, [R1+0x10] ;  /* 0x00001000011c7983 */ /* 0x004ea80000300a00 */
[----:B---3--:R-:W3:Y:S04]  /*13b00*/  LDL.LU.64 R30, [R1+0x18] ;  /* 0x00001800011e7983 */ /* 0x008ee80000300a00 */
[----:B----4-:R-:W4:Y:S04]  /*13b10*/  LDL.LU.64 R32, [R1+0x20] ;  /* 0x0000200001207983 */ /* 0x010f280000300a00 */
        /* <DEDUP_REMOVED lines=59> */
[----:B---3--:R-:W-:Y:S04]  /*13ed0*/  STL.64 [R1+0x1698], R150 ;  /* 0x0016989601007387 */ /* 0x008fe80000100a00 */
[----:B--2---:R-:W-:Y:S04]  /*13ee0*/  STL.64 [R1+0x1690], R148 ;  /* 0x0016909401007387 */ /* 0x004fe80000100a00 */
[----:B----4-:R-:W-:Y:S04]  /*13ef0*/  STL.64 [R1+0x1688], R146 ;  /* 0x0016889201007387 */ /* 0x010fe80000100a00 */
        /* <DEDUP_REMOVED lines=91> */
[----:B--2---:R-:W-:Y:S04]  /*144b0*/  STL.64 [R1+0x1898], R218 ;  /* 0x001898da01007387 */ /* 0x004fe80000100a00 */
[----:B----4-:R-:W-:Y:S04]  /*144c0*/  STL.64 [R1+0x1890], R216 ;  /* 0x001890d801007387 */ /* 0x010fe80000100a00 */
[----:B---3--:R-:W-:Y:S04]  /*144d0*/  STL.64 [R1+0x1888], R214 ;  /* 0x001888d601007387 */ /* 0x008fe80000100a00 */
        /* <DEDUP_REMOVED lines=381> */
[----:B------:R-:W-:Y:S01]  /*15cb0*/  UIADD3 UR16, UP0, UR12, 0x100, URZ ;  /* 0x000001000c107890 */ /* 0x000fe2000ff1e03f */
[----:B------:R-:W-:-:S03]  /*15cc0*/  UMOV UR5, URZ ;  /* 0x0000003f00057c82 */ /* 0x000fc60008000000 */
[----:B------:R-:W-:Y:S01]  /*15cd0*/  UIADD3.X UR17, UR5, -0x3ffffff0, URZ, UP0, !UPT ;  /* 0xc000001005117890 */ /* 0x000fe200087fe43f */
[----:B------:R-:W-:Y:S01]  /*15ce0*/  UMOV UR18, UR14 ;  /* 0x0000000e00127c82 */ /* 0x000fe20008000000 */
[----:B------:R-:W-:Y:S01]  /*15cf0*/  UMOV UR19, UR15 ;  /* 0x0000000f00137c82 */ /* 0x000fe20008000000 */
        /* <DEDUP_REMOVED lines=30> */
[----:B--2---:R-:W-:-:S06]  /*15ee0*/  WARPGROUP.ARRIVE ;  /* 0x00000000000079c5 */ /* 0x004fcc0000000000 */
[----:B------:R-:W-:Y:S01]  /*15ef0*/  QGMMA.64x256x32.F32.E4M3.E4M3 R92, gdesc[UR16], R92, gsb0 ;  /* 0x03e00000105c79f3 */ /* 0x000fe2000800085c */
[----:B------:R-:W-:Y:S04]  /*15f00*/  STL.64 [R1+0x14b8], R30 ;  /* 0x0014b81e01007387 */ /* 0x000fe80000100a00 */
[----:B------:R-:W-:Y:S04]  /*15f10*/  STL.64 [R1+0x14b0], R28 ;  /* 0x0014b01c01007387 */ /* 0x000fe80000100a00 */
[----:B------:R-:W-:Y:S04]  /*15f20*/  STL.64 [R1+0x14a8], R26 ;  /* 0x0014a81a01007387 */ /* 0x000fe80000100a00 */
[----:B------:R-:W-:Y:S01]  /*15f30*/  STL.64 [R1+0x14a0], R24 ;  /* 0x0014a01801007387 */ /* 0x000fe20000100a00 */
[----:B------:R-:W-:-:S03]  /*15f40*/  WARPGROUP.DEPBAR.LE gsb0, 0x0 ;  /* 0x00008000000079c5 */ /* 0x000fc60000010000 */
        /* <DEDUP_REMOVED lines=261> */
[----:B------:R-:W-:Y:S01]  /*16fa0*/  UIADD3.64 UR12, UR16, 0x100, URZ ;  /* 0x00000100100c7897 */ /* 0x000fe2000fffe03f */
[----:B--2---:R-:W-:-:S08]  /*16fb0*/  WARPGROUP.ARRIVE ;  /* 0x00000000000079c5 */ /* 0x004fd00000000000 */
        /* <DEDUP_REMOVED lines=267> */
[----:B------:R-:W-:Y:S04]  /*18070*/  STL.64 [R1], R24 ;  /* 0x0000001801007387 */ /* 0x000fe80000100a00 */
        /* <DEDUP_REMOVED lines=127> */
[----:B------:R-:W3:Y:S01]  /*18870*/  LDL.LU R219, [R1+0xe04] ;  /* 0x000e040001db7983 */ /* 0x000ee20000300800 */
[----:B------:R-:W-:-:S02]  /*18880*/  IADD3 R228, P5, R228, UR21, RZ ;  /* 0x00000015e4e47c10 */ /* 0x000fc4000ffbe0ff */
[----:B------:R-:W-:Y:S01]  /*18890*/  IADD3 R230, P6, R230, UR21, RZ ;  /* 0x00000015e6e67c10 */ /* 0x000fe2000ffde0ff */
[----:B------:R-:W4:Y:S01]  /*188a0*/  LDL.LU R221, [R1+0xe24] ;  /* 0x000e240001dd7983 */ /* 0x000f220000300800 */
[----:B------:R-:W-:Y:S02]  /*188b0*/  IADD3 R240, P4, R240, UR21, RZ ;  /* 0x00000015f0f07c10 */ /* 0x000fe4000ff9e0ff */
[----:B------:R-:W-:Y:S01]  /*188c0*/  IADD3.X R227, R227, UR22, RZ, P5, !PT ;  /* 0x00000016e3e37c10 */ /* 0x000fe2000affe4ff */
[----:B------:R-:W2:Y:S01]  /*188d0*/  LDL.LU R212, [R1+0xe34] ;  /* 0x000e340001d47983 */ /* 0x000ea20000300800 */
[----:B------:R-:W-:Y:S02]  /*188e0*/  IADD3 R242, P5, R242, UR21, RZ ;  /* 0x00000015f2f27c10 */ /* 0x000fe4000ffbe0ff */
[----:B------:R-:W-:Y:S01]  /*188f0*/  IADD3.X R229, R229, UR22, RZ, P6, !PT ;  /* 0x00000016e5e57c10 */ /* 0x000fe2000b7fe4ff */
[----:B------:R-:W2:Y:S01]  /*18900*/  LDL.LU R210, [R1+0xe3c] ;  /* 0x000e3c0001d27983 */ /* 0x000ea20000300800 */
[----:B------:R-:W-:-:S02]  /*18910*/  IADD3 R244, P6, R244, UR21, RZ ;  /* 0x00000015f4f47c10 */ /* 0x000fc4000ffde0ff */
[----:B------:R-:W-:Y:S01]  /*18920*/  IADD3.X R239, R239, UR22, RZ, P4, !PT ;  /* 0x00000016efef7c10 */ /* 0x000fe2000a7fe4ff */
[----:B------:R-:W2:Y:S01]  /*18930*/  LDL.LU R214, [R1+0xe44] ;  /* 0x000e440001d67983 */ /* 0x000ea20000300800 */
[----:B------:R-:W-:Y:S02]  /*18940*/  IADD3.X R241, R241, UR22, RZ, P5, !PT ;  /* 0x00000016f1f17c10 */ /* 0x000fe4000affe4ff */
[----:B------:R-:W-:Y:S01]  /*18950*/  IADD3 R225, P5, R225, UR21, RZ ;  /* 0x00000015e1e17c10 */ /* 0x000fe2000ffbe0ff */
[----:B------:R-:W2:Y:S01]  /*18960*/  LDL.LU R211, [R1+0xe4c] ;  /* 0x000e4c0001d37983 */ /* 0x000ea20000300800 */
[----:B------:R-:W-:Y:S02]  /*18970*/  IADD3.X R243, R243, UR22, RZ, P6, !PT ;  /* 0x00000016f3f37c10 */ /* 0x000fe4000b7fe4ff */
[----:B------:R-:W-:Y:S01]  /*18980*/  IADD3 R226, P6, R226, UR21, RZ ;  /* 0x00000015e2e27c10 */ /* 0x000fe2000ffde0ff */
[----:B------:R-:W2:Y:S01]  /*18990*/  LDL.LU R215, [R1+0xe54] ;  /* 0x000e540001d77983 */ /* 0x000ea20000300800 */
[----:B---3--:R-:W-:-:S05]  /*189a0*/  IADD3 R219, P4, R219, UR21, RZ ;  /* 0x00000015dbdb7c10 */ /* 0x008fca000ff9e0ff */
[----:B------:R-:W-:Y:S04]  /*189b0*/  STL [R1+0xe04], R219 ;  /* 0x000e04db01007387 */ /* 0x000fe80000100800 */
[----:B------:R0:W-:Y:S04]  /*189c0*/  STL [R1+0xe0c], R225 ;  /* 0x000e0ce101007387 */ /* 0x0001e80000100800 */
[----:B0-----:R-:W3:Y:S04]  /*189d0*/  LDL.LU R225, [R1+0x1298] ;  /* 0x0012980001e17983 */ /* 0x001ee80000300800 */
[----:B------:R-:W3:Y:S04]  /*189e0*/  LDL.LU R217, [R1+0xe5c] ;  /* 0x000e5c0001d97983 */ /* 0x000ee80000300800 */
[----:B------:R0:W-:Y:S04]  /*189f0*/  STL [R1+0xe14], R226 ;  /* 0x000e14e201007387 */ /* 0x0001e80000100800 */
[----:B0-----:R-:W3:Y:S01]  /*18a00*/  LDL.LU R226, [R1+0x1294] ;  /* 0x0012940001e27983 */ /* 0x001ee20000300800 */
[----:B------:R-:W-:-:S02]  /*18a10*/  IADD3 R232, P0, R232, UR21, RZ ;  /* 0x00000015e8e87c10 */ /* 0x000fc4000ff1e0ff */
[----:B------:R-:W-:Y:S01]  /*18a20*/  IADD3 R234, P1, R234, UR21, RZ ;  /* 0x00000015eaea7c10 */ /* 0x000fe2000ff3e0ff */
[----:B------:R-:W3:Y:S01]  /*18a30*/  LDL.LU R216, [R1+0xe64] ;  /* 0x000e640001d87983 */ /* 0x000ee20000300800 */
[----:B------:R-:W-:Y:S02]  /*18a40*/  IADD3.X R231, R231, UR22, RZ, P0, !PT ;  /* 0x00000016e7e77c10 */ /* 0x000fe400087fe4ff */
[----:B------:R-:W-:Y:S02]  /*18a50*/  IADD3 R246, P0, R246, UR21, RZ ;  /* 0x00000015f6f67c10 */ /* 0x000fe4000ff1e0ff */
[----:B------:R-:W-:Y:S02]  /*18a60*/  IADD3 R236, P2, R236, UR21, RZ ;  /* 0x00000015ecec7c10 */ /* 0x000fe4000ff5e0ff */
[----:B------:R-:W-:Y:S02]  /*18a70*/  IADD3.X R233, R233, UR22, RZ, P1, !PT ;  /* 0x00000016e9e97c10 */ /* 0x000fe40008ffe4ff */
[----:B------:R-:W-:-:S02]  /*18a80*/  IADD3 R248, P1, R248, UR21, RZ ;  /* 0x00000015f8f87c10 */ /* 0x000fc4000ff3e0ff */
[----:B------:R-:W-:Y:S02]  /*18a90*/  IADD3.X R245, R245, UR22, RZ, P0, !PT ;  /* 0x00000016f5f57c10 */ /* 0x000fe400087fe4ff */
[----:B------:R-:W-:Y:S02]  /*18aa0*/  IADD3.X R235, R235, UR22, RZ, P2, !PT ;  /* 0x00000016ebeb7c10 */ /* 0x000fe400097fe4ff */
[----:B------:R-:W-:Y:S02]  /*18ab0*/  IADD3 R7, P0, R7, UR21, RZ ;  /* 0x0000001507077c10 */ /* 0x000fe4000ff1e0ff */
[----:B------:R-:W-:Y:S02]  /*18ac0*/  IADD3 R238, P3, R238, UR21, RZ ;  /* 0x00000015eeee7c10 */ /* 0x000fe4000ff7e0ff */
[----:B------:R-:W-:Y:S02]  /*18ad0*/  IADD3 R250, P2, R250, UR21, RZ ;  /* 0x00000015fafa7c10 */ /* 0x000fe4000ff5e0ff */
[----:B------:R-:W-:Y:S01]  /*18ae0*/  IADD3.X R247, R247, UR22, RZ, P1, !PT ;  /* 0x00000016f7f77c10 */ /* 0x000fe20008ffe4ff */
[----:B------:R0:W-:Y:S01]  /*18af0*/  STL [R1+0xe1c], R7 ;  /* 0x000e1c0701007387 */ /* 0x0001e20000100800 */
[----:B----4-:R-:W-:-:S02]  /*18b00*/  IADD3 R221, P1, R221, UR21, RZ ;  /* 0x00000015dddd7c10 */ /* 0x010fc4000ff3e0ff */
[----:B------:R-:W-:Y:S02]  /*18b10*/  IADD3.X R237, R237, UR22, RZ, P3, !PT ;  /* 0x00000016eded7c10 */ /* 0x000fe40009ffe4ff */
[----:B------:R-:W-:Y:S02]  /*18b20*/  IADD3.X R249, R249, UR22, RZ, P2, !PT ;  /* 0x00000016f9f97c10 */ /* 0x000fe400097fe4ff */
[----:B------:R-:W-:Y:S01]  /*18b30*/  IADD3 R252, P3, R252, UR21, RZ ;  /* 0x00000015fcfc7c10 */ /* 0x000fe2000ff7e0ff */
[----:B0-----:R-:W4:Y:S01]  /*18b40*/  LDL.LU R7, [R1+0x1290] ;  /* 0x0012900001077983 */ /* 0x001f220000300800 */
[----:B------:R-:W-:-:S03]  /*18b50*/  IADD3.X R5, R5, UR22, RZ, P4, !PT ;  /* 0x0000001605057c10 */ /* 0x000fc6000a7fe4ff */
[----:B------:R-:W4:Y:S01]  /*18b60*/  LDL.LU R219, [R1+0xe6c] ;  /* 0x000e6c0001db7983 */ /* 0x000f220000300800 */
[----:B------:R-:W-:-:S03]  /*18b70*/  IADD3.X R251, R251, UR22, RZ, P3, !PT ;  /* 0x00000016fbfb7c10 */ /* 0x000fc60009ffe4ff */
[----:B------:R0:W-:Y:S01]  /*18b80*/  STL [R1+0xe24], R221 ;  /* 0x000e24dd01007387 */ /* 0x0001e20000100800 */
[----:B--2---:R-:W-:Y:S02]  /*18b90*/  IADD3 R212, P3, R212, UR21, RZ ;  /* 0x00000015d4d47c10 */ /* 0x004fe4000ff7e0ff */
[----:B------:R-:W-:Y:S02]  /*18ba0*/  IADD3.X R9, R9, UR22, RZ, P5, !PT ;  /* 0x0000001609097c10 */ /* 0x000fe4000affe4ff */
[----:B------:R-:W-:Y:S01]  /*18bb0*/  IADD3 R210, P4, R210, UR21, RZ ;  /* 0x00000015d2d27c10 */ /* 0x000fe2000ff9e0ff */
[----:B0-----:R-:W2:Y:S01]  /*18bc0*/  LDL.LU R221, [R1+0xe74] ;  /* 0x000e740001dd7983 */ /* 0x001ea20000300800 */
[----:B------:R-:W-:Y:S02]  /*18bd0*/  IADD3 R214, P5, R214, UR21, RZ ;  /* 0x00000015d6d67c10 */ /* 0x000fe4000ffbe0ff */
[----:B------:R-:W-:Y:S02]  /*18be0*/  IADD3.X R2, R2, UR22, RZ, P6, !PT ;  /* 0x0000001602027c10 */ /* 0x000fe4000b7fe4ff */
[----:B------:R-:W-:-:S02]  /*18bf0*/  IADD3 R211, P6, R211, UR21, RZ ;  /* 0x00000015d3d37c10 */ /* 0x000fc4000ffde0ff */
[----:B------:R-:W-:Y:S02]  /*18c00*/  IADD3.X R0, R0, UR22, RZ, P0, !PT ;  /* 0x0000001600007c10 */ /* 0x000fe400087fe4ff */
[----:B------:R-:W-:Y:S02]  /*18c10*/  IADD3 R215, P0, R215, UR21, RZ ;  /* 0x00000015d7d77c10 */ /* 0x000fe4000ff1e0ff */
[----:B------:R-:W-:Y:S02]  /*18c20*/  IADD3.X R6, R6, UR22, RZ, P1, !PT ;  /* 0x0000001606067c10 */ /* 0x000fe40008ffe4ff */
[----:B---3--:R-:W-:-:S05]  /*18c30*/  IADD3 R226, P2, R226, UR21, RZ ;  /* 0x00000015e2e27c10 */ /* 0x008fca000ff5e0ff */
[----:B------:R0:W-:Y:S04]  /*18c40*/  STL [R1+0xe2c], R226 ;  /* 0x000e2ce201007387 */ /* 0x0001e80000100800 */
[----:B0-----:R-:W3:Y:S04]  /*18c50*/  LDL.LU R226, [R1+0x128c] ;  /* 0x00128c0001e27983 */ /* 0x001ee80000300800 */
[----:B------:R-:W2:Y:S04]  /*18c60*/  LDL.LU R208, [R1+0xe7c] ;  /* 0x000e7c0001d07983 */ /* 0x000ea80000300800 */
[----:B------:R0:W-:Y:S04]  /*18c70*/  STL [R1+0xe00], R5 ;  /* 0x000e000501007387 */ /* 0x0001e80000100800 */
[----:B0-----:R-:W2:Y:S04]  /*18c80*/  LDL.LU R5, [R1+0x1288] ;  /* 0x0012880001057983 */ /* 0x001ea80000300800 */
[----:B------:R0:W-:Y:S04]  /*18c90*/  STL [R1+0xe34], R212 ;  /* 0x000e34d401007387 */ /* 0x0001e80000100800 */
[----:B0-----:R-:W2:Y:S04]  /*18ca0*/  LDL.LU R212, [R1+0xe84] ;  /* 0x000e840001d47983 */ /* 0x001ea80000300800 */
[----:B------:R0:W-:Y:S04]  /*18cb0*/  STL [R1+0xe08], R9 ;  /* 0x000e080901007387 */ /* 0x0001e80000100800 */
[----:B0-----:R-:W2:Y:S04]  /*18cc0*/  LDL.LU R9, [R1+0x1284] ;  /* 0x0012840001097983 */ /* 0x001ea80000300800 */
[----:B------:R-:W-:Y:S04]  /*18cd0*/  STL [R1+0xe3c], R210 ;  /* 0x000e3cd201007387 */ /* 0x000fe80000100800 */
[----:B------:R-:W2:Y:S04]  /*18ce0*/  LDL.LU R222, [R1+0xe8c] ;  /* 0x000e8c0001de7983 */ /* 0x000ea80000300800 */
[----:B------:R0:W-:Y:S04]  /*18cf0*/  STL [R1+0xe44], R214 ;  /* 0x000e44d601007387 */ /* 0x0001e80000100800 */
[----:B0-----:R-:W2:Y:S04]  /*18d00*/  LDL.LU R214, [R1+0xe94] ;  /* 0x000e940001d67983 */ /* 0x001ea80000300800 */
[----:B------:R0:W-:Y:S04]  /*18d10*/  STL [R1+0xe10], R2 ;  /* 0x000e100201007387 */ /* 0x0001e80000100800 */
[----:B0-----:R-:W2:Y:S04]  /*18d20*/  LDL.LU R2, [R1+0x1280] ;  /* 0x0012800001027983 */ /* 0x001ea80000300800 */
[----:B------:R0:W-:Y:S04]  /*18d30*/  STL [R1+0xe4c], R211 ;  /* 0x000e4cd301007387 */ /* 0x0001e80000100800 */
[----:B0-----:R-:W2:Y:S04]  /*18d40*/  LDL.LU R211, [R1+0xe9c] ;  /* 0x000e9c0001d37983 */ /* 0x001ea80000300800 */
[----:B------:R0:W-:Y:S04]  /*18d50*/  STL [R1+0xe18], R0 ;  /* 0x000e180001007387 */ /* 0x0001e80000100800 */
[----:B0-----:R-:W2:Y:S04]  /*18d60*/  LDL.LU R0, [R1+0x127c] ;  /* 0x00127c0001007983 */ /* 0x001ea80000300800 */
[----:B------:R-:W2:Y:S04]  /*18d70*/  LDL.LU R210, [R1+0xea4] ;  /* 0x000ea40001d27983 */ /* 0x000ea80000300800 */
[----:B------:R-:W-:Y:S04]  /*18d80*/  STL [R1+0xe54], R215 ;  /* 0x000e54d701007387 */ /* 0x000fe80000100800 */
[----:B------:R0:W-:Y:S04]  /*18d90*/  STL [R1+0xe20], R6 ;  /* 0x000e200601007387 */ /* 0x0001e80000100800 */
[----:B0-----:R-:W2:Y:S01]  /*18da0*/  LDL.LU R6, [R1+0x1278] ;  /* 0x0012780001067983 */ /* 0x001ea20000300800 */
[----:B------:R-:W-:-:S02]  /*18db0*/  IADD3.X R225, R225, UR22, RZ, P2, !PT ;  /* 0x00000016e1e17c10 */ /* 0x000fc400097fe4ff */
[----:B------:R-:W-:Y:S01]  /*18dc0*/  IADD3 R217, P1, R217, UR21, RZ ;  /* 0x00000015d9d97c10 */ /* 0x000fe2000ff3e0ff */
[----:B------:R-:W2:Y:S01]  /*18dd0*/  LDL.LU R215, [R1+0xeac] ;  /* 0x000eac0001d77983 */ /* 0x000ea20000300800 */
[----:B----4-:R-:W-:-:S03]  /*18de0*/  IADD3.X R7, R7, UR22, RZ, P3, !PT ;  /* 0x0000001607077c10 */ /* 0x010fc60009ffe4ff */
[----:B------:R0:W-:Y:S01]  /*18df0*/  STL [R1+0xe28], R225 ;  /* 0x000e28e101007387 */ /* 0x0001e20000100800 */
[----:B------:R-:W-:Y:S02]  /*18e00*/  IADD3 R216, P2, R216, UR21, RZ ;  /* 0x00000015d8d87c10 */ /* 0x000fe4000ff5e0ff */
[----:B------:R-:W-:Y:S01]  /*18e10*/  IADD3 R219, P3, R219, UR21, RZ ;  /* 0x00000015dbdb7c10 */ /* 0x000fe2000ff7e0ff */
[----:B0-----:R-:W4:Y:S04]  /*18e20*/  LDL.LU R225, [R1+0x1274] ;  /* 0x0012740001e17983 */ /* 0x001f280000300800 */
[----:B------:R0:W-:Y:S04]  /*18e30*/  STL [R1+0xe5c], R217 ;  /* 0x000e5cd901007387 */ /* 0x0001e80000100800 */
[----:B0-----:R-:W4:Y:S04]  /*18e40*/  LDL.LU R217, [R1+0xeb4] ;  /* 0x000eb40001d97983 */ /* 0x001f280000300800 */
[----:B------:R0:W-:Y:S04]  /*18e50*/  STL [R1+0xe30], R7 ;  /* 0x000e300701007387 */ /* 0x0001e80000100800 */
[----:B0-----:R-:W4:Y:S04]  /*18e60*/  LDL.LU R7, [R1+0x1270] ;  /* 0x0012700001077983 */ /* 0x001f280000300800 */
[----:B------:R0:W-:Y:S04]  /*18e70*/  STL [R1+0xe64], R216 ;  /* 0x000e64d801007387 */ /* 0x0001e80000100800 */
[----:B0-----:R-:W4:Y:S01]  /*18e80*/  LDL.LU R216, [R1+0xebc] ;  /* 0x000ebc0001d87983 */ /* 0x001f220000300800 */
[----:B---3--:R-:W-:-:S02]  /*18e90*/  IADD3.X R226, R226, UR22, RZ, P4, !PT ;  /* 0x00000016e2e27c10 */ /* 0x008fc4000a7fe4ff */
[----:B--2---:R-:W-:-:S03]  /*18ea0*/  IADD3 R221, P4, R221, UR21, RZ ;  /* 0x00000015dddd7c10 */ /* 0x004fc6000ff9e0ff */
[----:B------:R0:W-:Y:S04]  /*18eb0*/  STL [R1+0xe38], R226 ;  /* 0x000e38e201007387 */ /* 0x0001e80000100800 */
[----:B0-----:R-:W2:Y:S01]  /*18ec0*/  LDL.LU R226, [R1+0x126c] ;  /* 0x00126c0001e27983 */ /* 0x001ea20000300800 */
[----:B------:R-:W-:-:S03]  /*18ed0*/  IADD3.X R5, R5, UR22, RZ, P5, !PT ;  /* 0x0000001605057c10 */ /* 0x000fc6000affe4ff */
[----:B------:R0:W-:Y:S01]  /*18ee0*/  STL [R1+0xe6c], R219 ;  /* 0x000e6cdb01007387 */ /* 0x0001e20000100800 */
[----:B------:R-:W-:-:S03]  /*18ef0*/  IADD3 R208, P5, R208, UR21, RZ ;  /* 0x00000015d0d07c10 */ /* 0x000fc6000ffbe0ff */
[----:B0-----:R-:W3:Y:S04]  /*18f00*/  LDL.LU R219, [R1+0xec4] ;  /* 0x000ec40001db7983 */ /* 0x001ee80000300800 */
[----:B------:R0:W-:Y:S04]  /*18f10*/  STL [R1+0xe40], R5 ;  /* 0x000e400501007387 */ /* 0x0001e80000100800 */
[----:B0-----:R-:W3:Y:S01]  /*18f20*/  LDL.LU R5, [R1+0x1268] ;  /* 0x0012680001057983 */ /* 0x001ee20000300800 */
[----:B------:R-:W-:-:S03]  /*18f30*/  IADD3.X R9, R9, UR22, RZ, P6, !PT ;  /* 0x0000001609097c10 */ /* 0x000fc6000b7fe4ff */
[----:B------:R0:W-:Y:S01]  /*18f40*/  STL [R1+0xe74], R221 ;  /* 0x000e74dd01007387 */ /* 0x0001e20000100800 */
[----:B------:R-:W-:-:S03]  /*18f50*/  IADD3 R212, P6, R212, UR21, RZ ;  /* 0x00000015d4d47c10 */ /* 0x000fc6000ffde0ff */
[----:B0-----:R-:W3:Y:S04]  /*18f60*/  LDL.LU R221, [R1+0xecc] ;  /* 0x000ecc0001dd7983 */ /* 0x001ee80000300800 */
[----:B------:R0:W-:Y:S04]  /*18f70*/  STL [R1+0xe48], R9 ;  /* 0x000e480901007387 */ /* 0x0001e80000100800 */
[----:B0-----:R-:W3:Y:S04]  /*18f80*/  LDL.LU R9, [R1+0x1264] ;  /* 0x0012640001097983 */ /* 0x001ee80000300800 */
[----:B------:R0:W-:Y:S01]  /*18f90*/  STL [R1+0xe7c], R208 ;  /* 0x000e7cd001007387 */ /* 0x0001e20000100800 */
[----:B------:R-:W-:-:S03]  /*18fa0*/  IADD3.X R2, R2, UR22, RZ, P0, !PT ;  /* 0x0000001602027c10 */ /* 0x000fc600087fe4ff */
[----:B0-----:R-:W3:Y:S01]  /*18fb0*/  LDL.LU R208, [R1+0xed4] ;  /* 0x000ed40001d07983 */ /* 0x001ee20000300800 */
[----:B------:R-:W-:-:S03]  /*18fc0*/  IADD3 R222, P0, R222, UR21, RZ ;  /* 0x00000015dede7c10 */ /* 0x000fc6000ff1e0ff */
[----:B------:R0:W-:Y:S04]  /*18fd0*/  STL [R1+0xe50], R2 ;  /* 0x000e500201007387 */ /* 0x0001e80000100800 */
[----:B0-----:R-:W3:Y:S04]  /*18fe0*/  LDL.LU R2, [R1+0x1260] ;  /* 0x0012600001027983 */ /* 0x001ee80000300800 */
[----:B------:R0:W-:Y:S01]  /*18ff0*/  STL [R1+0xe84], R212 ;  /* 0x000e84d401007387 */ /* 0x0001e20000100800 */
[----:B------:R-:W-:Y:S02]  /*19000*/  IADD3.X R0, R0, UR22, RZ, P1, !PT ;  /* 0x0000001600007c10 */ /* 0x000fe40008ffe4ff */
[----:B------:R-:W-:Y:S01]  /*19010*/  IADD3 R214, P1, R214, UR21, RZ ;  /* 0x00000015d6d67c10 */ /* 0x000fe2000ff3e0ff */
[----:B0-----:R-:W3:Y:S04]  /*19020*/  LDL.LU R212, [R1+0xedc] ;  /* 0x000edc0001d47983 */ /* 0x001ee80000300800 */
[----:B------:R0:W-:Y:S04]  /*19030*/  STL [R1+0xe58], R0 ;  /* 0x000e580001007387 */ /* 0x0001e80000100800 */
[----:B0-----:R-:W3:Y:S01]  /*19040*/  LDL.LU R0, [R1+0x125c] ;  /* 0x00125c0001007983 */ /* 0x001ee20000300800 */
[----:B------:R-:W-:-:S03]  /*19050*/  IADD3.X R6, R6, UR22, RZ, P2, !PT ;  /* 0x0000001606067c10 */ /* 0x000fc600097fe4ff */
[----:B------:R-:W-:Y:S04]  /*19060*/  STL [R1+0xe8c], R222 ;  /* 0x000e8cde01007387 */ /* 0x000fe80000100800 */
[----:B------:R0:W-:Y:S04]  /*19070*/  STL [R1+0xe94], R214 ;  /* 0x000e94d601007387 */ /* 0x0001e80000100800 */
[----:B0-----:R-:W3:Y:S04]  /*19080*/  LDL.LU R214, [R1+0xee4] ;  /* 0x000ee40001d67983 */ /* 0x001ee80000300800 */
[----:B------:R0:W-:Y:S04]  /*19090*/  STL [R1+0xe60], R6 ;  /* 0x000e600601007387 */ /* 0x0001e80000100800 */
[----:B0-----:R-:W3:Y:S01]  /*190a0*/  LDL.LU R6, [R1+0x1258] ;  /* 0x0012580001067983 */ /* 0x001ee20000300800 */
[----:B----4-:R-:W-:-:S02]  /*190b0*/  IADD3.X R225, R225, UR22, RZ, P3, !PT ;  /* 0x00000016e1e17c10 */ /* 0x010fc40009ffe4ff */
[----:B------:R-:W-:Y:S02]  /*190c0*/  IADD3 R211, P2, R211, UR21, RZ ;  /* 0x00000015d3d37c10 */ /* 0x000fe4000ff5e0ff */
[----:B------:R-:W-:Y:S01]  /*190d0*/  IADD3 R210, P3, R210, UR21, RZ ;  /* 0x00000015d2d27c10 */ /* 0x000fe2000ff7e0ff */
[----:B------:R0:W-:Y:S04]  /*190e0*/  STL [R1+0xe68], R225 ;  /* 0x000e68e101007387 */ /* 0x0001e80000100800 */
[----:B0-----:R-:W4:Y:S01]  /*190f0*/  LDL.LU R225, [R1+0x1254] ;  /* 0x0012540001e17983 */ /* 0x001f220000300800 */
[----:B------:R-:W-:-:S03]  /*19100*/  IADD3.X R7, R7, UR22, RZ, P4, !PT ;  /* 0x0000001607077c10 */ /* 0x000fc6000a7fe4ff */
[----:B------:R0:W-:Y:S01]  /*19110*/  STL [R1+0xe9c], R211 ;  /* 0x000e9cd301007387 */ /* 0x0001e20000100800 */
[----:B------:R-:W-:-:S03]  /*19120*/  IADD3 R215, P4, R215, UR21, RZ ;  /* 0x00000015d7d77c10 */ /* 0x000fc6000ff9e0ff */
[----:B0-----:R-:W4:Y:S04]  /*19130*/  LDL.LU R211, [R1+0xeec] ;  /* 0x000eec0001d37983 */ /* 0x001f280000300800 */
[----:B------:R0:W-:Y:S04]  /*19140*/  STL [R1+0xe70], R7 ;  /* 0x000e700701007387 */ /* 0x0001e80000100800 */
[----:B------:R-:W-:Y:S04]  /*19150*/  STL [R1+0xea4], R210 ;  /* 0x000ea4d201007387 */ /* 0x000fe80000100800 */
[----:B0-----:R-:W4:Y:S04]  /*19160*/  LDL.LU R7, [R1+0x1250] ;  /* 0x0012500001077983 */ /* 0x001f280000300800 */
[----:B------:R0:W-:Y:S04]  /*19170*/  STL [R1+0xeac], R215 ;  /* 0x000eacd701007387 */ /* 0x0001e80000100800 */
[----:B0-----:R-:W4:Y:S01]  /*19180*/  LDL.LU R215, [R1+0xef4] ;  /* 0x000ef40001d77983 */ /* 0x001f220000300800 */
[----:B--2---:R-:W-:-:S02]  /*19190*/  IADD3.X R226, R226, UR22, RZ, P5, !PT ;  /* 0x00000016e2e27c10 */ /* 0x004fc4000affe4ff */
[----:B------:R-:W-:-:S03]  /*191a0*/  IADD3 R217, P5, R217, UR21, RZ ;  /* 0x00000015d9d97c10 */ /* 0x000fc6000ffbe0ff */
[----:B------:R0:W-:Y:S04]  /*191b0*/  STL [R1+0xe78], R226 ;  /* 0x000e78e201007387 */ /* 0x0001e80000100800 */
[----:B0-----:R-:W2:Y:S01]  /*191c0*/  LDL.LU R226, [R1+0x124c] ;  /* 0x00124c0001e27983 */ /* 0x001ea20000300800 */
[----:B---3--:R-:W-:Y:S02]  /*191d0*/  IADD3.X R5, R5, UR22, RZ, P6, !PT ;  /* 0x0000001605057c10 */ /* 0x008fe4000b7fe4ff */
[----:B------:R-:W-:-:S03]  /*191e0*/  IADD3 R216, P6, R216, UR21, RZ ;  /* 0x00000015d8d87c10 */ /* 0x000fc6000ffde0ff */
        /* <DEDUP_REMOVED lines=16> */
[----:B0-----:R-:W3:Y:S04]  /*192f0*/  LDL.LU R219, [R1+0xf0c] ;  /* 0x000f0c0001db7983 */ /* 0x001ee80000300800 */
[----:B------:R0:W-:Y:S04]  /*19300*/  STL [R1+0xe98], R0 ;  /* 0x000e980001007387 */ /* 0x0001e80000100800 */
[----:B0-----:R-:W3:Y:S04]  /*19310*/  LDL.LU R0, [R1+0x123c] ;  /* 0x00123c0001007983 */ /* 0x001ee80000300800 */
[----:B------:R0:W-:Y:S04]  /*19320*/  STL [R1+0xecc], R221 ;  /* 0x000eccdd01007387 */ /* 0x0001e80000100800 */
[----:B0-----:R-:W3:Y:S01]  /*19330*/  LDL.LU R221, [R1+0xf14] ;  /* 0x000f140001dd7983 */ /* 0x001ee20000300800 */
[----:B------:R-:W-:-:S05]  /*19340*/  IADD3.X R6, R6, UR22, RZ, P3, !PT ;  /* 0x0000001606067c10 */ /* 0x000fca0009ffe4ff */
[----:B------:R0:W-:Y:S04]  /*19350*/  STL [R1+0xea0], R6 ;  /* 0x000ea00601007387 */ /* 0x0001e80000100800 */
[----:B0-----:R-:W3:Y:S01]  /*19360*/  LDL.LU R6, [R1+0x1238] ;  /* 0x0012380001067983 */ /* 0x001ee20000300800 */
[----:B------:R-:W-:Y:S02]  /*19370*/  IADD3 R208, P2, R208, UR21, RZ ;  /* 0x00000015d0d07c10 */ /* 0x000fe4000ff5e0ff */
[----:B----4-:R-:W-:Y:S02]  /*19380*/  IADD3.X R225, R225, UR22, RZ, P4, !PT ;  /* 0x00000016e1e17c10 */ /* 0x010fe4000a7fe4ff */
[----:B------:R-:W-:Y:S01]  /*19390*/  IADD3 R212, P3, R212, UR21, RZ ;  /* 0x00000015d4d47c10 */ /* 0x000fe2000ff7e0ff */
[----:B------:R-:W-:Y:S01]  /*193a0*/  STL [R1+0xed4], R208 ;  /* 0x000ed4d001007387 */ /* 0x000fe20000100800 */
[----:B------:R-:W-:-:S03]  /*193b0*/  IADD3 R214, P4, R214, UR21, RZ ;  /* 0x00000015d6d67c10 */ /* 0x000fc6000ff9e0ff */
[----:B------:R-:W4:Y:S04]  /*193c0*/  LDL.LU R10, [R1+0xf1c] ;  /* 0x000f1c00010a7983 */ /* 0x000f280000300800 */
[----:B------:R-:W4:Y:S04]  /*193d0*/  LDL.LU R11, [R1+0xf24] ;  /* 0x000f2400010b7983 */ /* 0x000f280000300800 */
[----:B------:R0:W-:Y:S04]  /*193e0*/  STL [R1+0xea8], R225 ;  /* 0x000ea8e101007387 */ /* 0x0001e80000100800 */
[----:B------:R-:W-:Y:S04]  /*193f0*/  STL [R1+0xedc], R212 ;  /* 0x000edcd401007387 */ /* 0x000fe80000100800 */
[----:B0-----:R-:W4:Y:S01]  /*19400*/  LDL.LU R225, [R1+0x1234] ;  /* 0x0012340001e17983 */ /* 0x001f220000300800 */
[----:B------:R-:W-:-:S03]  /*19410*/  IADD3.X R7, R7, UR22, RZ, P5, !PT ;  /* 0x0000001607077c10 */ /* 0x000fc6000affe4ff */
[----:B------:R-:W4:Y:S01]  /*19420*/  LDL.LU R222, [R1+0xf2c] ;  /* 0x000f2c0001de7983 */ /* 0x000f220000300800 */
[----:B------:R-:W-:-:S03]  /*19430*/  IADD3 R211, P5, R211, UR21, RZ ;  /* 0x00000015d3d37c10 */ /* 0x000fc6000ffbe0ff */
[----:B------:R-:W4:Y:S04]  /*19440*/  LDL.LU R210, [R1+0xf34] ;  /* 0x000f340001d27983 */ /* 0x000f280000300800 */
[----:B------:R0:W-:Y:S04]  /*19450*/  STL [R1+0xeb0], R7 ;  /* 0x000eb00701007387 */ /* 0x0001e80000100800 */
[----:B------:R-:W-:Y:S04]  /*19460*/  STL [R1+0xee4], R214 ;  /* 0x000ee4d601007387 */ /* 0x000fe80000100800 */
[----:B0-----:R-:W4:Y:S04]  /*19470*/  LDL.LU R7, [R1+0x1230] ;  /* 0x0012300001077983 */ /* 0x001f280000300800 */
[----:B------:R-:W4:Y:S04]  /*19480*/  LDL.LU R208, [R1+0xf3c] ;  /* 0x000f3c0001d07983 */ /* 0x000f280000300800 */
[----:B------:R-:W4:Y:S04]  /*19490*/  LDL.LU R212, [R1+0xf44] ;  /* 0x000f440001d47983 */ /* 0x000f280000300800 */
[----:B------:R-:W-:Y:S01]  /*194a0*/  STL [R1+0xeec], R211 ;  /* 0x000eecd301007387 */ /* 0x000fe20000100800 */
[----:B--2---:R-:W-:-:S02]  /*194b0*/  IADD3.X R226, R226, UR22, RZ, P6, !PT ;  /* 0x00000016e2e27c10 */ /* 0x004fc4000b7fe4ff */
[----:B------:R-:W-:-:S03]  /*194c0*/  IADD3 R215, P6, R215, UR21, RZ ;  /* 0x00000015d7d77c10 */ /* 0x000fc6000ffde0ff */
[----:B------:R0:W-:Y:S04]  /*194d0*/  STL [R1+0xeb8], R226 ;  /* 0x000eb8e201007387 */ /* 0x0001e80000100800 */
[----:B0-----:R-:W2:Y:S04]  /*194e0*/  LDL.LU R226, [R1+0x122c] ;  /* 0x00122c0001e27983 */ /* 0x001ea80000300800 */
[----:B------:R-:W2:Y:S04]  /*194f0*/  LDL.LU R214, [R1+0xf4c] ;  /* 0x000f4c0001d67983 */ /* 0x000ea80000300800 */
[----:B------:R-:W2:Y:S01]  /*19500*/  LDL.LU R211, [R1+0xf54] ;  /* 0x000f540001d37983 */ /* 0x000ea20000300800 */
[----:B---3--:R-:W-:-:S05]  /*19510*/  IADD3.X R5, R5, UR22, RZ, P0, !PT ;  /* 0x0000001605057c10 */ /* 0x008fca00087fe4ff */
[----:B------:R0:W-:Y:S04]  /*19520*/  STL [R1+0xec0], R5 ;  /* 0x000ec00501007387 */ /* 0x0001e80000100800 */
[----:B------:R1:W-:Y:S01]  /*19530*/  STL [R1+0xef4], R215 ;  /* 0x000ef4d701007387 */ /* 0x0003e20000100800 */
[----:B------:R-:W-:-:S03]  /*19540*/  IADD3 R217, P0, R217, UR21, RZ ;  /* 0x00000015d9d97c10 */ /* 0x000fc6000ff1e0ff */
[----:B0-----:R-:W3:Y:S04]  /*19550*/  LDL.LU R5, [R1+0x1228] ;  /* 0x0012280001057983 */ /* 0x001ee80000300800 */
[----:B-1----:R-:W3:Y:S04]  /*19560*/  LDL.LU R215, [R1+0xf5c] ;  /* 0x000f5c0001d77983 */ /* 0x002ee80000300800 */
[----:B------:R0:W-:Y:S01]  /*19570*/  STL [R1+0xefc], R217 ;  /* 0x000efcd901007387 */ /* 0x0001e20000100800 */
[----:B------:R-:W-:-:S03]  /*19580*/  IADD3.X R9, R9, UR22, RZ, P1, !PT ;  /* 0x0000001609097c10 */ /* 0x000fc60008ffe4ff */
[----:B0-----:R-:W3:Y:S04]  /*19590*/  LDL.LU R217, [R1+0xf64] ;  /* 0x000f640001d97983 */ /* 0x001ee80000300800 */
[----:B------:R0:W-:Y:S01]  /*195a0*/  STL [R1+0xec8], R9 ;  /* 0x000ec80901007387 */ /* 0x0001e20000100800 */
[----:B------:R-:W-:-:S03]  /*195b0*/  IADD3 R216, P1, R216, UR21, RZ ;  /* 0x00000015d8d87c10 */ /* 0x000fc6000ff3e0ff */
[----:B0-----:R-:W3:Y:S01]  /*195c0*/  LDL.LU R9, [R1+0x1224] ;  /* 0x0012240001097983 */ /* 0x001ee20000300800 */
[----:B------:R-:W-:-:S05]  /*195d0*/  IADD3.X R2, R2, UR22, RZ, P2, !PT ;  /* 0x0000001602027c10 */ /* 0x000fca00097fe4ff */
[----:B------:R0:W-:Y:S01]  /*195e0*/  STL [R1+0xed0], R2 ;  /* 0x000ed00201007387 */ /* 0x0001e20000100800 */
[----:B------:R-:W-:-:S03]  /*195f0*/  IADD3 R219, P2, R219, UR21, RZ ;  /* 0x00000015dbdb7c10 */ /* 0x000fc6000ff5e0ff */
        /* <DEDUP_REMOVED lines=12> */
[----:B----4-:R-:W-:-:S03]  /*196c0*/  IADD3 R10, P4, R10, UR21, RZ ;  /* 0x000000150a0a7c10 */ /* 0x010fc6000ff9e0ff */
[----:B------:R0:W-:Y:S01]  /*196d0*/  STL [R1+0xf14], R221 ;  /* 0x000f14dd01007387 */ /* 0x0001e20000100800 */
[----:B------:R-:W-:Y:S02]  /*196e0*/  IADD3.X R225, R225, UR22, RZ, P5, !PT ;  /* 0x00000016e1e17c10 */ /* 0x000fe4000affe4ff */
[----:B------:R-:W-:Y:S01]  /*196f0*/  IADD3 R11, P5, R11, UR21, RZ ;  /* 0x000000150b0b7c10 */ /* 0x000fe2000ffbe0ff */
[----:B0-----:R-:W4:Y:S04]  /*19700*/  LDL.LU R221, [R1+0xf8c] ;  /* 0x000f8c0001dd7983 */ /* 0x001f280000300800 */
[----:B------:R0:W-:Y:S04]  /*19710*/  STL [R1+0xee8], R225 ;  /* 0x000ee8e101007387 */ /* 0x0001e80000100800 */
[----:B0-----:R-:W4:Y:S01]  /*19720*/  LDL.LU R225, [R1+0x1214] ;  /* 0x0012140001e17983 */ /* 0x001f220000300800 */
[----:B------:R-:W-:-:S03]  /*19730*/  IADD3.X R7, R7, UR22, RZ, P6, !PT ;  /* 0x0000001607077c10 */ /* 0x000fc6000b7fe4ff */
[----:B------:R0:W-:Y:S01]  /*19740*/  STL [R1+0xf1c], R10 ;  /* 0x000f1c0a01007387 */ /* 0x0001e20000100800 */
[----:B------:R-:W-:-:S03]  /*19750*/  IADD3 R222, P6, R222, UR21, RZ ;  /* 0x00000015dede7c10 */ /* 0x000fc6000ffde0ff */
[----:B------:R1:W-:Y:S01]  /*19760*/  STL [R1+0xef0], R7 ;  /* 0x000ef00701007387 */ /* 0x0003e20000100800 */
[----:B------:R-:W-:Y:S01]  /*19770*/  WARPGROUP.ARRIVE ;  /* 0x00000000000079c5 */ /* 0x000fe20000000000 */
[----:B------:R-:W-:Y:S01]  /*19780*/  UMOV UR8, UR12 ;  /* 0x0000000c00087c82 */ /* 0x000fe20008000000 */
[----:B------:R-:W-:Y:S01]  /*19790*/  UMOV UR9, UR13 ;  /* 0x0000000d00097c82 */ /* 0x000fe20008000000 */
[----:B0-----:R-:W0:Y:S03]  /*197a0*/  LDC R10, c[0x0][0x238] ;  /* 0x00008e00ff0a7b82 */ /* 0x001e260000000800 */
[----:B------:R-:W-:Y:S01]  /*197b0*/  QGMMA.64x256x32.F32.E4M3.E4M3 R24, gdesc[UR8], R24, gsb0 ;  /* 0x03e00000081879f3 */ /* 0x000fe20008000818 */
[----:B-1----:R-:W4:Y:S04]  /*197c0*/  LDL.LU R7, [R1+0x1210] ;  /* 0x0012100001077983 */ /* 0x002f280000300800 */
[----:B------:R-:W-:Y:S01]  /*197d0*/  STL [R1+0xf24], R11 ;  /* 0x000f240b01007387 */ /* 0x000fe20000100800 */
[----:B--2---:R-:W-:-:S02]  /*197e0*/  IADD3.X R226, R226, UR22, RZ, P0, !PT ;  /* 0x00000016e2e27c10 */ /* 0x004fc400087fe4ff */
[----:B------:R-:W-:-:S03]  /*197f0*/  IADD3 R210, P0, R210, UR21, RZ ;  /* 0x00000015d2d27c10 */ /* 0x000fc6000ff1e0ff */
[----:B------:R1:W-:Y:S04]  /*19800*/  STL [R1+0xef8], R226 ;  /* 0x000ef8e201007387 */ /* 0x0003e80000100800 */
[----:B-1----:R-:W2:Y:S04]  /*19810*/  LDL.LU R226, [R1+0x120c] ;  /* 0x00120c0001e27983 */ /* 0x002ea80000300800 */
[----:B------:R-:W-:Y:S01]  /*19820*/  STL [R1+0xf2c], R222 ;  /* 0x000f2cde01007387 */ /* 0x000fe20000100800 */
[----:B---3--:R-:W-:Y:S02]  /*19830*/  IADD3.X R5, R5, UR22, RZ, P1, !PT ;  /* 0x0000001605057c10 */ /* 0x008fe40008ffe4ff */
[----:B------:R-:W-:-:S03]  /*19840*/  IADD3 R208, P1, R208, UR21, RZ ;  /* 0x00000015d0d07c10 */ /* 0x000fc6000ff3e0ff */
[----:B------:R1:W-:Y:S04]  /*19850*/  STL [R1+0xf00], R5 ;  /* 0x000f000501007387 */ /* 0x0003e80000100800 */
[----:B-1----:R-:W3:Y:S04]  /*19860*/  LDL.LU R5, [R1+0x1208] ;  /* 0x0012080001057983 */ /* 0x002ee80000300800 */
[----:B------:R-:W-:Y:S01]  /*19870*/  STL [R1+0xf34], R210 ;  /* 0x000f34d201007387 */ /* 0x000fe20000100800 */
[----:B------:R-:W-:Y:S02]  /*19880*/  IADD3.X R9, R9, UR22, RZ, P2, !PT ;  /* 0x0000001609097c10 */ /* 0x000fe400097fe4ff */
[----:B------:R-:W-:-:S03]  /*19890*/  IADD3 R212, P2, R212, UR21, RZ ;  /* 0x00000015d4d47c10 */ /* 0x000fc6000ff5e0ff */
[----:B------:R1:W-:Y:S04]  /*198a0*/  STL [R1+0xf08], R9 ;  /* 0x000f080901007387 */ /* 0x0003e80000100800 */
[----:B-1----:R-:W3:Y:S04]  /*198b0*/  LDL.LU R9, [R1+0x1204] ;  /* 0x0012040001097983 */ /* 0x002ee80000300800 */
[----:B------:R-:W-:Y:S01]  /*198c0*/  STL [R1+0xf3c], R208 ;  /* 0x000f3cd001007387 */ /* 0x000fe20000100800 */
[----:B------:R-:W-:Y:S02]  /*198d0*/  IADD3.X R2, R2, UR22, RZ, P3, !PT ;  /* 0x0000001602027c10 */ /* 0x000fe40009ffe4ff */
[----:B------:R-:W-:-:S03]  /*198e0*/  IADD3 R214, P3, R214, UR21, RZ ;  /* 0x00000015d6d67c10 */ /* 0x000fc6000ff7e0ff */
[----:B------:R1:W-:Y:S04]  /*198f0*/  STL [R1+0xf10], R2 ;  /* 0x000f100201007387 */ /* 0x0003e80000100800 */
[----:B------:R-:W-:Y:S04]  /*19900*/  STL [R1+0xf44], R212 ;  /* 0x000f44d401007387 */ /* 0x000fe80000100800 */
[----:B-1----:R-:W3:Y:S01]  /*19910*/  LDL.LU R2, [R1+0x1200] ;  /* 0x0012000001027983 */ /* 0x002ee20000300800 */
[----:B------:R-:W-:-:S05]  /*19920*/  IADD3.X R0, R0, UR22, RZ, P4, !PT ;  /* 0x0000001600007c10 */ /* 0x000fca000a7fe4ff */
[----:B------:R1:W-:Y:S04]  /*19930*/  STL [R1+0xf18], R0 ;  /* 0x000f180001007387 */ /* 0x0003e80000100800 */
[----:B-1----:R-:W3:Y:S01]  /*19940*/  LDL.LU R0, [R1+0x11fc] ;  /* 0x0011fc0001007983 */ /* 0x002ee20000300800 */
[----:B------:R-:W-:-:S03]  /*19950*/  IADD3.X R6, R6, UR22, RZ, P5, !PT ;  /* 0x0000001606067c10 */ /* 0x000fc6000affe4ff */
[----:B------:R-:W-:Y:S04]  /*19960*/  STL [R1+0xf4c], R214 ;  /* 0x000f4cd601007387 */ /* 0x000fe80000100800 */
[----:B------:R1:W-:Y:S04]  /*19970*/  STL [R1+0xf20], R6 ;  /* 0x000f200601007387 */ /* 0x0003e80000100800 */
[----:B-1----:R-:W3:Y:S01]  /*19980*/  LDL.LU R6, [R1+0x11f8] ;  /* 0x0011f80001067983 */ /* 0x002ee20000300800 */
[----:B------:R-:W-:Y:S02]  /*19990*/  IADD3 R211, P4, R211, UR21, RZ ;  /* 0x00000015d3d37c10 */ /* 0x000fe4000ff9e0ff */
[----:B------:R-:W-:-:S03]  /*199a0*/  IADD3 R215, P5, R215, UR21, RZ ;  /* 0x00000015d7d77c10 */ /* 0x000fc6000ffbe0ff */
[----:B------:R-:W-:Y:S01]  /*199b0*/  STL [R1+0xf54], R211 ;  /* 0x000f54d301007387 */ /* 0x000fe20000100800 */
[----:B----4-:R-:W-:Y:S02]  /*199c0*/  IADD3.X R225, R225, UR22, RZ, P6, !PT ;  /* 0x00000016e1e17c10 */ /* 0x010fe4000b7fe4ff */
[----:B------:R-:W-:-:S03]  /*199d0*/  IADD3 R217, P6, R217, UR21, RZ ;  /* 0x00000015d9d97c10 */ /* 0x000fc6000ffde0ff */
[----:B------:R1:W-:Y:S04]  /*199e0*/  STL [R1+0xf28], R225 ;  /* 0x000f28e101007387 */ /* 0x0003e80000100800 */
[----:B-1----:R-:W4:Y:S01]  /*199f0*/  LDL.LU R225, [R1+0x11f4] ;  /* 0x0011f40001e17983 */ /* 0x002f220000300800 */
[----:B------:R-:W-:-:S03]  /*19a00*/  IADD3.X R7, R7, UR22, RZ, P0, !PT ;  /* 0x0000001607077c10 */ /* 0x000fc600087fe4ff */
[----:B------:R-:W-:Y:S04]  /*19a10*/  STL [R1+0xf5c], R215 ;  /* 0x000f5cd701007387 */ /* 0x000fe80000100800 */
[----:B------:R1:W-:Y:S04]  /*19a20*/  STL [R1+0xf30], R7 ;  /* 0x000f300701007387 */ /* 0x0003e80000100800 */
[----:B-1----:R-:W4:Y:S04]  /*19a30*/  LDL.LU R7, [R1+0x11f0] ;  /* 0x0011f00001077983 */ /* 0x002f280000300800 */
[----:B------:R-:W-:Y:S01]  /*19a40*/  STL [R1+0xf64], R217 ;  /* 0x000f64d901007387 */ /* 0x000fe20000100800 */
[----:B--2---:R-:W-:-:S02]  /*19a50*/  IADD3.X R226, R226, UR22, RZ, P1, !PT ;  /* 0x00000016e2e27c10 */ /* 0x004fc40008ffe4ff */
[----:B---3--:R-:W-:-:S05]  /*19a60*/  IADD3 R6, P0, R6, UR21, RZ ;  /* 0x0000001506067c10 */ /* 0x008fca000ff1e0ff */
[----:B------:R1:W-:Y:S04]  /*19a70*/  STL [R1+0xf6c], R6 ;  /* 0x000f6c0601007387 */ /* 0x0003e80000100800 */
[----:B-1----:R-:W2:Y:S04]  /*19a80*/  LDL.LU R6, [R1+0x11ec] ;  /* 0x0011ec0001067983 */ /* 0x002ea80000300800 */
[----:B------:R1:W-:Y:S04]  /*19a90*/  STL [R1+0xf38], R226 ;  /* 0x000f38e201007387 */ /* 0x0003e80000100800 */
[----:B-1----:R-:W3:Y:S01]  /*19aa0*/  LDL.LU R226, [R1+0x11e8] ;  /* 0x0011e80001e27983 */ /* 0x002ee20000300800 */
[----:B------:R-:W-:-:S02]  /*19ab0*/  IADD3.X R5, R5, UR22, RZ, P2, !PT ;  /* 0x0000001605057c10 */ /* 0x000fc400097fe4ff */
[----:B------:R-:W-:Y:S02]  /*19ac0*/  IADD3 R216, P1, R216, UR21, RZ ;  /* 0x00000015d8d87c10 */ /* 0x000fe4000ff3e0ff */
[----:B------:R-:W-:Y:S01]  /*19ad0*/  IADD3.X R9, R9, UR22, RZ, P3, !PT ;  /* 0x0000001609097c10 */ /* 0x000fe20009ffe4ff */
[----:B------:R1:W-:Y:S01]  /*19ae0*/  STL [R1+0xf40], R5 ;  /* 0x000f400501007387 */ /* 0x0003e20000100800 */
[----:B------:R-:W-:-:S03]  /*19af0*/  IADD3 R219, P2, R219, UR21, RZ ;  /* 0x00000015dbdb7c10 */ /* 0x000fc6000ff5e0ff */
[----:B-1----:R-:W2:Y:S04]  /*19b00*/  LDL.LU R5, [R1+0x11e4] ;  /* 0x0011e40001057983 */ /* 0x002ea80000300800 */
[----:B------:R-:W-:Y:S04]  /*19b10*/  STL [R1+0xf74], R216 ;  /* 0x000f74d801007387 */ /* 0x000fe80000100800 */
[----:B------:R1:W-:Y:S04]  /*19b20*/  STL [R1+0xf48], R9 ;  /* 0x000f480901007387 */ /* 0x0003e80000100800 */
[----:B-1----:R-:W2:Y:S04]  /*19b30*/  LDL.LU R9, [R1+0x11e0] ;  /* 0x0011e00001097983 */ /* 0x002ea80000300800 */
[----:B------:R-:W-:Y:S01]  /*19b40*/  STL [R1+0xf7c], R219 ;  /* 0x000f7cdb01007387 */ /* 0x000fe20000100800 */
[----:B------:R-:W-:-:S02]  /*19b50*/  IADD3.X R2, R2, UR22, RZ, P4, !PT ;  /* 0x0000001602027c10 */ /* 0x000fc4000a7fe4ff */
[----:B------:R-:W-:Y:S02]  /*19b60*/  IADD3 R221, P4, R221, UR21, RZ ;  /* 0x00000015dddd7c10 */ /* 0x000fe4000ff9e0ff */
[----:B------:R-:W-:Y:S02]  /*19b70*/  IADD3.X R0, R0, UR22, RZ, P5, !PT ;  /* 0x0000001600007c10 */ /* 0x000fe4000affe4ff */
[----:B---3--:R-:W-:-:S05]  /*19b80*/  IADD3 R226, P3, R226, UR21, RZ ;  /* 0x00000015e2e27c10 */ /* 0x008fca000ff7e0ff */
[----:B------:R1:W-:Y:S04]  /*19b90*/  STL [R1+0xf84], R226 ;  /* 0x000f84e201007387 */ /* 0x0003e80000100800 */
[----:B-1----:R-:W3:Y:S04]  /*19ba0*/  LDL.LU R226, [R1+0x11dc] ;  /* 0x0011dc0001e27983 */ /* 0x002ee80000300800 */
[----:B------:R1:W-:Y:S04]  /*19bb0*/  STL [R1+0xf50], R2 ;  /* 0x000f500201007387 */ /* 0x0003e80000100800 */
[----:B-1----:R-:W3:Y:S04]  /*19bc0*/  LDL.LU R2, [R1+0x11d8] ;  /* 0x0011d80001027983 */ /* 0x002ee80000300800 */
[----:B------:R-:W-:Y:S04]  /*19bd0*/  STL [R1+0xf8c], R221 ;  /* 0x000f8cdd01007387 */ /* 0x000fe80000100800 */
[----:B------:R1:W-:Y:S04]  /*19be0*/  STL [R1+0xf58], R0 ;  /* 0x000f580001007387 */ /* 0x0003e80000100800 */
[----:B-1----:R-:W3:Y:S01]  /*19bf0*/  LDL.LU R0, [R1+0x11d4] ;  /* 0x0011d40001007983 */ /* 0x002ee20000300800 */
[----:B----4-:R-:W-:-:S02]  /*19c00*/  IADD3.X R225, R225, UR22, RZ, P0, !PT ;  /* 0x00000016e1e17c10 */ /* 0x010fc400087fe4ff */
[----:B------:R-:W-:Y:S02]  /*19c10*/  IADD3.X R220, R220, UR22, RZ, P6, !PT ;  /* 0x00000016dcdc7c10 */ /* 0x000fe4000b7fe4ff */
[----:B------:R-:W-:Y:S02]  /*19c20*/  IADD3.X R7, R7, UR22, RZ, P1, !PT ;  /* 0x0000001607077c10 */ /* 0x000fe40008ffe4ff */
[----:B--2---:R-:W-:Y:S02]  /*19c30*/  IADD3.X R6, R6, UR22, RZ, P2, !PT ;  /* 0x0000001606067c10 */ /* 0x004fe400097fe4ff */
[----:B------:R-:W-:Y:S02]  /*19c40*/  IADD3.X R5, R5, UR22, RZ, P3, !PT ;  /* 0x0000001605057c10 */ /* 0x000fe40009ffe4ff */
[----:B------:R-:W-:Y:S01]  /*19c50*/  IADD3.X R9, R9, UR22, RZ, P4, !PT ;  /* 0x0000001609097c10 */ /* 0x000fe2000a7fe4ff */
[----:B------:R-:W-:-:S05]  /*19c60*/  VIADD R224, R224, 0xffffffff ;  /* 0xffffffffe0e07836 */ /* 0x000fca0000000000 */
[----:B------:R-:W-:Y:S01]  /*19c70*/  ISETP.NE.U32.AND P0, PT, R224, RZ, PT ;  /* 0x000000ffe000720c */ /* 0x000fe20003f05070 */
[----:B0-----:R-:W-:Y:S01]  /*19c80*/  IMAD.SHL.U32 R10, R10, 0x20, RZ ;  /* 0x000000200a0a7824 */ /* 0x001fe200078e00ff */
[----:B------:R-:W-:Y:S02]  /*19c90*/  WARPGROUP.DEPBAR.LE gsb0, 0x0 ;  /* 0x00008000000079c5 */ /* 0x000fe40000010000 */
[----:B------:R-:W-:Y:S01]  /*19ca0*/  VIADD R4, R4, 0xffffffe0 ;  /* 0xffffffe004047836 */ /* 0x000fe20000000000 */
[----:B---3--:R-:W-:-:S05]  /*19cb0*/  IADD3 R226, P5, R226, UR21, RZ ;  /* 0x00000015e2e27c10 */ /* 0x008fca000ffbe0ff */
[----:B------:R0:W-:Y:S04]  /*19cc0*/  STL [R1+0xf94], R226 ;  /* 0x000f94e201007387 */ /* 0x0001e80000100800 */
[----:B0-----:R1:W5:Y:S04]  /*19cd0*/  LDL.LU R226, [R1+0x11d0] ;  /* 0x0011d00001e27983 */ /* 0x0013680000300800 */
[----:B------:R0:W-:Y:S04]  /*19ce0*/  STL [R1+0xf68], R225 ;  /* 0x000f68e101007387 */ /* 0x0001e80000100800 */
[----:B------:R-:W-:Y:S04]  /*19cf0*/  STL [R1+0xf60], R220 ;  /* 0x000f60dc01007387 */ /* 0x000fe80000100800 */
[----:B0-----:R1:W5:Y:S04]  /*19d00*/  LDL.LU R225, [R1+0x11cc] ;  /* 0x0011cc0001e17983 */ /* 0x0013680000300800 */
[----:B------:R0:W-:Y:S04]  /*19d10*/  STL [R1+0xf70], R7 ;  /* 0x000f700701007387 */ /* 0x0001e80000100800 */
[----:B0-----:R1:W5:Y:S04]  /*19d20*/  LDL.LU R7, [R1+0x11c8] ;  /* 0x0011c80001077983 */ /* 0x0013680000300800 */
[----:B------:R0:W-:Y:S04]  /*19d30*/  STL [R1+0xf78], R6 ;  /* 0x000f780601007387 */ /* 0x0001e80000100800 */
[----:B0-----:R1:W5:Y:S04]  /*19d40*/  LDL.LU R6, [R1+0x11c4] ;  /* 0x0011c40001067983 */ /* 0x0013680000300800 */
[----:B------:R0:W-:Y:S01]  /*19d50*/  STL [R1+0xf80], R5 ;  /* 0x000f800501007387 */ /* 0x0001e20000100800 */
[----:B------:R-:W-:-:S03]  /*19d60*/  IADD3.X R223, R223, UR22, RZ, P5, !PT ;  /* 0x00000016dfdf7c10 */ /* 0x000fc6000affe4ff */
[----:B0-----:R1:W5:Y:S04]  /*19d70*/  LDL.LU R5, [R1+0x11c0] ;  /* 0x0011c00001057983 */ /* 0x0013680000300800 */
[----:B------:R0:W-:Y:S02]  /*19d80*/  STL [R1+0xf88], R9 ;  /* 0x000f880901007387 */ /* 0x0001e40000100800 */
[----:B0-----:R-:W0:Y:S02]  /*19d90*/  S2R R9, SR_TID.X ;  /* 0x0000000000097919 */ /* 0x001e240000002100 */
[----:B------:R1:W-:Y:S01]  /*19da0*/  STL [R1+0xf90], R223 ;  /* 0x000f90df01007387 */ /* 0x0003e20000100800 */
[----:B------:R-:W-:-:S04]  /*19db0*/  IADD3 R2, P6, R10, R2, RZ ;  /* 0x000000020a027210 */ /* 0x000fc80007fde0ff */
[----:B------:R-:W-:Y:S02]  /*19dc0*/  LEA.HI.X.SX32 R0, R10, R0, 0x1, P6 ;  /* 0x000000000a007211 */ /* 0x000fe400030f0eff */
[----:B0-----:R-:W-:Y:S01]  /*19dd0*/  LOP3.LUT R9, R9, 0x1f, RZ, 0xc0, !PT ;  /* 0x0000001f09097812 */ /* 0x001fe200078ec0ff */
[----:B-1----:R-:W-:Y:S06]  /*19de0*/  @P0 BRA `(.L_x_1) ;  /* 0xffffff40000c0947 */ /* 0x002fec000383ffff */
.L_x_0:
[----:B------:R-:W3:Y:S01]  /*19df0*/  LDL.LU R166, [R1+0xcb0] ;  /* 0x000cb00001a67983 */ /* 0x000ee20000300800 */
[----:B------:R-:W-:Y:S01]  /*19e00*/  MOV R0, UR59 ;  /* 0x0000003b00007c02 */ /* 0x000fe20008000f00 */
[----:B------:R-:W0:Y:S01]  /*19e10*/  LDC R3, c[0x0][0x244] ;  /* 0x00009100ff037b82 */ /* 0x000e220000000800 */
[----:B------:R-:W-:Y:S01]  /*19e20*/  ULDC.64 UR6, c[0x0][0x228] ;  /* 0x00008a0000067ab9 */ /* 0x000fe20000000a00 */
[----:B------:R-:W4:Y:S01]  /*19e30*/  LDL.LU R165, [R1+0xc00] ;  /* 0x000c000001a57983 */ /* 0x000f220000300800 */
[----:B------:R-:W-:Y:S01]  /*19e40*/  ULDC UR5, c[0x0][0x244] ;  /* 0x0000910000057ab9 */ /* 0x000fe20000000800 */
[----:B------:R-:W-:Y:S01]  /*19e50*/  ULDC.64 UR8, c[0x0][0x228] ;  /* 0x00008a0000087ab9 */ /* 0x000fe20000000a00 */
[----:B------:R-:W-:Y:S01]  /*19e60*/  ULDC.64 UR10, c[0x0][0x228] ;  /* 0x00008a00000a7ab9 */ /* 0x000fe20000000a00 */
[----:B------:R-:W4:Y:S01]  /*19e70*/  LDL.LU R164, [R1+0xc04] ;  /* 0x000c040001a47983 */ /* 0x000f220000300800 */
[----:B------:R-:W-:Y:S01]  /*19e80*/  ULDC.64 UR12, c[0x0][0x220] ;  /* 0x00008800000c7ab9 */ /* 0x000fe20000000a00 */
[----:B------:R-:W-:Y:S01]  /*19e90*/  ULDC.64 UR14, c[0x0][0x228] ;  /* 0x00008a00000e7ab9 */ /* 0x000fe20000000a00 */
[----:B------:R-:W-:Y:S01]  /*19ea0*/  LOP3.LUT R250, R250, 0xfffffdff, RZ, 0xc0, !PT ;  /* 0xfffffdfffafa7812 */ /* 0x000fe200078ec0ff */
[----:B------:R-:W4:Y:S01]  /*19eb0*/  LDL.LU R163, [R1+0xc08] ;  /* 0x000c080001a37983 */ /* 0x000f220000300800 */
[----:B------:R-:W-:Y:S01]  /*19ec0*/  ULDC.64 UR16, c[0x0][0x228] ;  /* 0x00008a0000107ab9 */ /* 0x000fe20000000a00 */
[----:B------:R-:W-:Y:S01]  /*19ed0*/  ULDC.64 UR18, c[0x0][0x228] ;  /* 0x00008a0000127ab9 */ /* 0x000fe20000000a00 */
[----:B------:R-:W-:Y:S01]  /*19ee0*/  ULDC.64 UR36, c[0x0][0x228] ;  /* 0x00008a0000247ab9 */ /* 0x000fe20000000a00 */
[----:B------:R-:W4:Y:S01]  /*19ef0*/  LDL.LU R162, [R1+0xc0c] ;  /* 0x000c0c0001a27983 */ /* 0x000f220000300800 */
[----:B------:R-:W-:Y:S01]  /*19f00*/  ULDC.64 UR28, c[0x0][0x228] ;  /* 0x00008a00001c7ab9 */ /* 0x000fe20000000a00 */
[C---:B-----5:R-:W-:Y:S01]  /*19f10*/  VIADD R184, R5.reuse, 0x13c ;  /* 0x0000013c05b87836 */ /* 0x060fe20000000000 */
[----:B------:R-:W-:Y:S01]  /*19f20*/  ULDC.64 UR22, c[0x0][0x228] ;  /* 0x00008a0000167ab9 */ /* 0x000fe20000000a00 */
[----:B------:R-:W4:Y:S01]  /*19f30*/  LDL.LU R161, [R1+0xc10] ;  /* 0x000c100001a17983 */ /* 0x000f220000300800 */
[C---:B------:R-:W-:Y:S01]  /*19f40*/  VIADD R183, R5.reuse, 0x13a ;  /* 0x0000013a05b77836 */ /* 0x040fe20000000000 */
[----:B------:R-:W-:Y:S01]  /*19f50*/  ULDC.64 UR34, c[0x0][0x228] ;  /* 0x00008a0000227ab9 */ /* 0x000fe20000000a00 */
[C---:B------:R-:W-:Y:S01]  /*19f60*/  VIADD R182, R5.reuse, 0x138 ;  /* 0x0000013805b67836 */ /* 0x040fe20000000000 */
        /* <DEDUP_REMOVED lines=9> */
[----:B------:R-:W-:Y:S01]  /*1a000*/  ULDC.64 UR32, c[0x0][0x228] ;  /* 0x00008a0000207ab9 */ /* 0x000fe20000000a00 */
[C---:B------:R-:W-:Y:S01]  /*1a010*/  VIADD R177, R5.reuse, 0x12e ;  /* 0x0000012e05b17836 */ /* 0x040fe20000000000 */
[----:B------:R-:W-:Y:S01]  /*1a020*/  ULDC.64 UR24, c[0x0][0x228] ;  /* 0x00008a0000187ab9 */ /* 0x000fe20000000a00 */
[----:B------:R-:W4:Y:S01]  /*1a030*/  LDL.LU R157, [R1+0xc20] ;  /* 0x000c2000019d7983 */ /* 0x000f220000300800 */
[----:B------:R-:W-:Y:S01]  /*1a040*/  VIADD R176, R5, 0x12c ;  /* 0x0000012c05b07836 */ /* 0x000fe20000000000 */
[----:B------:R-:W-:-:S02]  /*1a050*/  ULDC.64 UR30, c[0x0][0x228] ;  /* 0x00008a00001e7ab9 */ /* 0x000fc40000000a00 */
[----:B------:R-:W4:Y:S04]  /*1a060*/  LDL.LU R156, [R1+0xc24] ;  /* 0x000c2400019c7983 */ /* 0x000f280000300800 */
        /* <DEDUP_REMOVED lines=18> */
[----:B------:R-:W-:Y:S04]  /*1a190*/  STL [R1+0x1310], R125 ;  /* 0x0013107d01007387 */ /* 0x000fe80000100800 */
        /* <DEDUP_REMOVED lines=26> */
[----:B------:R1:W-:Y:S04]  /*1a340*/  STL [R1+0x11c0], R238 ;  /* 0x0011c0ee01007387 */ /* 0x0003e80000100800 */
[----:B------:R2:W-:Y:S01]  /*1a350*/  STL [R1+0xfe0], R0 ;  /* 0x000fe00001007387 */ /* 0x0005e20000100800 */
[----:B-1----:R-:W-:-:S02]  /*1a360*/  MOV R238, UR58 ;  /* 0x0000003a00ee7c02 */ /* 0x002fc40008000f00 */
[----:B--2---:R-:W-:-:S03]  /*1a370*/  MOV R0, UR4 ;  /* 0x0000000400007c02 */ /* 0x004fc60008000f00 */
[----:B------:R-:W-:Y:S04]  /*1a380*/  STL [R1+0x11c4], R238 ;  /* 0x0011c4ee01007387 */ /* 0x000fe80000100800 */
[----:B------:R-:W2:Y:S01]  /*1a390*/  LDL.LU R2, [R1+0x11a0] ;  /* 0x0011a00001027983 */ /* 0x000ea20000300800 */
[----:B------:R-:W-:Y:S01]  /*1a3a0*/  UMOV UR4, UR7 ;  /* 0x0000000700047c82 */ /* 0x000fe20008000000 */
[----:B------:R-:W-:Y:S01]  /*1a3b0*/  IMAD R4, R6, UR5, RZ ;  /* 0x0000000506047c24 */ /* 0x000fe2000f8e02ff */
[----:B------:R-:W-:Y:S01]  /*1a3c0*/  UMOV UR60, UR6 ;  /* 0x00000006003c7c82 */ /* 0x000fe20008000000 */
[----:B------:R1:W-:Y:S01]  /*1a3d0*/  STL [R1+0xff0], R0 ;  /* 0x000ff00001007387 */ /* 0x0003e20000100800 */
[----:B------:R-:W-:Y:S01]  /*1a3e0*/  ULDC UR5, c[0x0][0x248] ;  /* 0x0000920000057ab9 */ /* 0x000fe20000000800 */
[----:B0-----:R-:W-:Y:S01]  /*1a3f0*/  IMAD R3, R3, 0x100, R4 ;  /* 0x0000010003037824 */ /* 0x001fe200078e0204 */
[----:B------:R-:W-:Y:S01]  /*1a400*/  ULDC.64 UR6, c[0x0][0x220] ;  /* 0x0000880000067ab9 */ /* 0x000fe20000000a00 */
[C---:B------:R-:W-:Y:S01]  /*1a410*/  IMAD R126, R5.reuse, UR5, RZ ;  /* 0x00000005057e7c24 */ /* 0x040fe2000f8e02ff */
[----:B------:R-:W-:Y:S01]  /*1a420*/  LOP3.LUT R236, R236, 0x7fffffff, RZ, 0xc0, !PT ;  /* 0x7fffffffecec7812 */ /* 0x000fe200078ec0ff */
[----:B------:R-:W-:Y:S01]  /*1a430*/  UMOV UR61, UR19 ;  /* 0x00000013003d7c82 */ /* 0x000fe20008000000 */
[----:B------:R-:W-:Y:S01]  /*1a440*/  MOV R192, UR21 ;  /* 0x0000001500c07c02 */ /* 0x000fe20008000f00 */
[C---:B------:R-:W-:Y:S01]  /*1a450*/  VIADD R175, R5.reuse, 0x12a ;  /* 0x0000012a05af7836 */ /* 0x040fe20000000000 */
[----:B------:R-:W-:Y:S01]  /*1a460*/  SHF.R.S32.HI R127, RZ, 0x1f, R126 ;  /* 0x0000001fff7f7819 */ /* 0x000fe2000001147e */
[C---:B-1----:R-:W-:Y:S01]  /*1a470*/  VIADD R0, R5.reuse, 0x13f ;  /* 0x0000013f05007836 */ /* 0x042fe20000000000 */
[----:B------:R-:W-:Y:S01]  /*1a480*/  MOV R191, UR20 ;  /* 0x0000001400bf7c02 */ /* 0x000fe20008000f00 */
[----:B------:R-:W-:Y:S01]  /*1a490*/  ULDC.64 UR20, c[0x0][0x228] ;  /* 0x00008a0000147ab9 */ /* 0x000fe20000000a00 */
[----:B------:R-:W-:Y:S01]  /*1a4a0*/  MOV R185, UR60 ;  /* 0x0000003c00b97c02 */ /* 0x000fe20008000f00 */
[----:B------:R-:W-:Y:S01]  /*1a4b0*/  UMOV UR46, UR21 ;  /* 0x00000015002e7c82 */ /* 0x000fe20008000000 */
[----:B------:R-:W-:Y:S01]  /*1a4c0*/  ISETP.GE.AND P3, PT, R0, UR9, PT ;  /* 0x0000000900007c0c */ /* 0x000fe2000bf66270 */
[----:B------:R-:W-:Y:S01]  /*1a4d0*/  VIADD R0, R5, 0x13d ;  /* 0x0000013d05007836 */ /* 0x000fe20000000000 */
[----:B------:R-:W-:Y:S01]  /*1a4e0*/  ULDC UR9, c[0x0][0x248] ;  /* 0x0000920000097ab9 */ /* 0x000fe20000000800 */
[----:B------:R-:W-:Y:S01]  /*1a4f0*/  LOP3.LUT R235, R235, 0x7fffffff, RZ, 0xc0, !PT ;  /* 0x7fffffffebeb7812 */ /* 0x000fe200078ec0ff */
[C---:B------:R-:W-:Y:S01]  /*1a500*/  VIADD R174, R5.reuse, 0x128 ;  /* 0x0000012805ae7836 */ /* 0x040fe20000000000 */
[----:B------:R-:W-:Y:S01]  /*1a510*/  MOV R186, UR61 ;  /* 0x0000003d00ba7c02 */ /* 0x000fe20008000f00 */
[C---:B------:R-:W-:Y:S01]  /*1a520*/  VIADD R173, R5.reuse, 0x126 ;  /* 0x0000012605ad7836 */ /* 0x040fe20000000000 */
[----:B------:R-:W-:Y:S01]  /*1a530*/  ISETP.GE.AND P0, PT, R0, UR15, PT ;  /* 0x0000000f00007c0c */ /* 0x000fe2000bf06270 */
[C---:B------:R-:W-:Y:S01]  /*1a540*/  VIADD R172, R5.reuse, 0x124 ;  /* 0x0000012405ac7836 */ /* 0x040fe20000000000 */
[----:B------:R-:W-:Y:S01]  /*1a550*/  IADD3 R0, P4, R4, UR6, RZ ;  /* 0x0000000604007c10 */ /* 0x000fe2000ff9e0ff */
[C---:B------:R-:W-:Y:S01]  /*1a560*/  VIADD R171, R5.reuse, 0x122 ;  /* 0x0000012205ab7836 */ /* 0x040fe20000000000 */
[----:B------:R-:W-:Y:S01]  /*1a570*/  LOP3.LUT R234, R234, 0x7fffffff, RZ, 0xc0, !PT ;  /* 0x7fffffffeaea7812 */ /* 0x000fe200078ec0ff */
[----:B------:R-:W-:Y:S01]  /*1a580*/  VIADD R170, R5, 0x120 ;  /* 0x0000012005aa7836 */ /* 0x000fe20000000000 */
[----:B------:R-:W-:Y:S01]  /*1a590*/  LEA.HI.X.SX32 R4, R4, UR7, 0x1, P4 ;  /* 0x0000000704047c11 */ /* 0x000fe2000a0f0eff */
[----:B------:R-:W-:Y:S01]  /*1a5a0*/  ULDC.64 UR6, c[0x0][0x228] ;  /* 0x00008a0000067ab9 */ /* 0x000fe20000000a00 */
[----:B------:R-:W-:Y:S01]  /*1a5b0*/  ISETP.LT.AND P4, PT, R7, UR14, !P3 ;  /* 0x0000000e07007c0c */ /* 0x000fe2000df81270 */
[----:B------:R-:W-:Y:S01]  /*1a5c0*/  UMOV UR56, UR6 ;  /* 0x0000000600387c82 */ /* 0x000fe20008000000 */
[----:B------:R-:W-:Y:S01]  /*1a5d0*/  ISETP.LT.AND P3, PT, R6, UR16, !P3 ;  /* 0x0000001006007c0c */ /* 0x000fe2000df61270 */
[----:B------:R-:W-:Y:S01]  /*1a5e0*/  UMOV UR49, UR7 ;  /* 0x0000000700317c82 */ /* 0x000fe20008000000 */
[----:B------:R-:W-:Y:S01]  /*1a5f0*/  ULDC.64 UR6, c[0x0][0x228] ;  /* 0x00008a0000067ab9 */ /* 0x000fe20000000a00 */
[----:B------:R-:W-:Y:S01]  /*1a600*/  ULDC.64 UR14, c[0x0][0x228] ;  /* 0x00008a00000e7ab9 */ /* 0x000fe20000000a00 */
[----:B------:R-:W-:Y:S01]  /*1a610*/  UMOV UR54, UR6 ;  /* 0x0000000600367c82 */ /* 0x000fe20008000000 */
[----:B------:R-:W-:Y:S01]  /*1a620*/  UMOV UR41, UR7 ;  /* 0x0000000700297c82 */ /* 0x000fe20008000000 */
[----:B------:R-:W-:Y:S01]  /*1a630*/  ULDC.64 UR6, c[0x0][0x228] ;  /* 0x00008a0000067ab9 */ /* 0x000fe20000000a00 */
[----:B------:R-:W-:Y:S01]  /*1a640*/  MOV R188, UR41 ;  /* 0x0000002900bc7c02 */ /* 0x000fe20008000f00 */
[----:B------:R-:W-:Y:S01]  /*1a650*/  UMOV UR47, UR6 ;  /* 0x00000006002f7c82 */ /* 0x000fe20008000000 */
[----:B------:R-:W-:Y:S01]  /*1a660*/  UMOV UR40, UR7 ;  /* 0x0000000700287c82 */ /* 0x000fe20008000000 */
[----:B------:R-:W-:Y:S01]  /*1a670*/  ULDC.64 UR6, c[0x0][0x228] ;  /* 0x00008a0000067ab9 */ /* 0x000fe20000000a00 */
[----:B------:R-:W-:Y:S01]  /*1a680*/  MOV R187, UR40 ;  /* 0x0000002800bb7c02 */ /* 0x000fe20008000f00 */
[----:B------:R-:W-:Y:S01]  /*1a690*/  UMOV UR50, UR6 ;  /* 0x0000000600327c82 */ /* 0x000fe20008000000 */
[----:B------:R-:W-:Y:S01]  /*1a6a0*/  VIADD R169, R5, 0x11e ;  /* 0x0000011e05a97836 */ /* 0x000fe20000000000 */
[----:B------:R-:W-:Y:S01]  /*1a6b0*/  LOP3.LUT R233, R233, 0xbfffffff, RZ, 0xc0, !PT ;  /* 0xbfffffffe9e97812 */ /* 0x000fe200078ec0ff */
[C---:B------:R-:W-:Y:S01]  /*1a6c0*/  VIADD R168, R5.reuse, 0x11c ;  /* 0x0000011c05a87836 */ /* 0x040fe20000000000 */
[----:B------:R-:W-:Y:S01]  /*1a6d0*/  LOP3.LUT R232, R232, 0xbfffffff, RZ, 0xc0, !PT ;  /* 0xbfffffffe8e87812 */ /* 0x000fe200078ec0ff */
[----:B------:R-:W-:Y:S01]  /*1a6e0*/  VIADD R167, R5, 0x11a ;  /* 0x0000011a05a77836 */ /* 0x000fe20000000000 */
[----:B------:R-:W-:Y:S01]  /*1a6f0*/  LOP3.LUT R231, R231, 0xbfffffff, RZ, 0xc0, !PT ;  /* 0xbfffffffe7e77812 */ /* 0x000fe200078ec0ff */
[----:B------:R-:W-:Y:S01]  /*1a700*/  VIADD R9, R5, 0xde ;  /* 0x000000de05097836 */ /* 0x000fe20000000000 */
[----:B------:R-:W-:Y:S01]  /*1a710*/  LOP3.LUT R230, R230, 0xbfffffff, RZ, 0xc0, !PT ;  /* 0xbfffffffe6e67812 */ /* 0x000fe200078ec0ff */
[----:B---3--:R-:W-:Y:S01]  /*1a720*/  IMAD.MOV.U32 R193, RZ, RZ, R166 ;  /* 0x000000ffffc17224 */ /* 0x008fe200078e00a6 */
[----:B------:R-:W-:Y:S01]  /*1a730*/  LOP3.LUT R229, R229, 0xbfffffff, RZ, 0xc0, !PT ;  /* 0xbfffffffe5e57812 */ /* 0x000fe200078ec0ff */
[----:B------:R-:W-:Y:S01]  /*1a740*/  VIADD R166, R5, 0x118 ;  /* 0x0000011805a67836 */ /* 0x000fe20000000000 */
[----:B------:R-:W-:Y:S01]  /*1a750*/  LOP3.LUT R228, R228, 0xffbfffff, RZ, 0xc0, !PT ;  /* 0xffbfffffe4e47812 */ /* 0x000fe200078ec0ff */
[----:B----4-:R-:W-:-:S02]  /*1a760*/  IMAD.MOV.U32 R221, RZ, RZ, R165 ;  /* 0x000000ffffdd7224 */ /* 0x010fc400078e00a5 */
[C---:B------:R-:W-:Y:S02]  /*1a770*/  VIADD R165, R5.reuse, 0x116 ;  /* 0x0000011605a57836 */ /* 0x040fe40000000000 */
[----:B------:R-:W-:Y:S02]  /*1a780*/  IMAD.MOV.U32 R220, RZ, RZ, R164 ;  /* 0x000000ffffdc7224 */ /* 0x000fe400078e00a4 */
[C---:B------:R-:W-:Y:S02]  /*1a790*/  VIADD R164, R5.reuse, 0x114 ;  /* 0x0000011405a47836 */ /* 0x040fe40000000000 */
[----:B------:R-:W-:Y:S02]  /*1a7a0*/  IMAD.MOV.U32 R219, RZ, RZ, R163 ;  /* 0x000000ffffdb7224 */ /* 0x000fe400078e00a3 */
[----:B------:R-:W-:Y:S02]  /*1a7b0*/  VIADD R163, R5, 0x112 ;  /* 0x0000011205a37836 */ /* 0x000fe40000000000 */
[----:B------:R-:W-:-:S02]  /*1a7c0*/  IMAD.MOV.U32 R218, RZ, RZ, R162 ;  /* 0x000000ffffda7224 */ /* 0x000fc400078e00a2 */
        /* <DEDUP_REMOVED lines=49> */
[----:B------:R-:W-:Y:S02]  /*1aae0*/  VIADD R8, R5, 0xdc ;  /* 0x000000dc05087836 */ /* 0x000fe40000000000 */
[----:B------:R-:W-:Y:S02]  /*1aaf0*/  IMAD.MOV.U32 R222, RZ, RZ, R221 ;  /* 0x000000ffffde7224 */ /* 0x000fe400078e00dd */
[----:B------:R-:W-:Y:S02]  /*1ab00*/  IMAD.MOV.U32 R221, RZ, RZ, R220 ;  /* 0x000000ffffdd7224 */ /* 0x000fe400078e00dc */
[----:B------:R-:W-:Y:S02]  /*1ab10*/  IMAD.MOV.U32 R220, RZ, RZ, R219 ;  /* 0x000000ffffdc7224 */ /* 0x000fe400078e00db */
[----:B------:R-:W-:-:S02]  /*1ab20*/  IMAD.MOV.U32 R219, RZ, RZ, R218 ;  /* 0x000000ffffdb7224 */ /* 0x000fc400078e00da */
[----:B------:R-:W-:Y:S02]  /*1ab30*/  IMAD.MOV.U32 R218, RZ, RZ, R217 ;  /* 0x000000ffffda7224 */ /* 0x000fe400078e00d9 */
[----:B------:R-:W-:Y:S02]  /*1ab40*/  IMAD.MOV.U32 R217, RZ, RZ, R216 ;  /* 0x000000ffffd97224 */ /* 0x000fe400078e00d8 */
        /* <DEDUP_REMOVED lines=16> */
[----:B------:R-:W-:Y:S01]  /*1ac50*/  IMAD.MOV.U32 R200, RZ, RZ, R199 ;  /* 0x000000ffffc87224 */ /* 0x000fe200078e00c7 */
[----:B--2---:R-:W-:Y:S01]  /*1ac60*/  ISETP.GE.AND P5, PT, R2, UR4, PT ;  /* 0x0000000402007c0c */ /* 0x004fe2000bfa6270 */
[----:B------:R-:W-:Y:S01]  /*1ac70*/  VIADD R2, R5, 0x13e ;  /* 0x0000013e05027836 */ /* 0x000fe20000000000 */
[----:B------:R-:W-:Y:S01]  /*1ac80*/  UMOV UR4, UR7 ;  /* 0x0000000700047c82 */ /* 0x000fe20008000000 */
[----:B------:R-:W-:Y:S01]  /*1ac90*/  ULDC.64 UR6, c[0x0][0x228] ;  /* 0x00008a0000067ab9 */ /* 0x000fe20000000a00 */
[----:B------:R-:W-:Y:S01]  /*1aca0*/  ISETP.LT.AND P6, PT, R7, UR8, !P5 ;  /* 0x0000000807007c0c */ /* 0x000fe2000efc1270 */
[----:B------:R-:W-:Y:S01]  /*1acb0*/  ULDC UR8, c[0x0][0x248] ;  /* 0x0000920000087ab9 */ /* 0x000fe20000000800 */
[----:B------:R-:W-:Y:S01]  /*1acc0*/  ISETP.GE.AND P1, PT, R2, UR11, PT ;  /* 0x0000000b02007c0c */ /* 0x000fe2000bf26270 */
[----:B------:R-:W-:Y:S01]  /*1acd0*/  VIADD R125, R126, UR8 ;  /* 0x000000087e7d7c36 */ /* 0x000fe20008000000 */
[C---:B------:R-:W-:Y:S01]  /*1ace0*/  IADD3 R2, P2, R3.reuse, UR12, RZ ;  /* 0x0000000c03027c10 */ /* 0x040fe2000ff5e0ff */
[----:B------:R-:W-:Y:S01]  /*1acf0*/  UMOV UR12, UR18 ;  /* 0x00000012000c7c82 */ /* 0x000fe20008000000 */
[----:B------:R-:W-:Y:S01]  /*1ad00*/  ISETP.LT.AND P5, PT, R6, UR10, !P5 ;  /* 0x0000000a06007c0c */ /* 0x000fe2000efa1270 */
[----:B------:R-:W-:Y:S01]  /*1ad10*/  ULDC.64 UR10, c[0x0][0x228] ;  /* 0x00008a00000a7ab9 */ /* 0x000fe20000000a00 */
[----:B------:R-:W-:Y:S01]  /*1ad20*/  LEA.HI.X.SX32 R3, R3, UR13, 0x1, P2 ;  /* 0x0000000d03037c11 */ /* 0x000fe200090f0eff */
[----:B------:R0:W-:Y:S01]  /*1ad30*/  STL [R1+0x11c8], R2 ;  /* 0x0011c80201007387 */ /* 0x0001e20000100800 */
[----:B------:R-:W-:Y:S01]  /*1ad40*/  UMOV UR55, UR10 ;  /* 0x0000000a00377c82 */ /* 0x000fe20008000000 */
[----:B------:R-:W-:Y:S01]  /*1ad50*/  UMOV UR52, UR11 ;  /* 0x0000000b00347c82 */ /* 0x000fe20008000000 */
[----:B------:R-:W-:Y:S01]  /*1ad60*/  ULDC.64 UR10, c[0x0][0x228] ;  /* 0x00008a00000a7ab9 */ /* 0x000fe20000000a00 */
[----:B------:R1:W-:Y:S01]  /*1ad70*/  STL [R1+0x11cc], R3 ;  /* 0x0011cc0301007387 */ /* 0x0003e20000100800 */
[----:B------:R-:W-:Y:S01]  /*1ad80*/  @P6 LOP3.LUT R250, R250, 0x200, RZ, 0xfc, !PT ;  /* 0x00000200fafa6812 */ /* 0x000fe200078efcff */
[----:B------:R-:W-:Y:S01]  /*1ad90*/  UMOV UR48, UR10 ;  /* 0x0000000a00307c82 */ /* 0x000fe20008000000 */
[----:B------:R-:W-:Y:S01]  /*1ada0*/  UMOV UR45, UR11 ;  /* 0x0000000b002d7c82 */ /* 0x000fe20008000000 */
[----:B------:R2:W-:Y:S01]  /*1adb0*/  STL [R1+0xea8], R126 ;  /* 0x000ea87e01007387 */ /* 0x0005e20000100800 */
[----:B------:R-:W-:Y:S01]  /*1adc0*/  LOP3.LUT R250, R250, 0xfffffeff, RZ, 0xc0, !PT ;  /* 0xfffffefffafa7812 */ /* 0x000fe200078ec0ff */
[----:B------:R-:W-:Y:S01]  /*1add0*/  ULDC.64 UR10, c[0x0][0x228] ;  /* 0x00008a00000a7ab9 */ /* 0x000fe20000000a00 */
[-C--:B0-----:R-:W-:Y:S01]  /*1ade0*/  IADD3 R2, P2, R126, R0.reuse, RZ ;  /* 0x000000007e027210 */ /* 0x081fe20007f5e0ff */
[----:B------:R-:W-:Y:S01]  /*1adf0*/  STL [R1+0x10cc], R127 ;  /* 0x0010cc7f01007387 */ /* 0x000fe20000100800 */
[----:B------:R-:W-:Y:S01]  /*1ae00*/  @P5 LOP3.LUT R250, R250, 0x100, RZ, 0xfc, !PT ;  /* 0x00000100fafa5812 */ /* 0x000fe200078efcff */
[----:B------:R-:W-:Y:S01]  /*1ae10*/  ULDC.64 UR18, c[0x0][0x228] ;  /* 0x00008a0000127ab9 */ /* 0x000fe20000000a00 */
[----:B------:R-:W-:Y:S01]  /*1ae20*/  MOV R189, UR4 ;  /* 0x0000000400bd7c02 */ /* 0x000fe20008000f00 */
[--C-:B-1----:R-:W-:Y:S01]  /*1ae30*/  IMAD.X R3, R127, 0x1, R4.reuse, P2 ;  /* 0x000000017f037824 */ /* 0x102fe200010e0604 */
[----:B------:R-:W-:Y:S01]  /*1ae40*/  STL [R1+0xe2c], R125 ;  /* 0x000e2c7d01007387 */ /* 0x000fe20000100800 */
[----:B--2---:R-:W-:Y:S01]  /*1ae50*/  SHF.R.S32.HI R126, RZ, 0x1f, R125 ;  /* 0x0000001fff7e7819 */ /* 0x004fe2000001147d */
[----:B------:R-:W-:Y:S01]  /*1ae60*/  UMOV UR43, UR18 ;  /* 0x00000012002b7c82 */ /* 0x000fe20008000000 */
[----:B------:R-:W-:Y:S01]  /*1ae70*/  LOP3.LUT R250, R250, 0xffffff7f, RZ, 0xc0, !PT ;  /* 0xffffff7ffafa7812 */ /* 0x000fe200078ec0ff */
[----:B------:R0:W-:Y:S01]  /*1ae80*/  STL.64 [R1+0xe30], R2 ;  /* 0x000e300201007387 */ /* 0x0001e20000100a00 */
[----:B------:R-:W-:Y:S01]  /*1ae90*/  UMOV UR39, UR19 ;  /* 0x0000001300277c82 */ /* 0x000fe20008000000 */
[----:B------:R-:W-:Y:S01]  /*1aea0*/  ULDC.64 UR18, c[0x0][0x228] ;  /* 0x00008a0000127ab9 */ /* 0x000fe20000000a00 */
[----:B------:R-:W-:Y:S01]  /*1aeb0*/  @P4 LOP3.LUT R250, R250, 0x80, RZ, 0xfc, !PT ;  /* 0x00000080fafa4812 */ /* 0x000fe200078efcff */
[----:B------:R1:W-:Y:S01]  /*1aec0*/  STL [R1+0xf78], R126 ;  /* 0x000f787e01007387 */ /* 0x0003e20000100800 */
[----:B------:R-:W-:Y:S01]  /*1aed0*/  UMOV UR5, UR19 ;  /* 0x0000001300057c82 */ /* 0x000fe20008000000 */
[----:B------:R-:W-:Y:S01]  /*1aee0*/  UMOV UR51, UR18 ;  /* 0x0000001200337c82 */ /* 0x000fe20008000000 */
[----:B------:R-:W-:Y:S01]  /*1aef0*/  LOP3.LUT R250, R250, 0xffffffbf, RZ, 0xc0, !PT ;  /* 0xffffffbffafa7812 */ /* 0x000fe200078ec0ff */
[----:B------:R-:W-:Y:S01]  /*1af00*/  ULDC.64 UR18, c[0x0][0x228] ;  /* 0x00008a0000127ab9 */ /* 0x000fe20000000a00 */
[----:B------:R-:W-:Y:S01]  /*1af10*/  MOV R190, UR5 ;  /* 0x0000000500be7c02 */ /* 0x000fe20008000f00 */
[----:B------:R-:W-:Y:S01]  /*1af20*/  UMOV UR5, UR20 ;  /* 0x0000001400057c82 */ /* 0x000fe20008000000 */
[----:B------:R-:W-:Y:S01]  /*1af30*/  @P3 LOP3.LUT R250, R250, 0x40, RZ, 0xfc, !PT ;  /* 0x00000040fafa3812 */ /* 0x000fe200078efcff */
[----:B------:R-:W-:Y:S01]  /*1af40*/  ULDC.64 UR20, c[0x0][0x228] ;  /* 0x00008a0000147ab9 */ /* 0x000fe20000000a00 */
[CC--:B0-----:R-:W-:Y:S01]  /*1af50*/  IADD3 R2, P2, R125.reuse, R0.reuse, RZ ;  /* 0x000000007d027210 */ /* 0x0c1fe20007f5e0ff */
[----:B------:R-:W-:Y:S01]  /*1af60*/  VIADD R125, R125, UR9 ;  /* 0x000000097d7d7c36 */ /* 0x000fe20008000000 */
[----:B------:R-:W-:Y:S01]  /*1af70*/  LOP3.LUT R250, R250, 0xffffffdf, RZ, 0xc0, !PT ;  /* 0xffffffdffafa7812 */ /* 0x000fe200078ec0ff */
[----:B------:R-:W-:Y:S01]  /*1af80*/  UMOV UR4, UR20 ;  /* 0x0000001400047c82 */ /* 0x000fe20008000000 */
[----:B------:R-:W-:Y:S01]  /*1af90*/  UMOV UR38, UR21 ;  /* 0x0000001500267c82 */ /* 0x000fe20008000000 */
[----:B------:R-:W-:Y:S01]  /*1afa0*/  IMAD.X R3, R126, 0x1, R4, P2 ;  /* 0x000000017e037824 */ /* 0x000fe200010e0604 */
[----:B------:R-:W-:Y:S01]  /*1afb0*/  STL [R1+0xe28], R125 ;  /* 0x000e287d01007387 */ /* 0x000fe20000100800 */
[----:B-1----:R-:W-:Y:S01]  /*1afc0*/  SHF.R.S32.HI R126, RZ, 0x1f, R125 ;  /* 0x0000001fff7e7819 */ /* 0x002fe2000001147d */
[----:B------:R-:W-:Y:S01]  /*1afd0*/  ULDC.64 UR20, c[0x0][0x228] ;  /* 0x00008a0000147ab9 */ /* 0x000fe20000000a00 */
[----:B------:R-:W-:Y:S01]  /*1afe0*/  UMOV UR41, UR18 ;  /* 0x0000001200297c82 */ /* 0x000fe20008000000 */
[----:B------:R0:W-:Y:S01]  /*1aff0*/  STL.64 [R1+0xe38], R2 ;  /* 0x000e380201007387 */ /* 0x0001e20000100a00 */
[----:B------:R-:W-:Y:S01]  /*1b000*/  UMOV UR53, UR19 ;  /* 0x0000001300357c82 */ /* 0x000fe20008000000 */
[----:B------:R-:W-:Y:S01]  /*1b010*/  ULDC.64 UR18, c[0x0][0x228] ;  /* 0x00008a0000127ab9 */ /* 0x000fe20000000a00 */
[----:B------:R-:W-:Y:S01]  /*1b020*/  ULDC.64 UR8, c[0x0][0x228] ;  /* 0x00008a0000087ab9 */ /* 0x000fe20000000a00 */
[----:B------:R1:W-:Y:S01]  /*1b030*/  STL [R1+0x11d0], R0 ;  /* 0x0011d00001007387 */ /* 0x0003e20000100800 */
[----:B------:R-:W-:Y:S01]  /*1b040*/  UMOV UR40, UR8 ;  /* 0x0000000800287c82 */ /* 0x000fe20008000000 */
[----:B------:R-:W-:Y:S01]  /*1b050*/  UMOV UR44, UR9 ;  /* 0x00000009002c7c82 */ /* 0x000fe20008000000 */
[----:B------:R-:W-:Y:S01]  /*1b060*/  ULDC.64 UR8, c[0x0][0x228] ;  /* 0x00008a0000087ab9 */ /* 0x000fe20000000a00 */
[----:B------:R-:W-:Y:S01]  /*1b070*/  STL [R1+0xebc], R126 ;  /* 0x000ebc7e01007387 */ /* 0x000fe20000100800 */
[----:B------:R-:W-:Y:S01]  /*1b080*/  UMOV UR61, UR8 ;  /* 0x00000008003d7c82 */ /* 0x000fe20008000000 */
[----:B------:R-:W-:Y:S01]  /*1b090*/  UMOV UR42, UR9 ;  /* 0x00000009002a7c82 */ /* 0x000fe20008000000 */
[----:B------:R-:W-:Y:S01]  /*1b0a0*/  ULDC.64 UR8, c[0x0][0x228] ;  /* 0x00008a0000087ab9 */ /* 0x000fe20000000a00 */
[----:B0-----:R-:W-:-:S05]  /*1b0b0*/  IADD3 R2, P2, R125, R0, RZ ;  /* 0x000000007d027210 */ /* 0x001fca0007f5e0ff */
[----:B------:R-:W-:Y:S01]  /*1b0c0*/  IMAD.X R3, R126, 0x1, R4, P2 ;  /* 0x000000017e037824 */ /* 0x000fe200010e0604 */
[----:B------:R-:W-:Y:S01]  /*1b0d0*/  ISETP.LT.AND P2, PT, R7, UR12, !P1 ;  /* 0x0000000c07007c0c */ /* 0x000fe2000cf41270 */
[----:B------:R-:W-:Y:S01]  /*1b0e0*/  ULDC.64 UR12, c[0x0][0x228] ;  /* 0x00008a00000c7ab9 */ /* 0x000fe20000000a00 */
[----:B------:R-:W-:Y:S01]  /*1b0f0*/  ISETP.LT.AND P1, PT, R6, UR36, !P1 ;  /* 0x0000002406007c0c */ /* 0x000fe2000cf21270 */
[----:B------:R-:W-:Y:S01]  /*1b100*/  UMOV UR36, UR20 ;  /* 0x0000001400247c82 */ /* 0x000fe20008000000 */
[----:B------:R-:W-:Y:S04]  /*1b110*/  STL.64 [R1+0xe40], R2 ;  /* 0x000e400201007387 */ /* 0x000fe80000100a00 */
[----:B------:R-:W-:Y:S05]  /*1b120*/  STL [R1+0x11d4], R4 ;  /* 0x0011d40401007387 */ /* 0x000fea0000100800 */
[----:B------:R-:W-:-:S02]  /*1b130*/  @P2 LOP3.LUT R250, R250, 0x20, RZ, 0xfc, !PT ;  /* 0x00000020fafa2812 */ /* 0x000fc400078efcff */
[----:B------:R-:W-:Y:S02]  /*1b140*/  ISETP.LT.AND P2, PT, R7, UR56, !P0 ;  /* 0x0000003807007c0c */ /* 0x000fe4000c741270 */
[----:B------:R-:W-:-:S04]  /*1b150*/  LOP3.LUT R250, R250, 0xffffffef, RZ, 0xc0, !PT ;  /* 0xffffffeffafa7812 */ /* 0x000fc800078ec0ff */
[----:B------:R-:W-:Y:S02]  /*1b160*/  @P1 LOP3.LUT R250, R250, 0x10, RZ, 0xfc, !PT ;  /* 0x00000010fafa1812 */ /* 0x000fe400078efcff */
[----:B------:R-:W-:Y:S02]  /*1b170*/  ISETP.LT.AND P1, PT, R6, UR28, !P0 ;  /* 0x0000001c06007c0c */ /* 0x000fe4000c721270 */
[----:B------:R-:W-:Y:S02]  /*1b180*/  LOP3.LUT R250, R250, 0xfffffff7, RZ, 0xc0, !PT ;  /* 0xfffffff7fafa7812 */ /* 0x000fe400078ec0ff */
[----:B------:R-:W-:Y:S01]  /*1b190*/  ISETP.GE.AND P0, PT, R184, UR17, PT ;  /* 0x00000011b8007c0c */ /* 0x000fe2000bf06270 */
[----:B------:R-:W-:Y:S01]  /*1b1a0*/  ULDC.64 UR16, c[0x0][0x228] ;  /* 0x00008a0000107ab9 */ /* 0x000fe20000000a00 */
[----:B------:R-:W-:Y:S01]  /*1b1b0*/  @P2 LOP3.LUT R250, R250, 0x8, RZ, 0xfc, !PT ;  /* 0x00000008fafa2812 */ /* 0x000fe200078efcff */
[----:B------:R-:W-:-:S03]  /*1b1c0*/  UMOV UR57, UR17 ;  /* 0x0000001100397c82 */ /* 0x000fc60008000000 */
[----:B------:R-:W-:-:S04]  /*1b1d0*/  LOP3.LUT R250, R250, 0xfffffffb, RZ, 0xc0, !PT ;  /* 0xfffffffbfafa7812 */ /* 0x000fc800078ec0ff */
[----:B------:R-:W-:Y:S02]  /*1b1e0*/  @P1 LOP3.LUT R250, R250, 0x4, RZ, 0xfc, !PT ;  /* 0x00000004fafa1812 */ /* 0x000fe400078efcff */
[----:B------:R-:W-:Y:S01]  /*1b1f0*/  ISETP.LT.AND P1, PT, R7, UR54, !P0 ;  /* 0x0000003607007c0c */ /* 0x000fe2000c721270 */
[----:B------:R-:W-:Y:S01]  /*1b200*/  UMOV UR54, UR16 ;  /* 0x0000001000367c82 */ /* 0x000fe20008000000 */
[----:B------:R-:W-:Y:S01]  /*1b210*/  ISETP.LT.AND P0, PT, R6, UR22, !P0 ;  /* 0x0000001606007c0c */ /* 0x000fe2000c701270 */
[----:B------:R-:W-:Y:S01]  /*1b220*/  ULDC.64 UR16, c[0x0][0x228] ;  /* 0x00008a0000107ab9 */ /* 0x000fe20000000a00 */
[----:B------:R-:W-:-:S09]  /*1b230*/  LOP3.LUT R250, R250, 0xfffffffd, RZ, 0xc0, !PT ;  /* 0xfffffffdfafa7812 */ /* 0x000fd200078ec0ff */
[----:B------:R-:W-:-:S04]  /*1b240*/  @P1 LOP3.LUT R250, R250, 0x2, RZ, 0xfc, !PT ;  /* 0x00000002fafa1812 */ /* 0x000fc800078efcff */
[----:B------:R-:W-:-:S04]  /*1b250*/  LOP3.LUT R250, R250, 0xfffffffe, RZ, 0xc0, !PT ;  /* 0xfffffffefafa7812 */ /* 0x000fc800078ec0ff */
[----:B------:R-:W-:Y:S02]  /*1b260*/  @P0 LOP3.LUT R250, R250, 0x1, RZ, 0xfc, !PT ;  /* 0x00000001fafa0812 */ /* 0x000fe400078efcff */
[----:B------:R-:W-:Y:S02]  /*1b270*/  ISETP.GE.AND P0, PT, R183, UR37, PT ;  /* 0x00000025b7007c0c */ /* 0x000fe4000bf06270 */
[----:B------:R-:W-:Y:S02]  /*1b280*/  LOP3.LUT R250, R250, 0xfffffbff, RZ, 0xc0, !PT ;  /* 0xfffffbfffafa7812 */ /* 0x000fe400078ec0ff */
[----:B------:R-:W-:Y:S02]  /*1b290*/  ISETP.LT.AND P1, PT, R7, UR14, !P0 ;  /* 0x0000000e07007c0c */ /* 0x000fe4000c721270 */
[----:B------:R-:W-:Y:S01]  /*1b2a0*/  ISETP.LT.AND P0, PT, R6, UR47, !P0 ;  /* 0x0000002f06007c0c */ /* 0x000fe2000c701270 */
[----:B------:R-:W-:Y:S01]  /*1b2b0*/  UMOV UR47, UR21 ;  /* 0x00000015002f7c82 */ /* 0x000fe20008000000 */
[----:B------:R-:W-:-:S02]  /*1b2c0*/  ULDC.64 UR20, c[0x0][0x228] ;  /* 0x00008a0000147ab9 */ /* 0x000fc40000000a00 */
[----:B------:R-:W-:-:S07]  /*1b2d0*/  UMOV UR37, UR21 ;  /* 0x0000001500257c82 */ /* 0x000fce0008000000 */
[----:B------:R-:W-:-:S04]  /*1b2e0*/  @P1 LOP3.LUT R236, R236, 0x80000000, RZ, 0xfc, !PT ;  /* 0x80000000ecec1812 */ /* 0x000fc800078efcff */
[----:B------:R-:W-:-:S04]  /*1b2f0*/  LOP3.LUT R236, R236, 0xdfffffff, RZ, 0xc0, !PT ;  /* 0xdfffffffecec7812 */ /* 0x000fc800078ec0ff */
[----:B------:R-:W-:Y:S02]  /*1b300*/  @P0 LOP3.LUT R236, R236, 0x20000000, RZ, 0xfc, !PT ;  /* 0x20000000ecec0812 */ /* 0x000fe400078efcff */
[----:B------:R-:W-:Y:S01]  /*1b310*/  ISETP.GE.AND P0, PT, R182, UR29, PT ;  /* 0x0000001db6007c0c */ /* 0x000fe2000bf06270 */
[----:B------:R-:W-:Y:S01]  /*1b320*/  ULDC.64 UR28, c[0x0][0x228] ;  /* 0x00008a00001c7ab9 */ /* 0x000fe20000000a00 */
        /* <DEDUP_REMOVED lines=13> */
[----:B------:R-:W-:Y:S02]  /*1b400*/  ISETP.LT.AND P1, PT, R6, UR55, !P0 ;  /* 0x0000003706007c0c */ /* 0x000fe4000c721270 */
[----:B------:R-:W-:Y:S01]  /*1b410*/  ISETP.GE.AND P0, PT, R180, UR15, PT ;  /* 0x0000000fb4007c0c */ /* 0x000fe2000bf06270 */
[----:B------:R-:W-:-:S02]  /*1b420*/  ULDC.64 UR14, c[0x0][0x228] ;  /* 0x00008a00000e7ab9 */ /* 0x000fc40000000a00 */
[----:B------:R-:W-:-:S06]  /*1b430*/  UMOV UR58, UR14 ;  /* 0x0000000e003a7c82 */ /* 0x000fcc0008000000 */
[----:B------:R-:W-:-:S04]  /*1b440*/  @P2 LOP3.LUT R236, R236, 0x200000, RZ, 0xfc, !PT ;  /* 0x00200000ecec2812 */ /* 0x000fc800078efcff */
[----:B------:R-:W-:-:S04]  /*1b450*/  LOP3.LUT R236, R236, 0xfffbffff, RZ, 0xc0, !PT ;  /* 0xfffbffffecec7812 */ /* 0x000fc800078ec0ff */
[----:B------:R-:W-:Y:S02]  /*1b460*/  @P1 LOP3.LUT R236, R236, 0x40000, RZ, 0xfc, !PT ;  /* 0x00040000ecec1812 */ /* 0x000fe400078efcff */
[----:B------:R-:W-:Y:S02]  /*1b470*/  ISETP.LT.AND P1, PT, R7, UR26, !P0 ;  /* 0x0000001a07007c0c */ /* 0x000fe4000c721270 */
[----:B------:R-:W-:Y:S01]  /*1b480*/  ISETP.LT.AND P0, PT, R6, UR48, !P0 ;  /* 0x0000003006007c0c */ /* 0x000fe2000c701270 */
[----:B------:R-:W-:Y:S01]  /*1b490*/  UMOV UR48, UR15 ;  /* 0x0000000f00307c82 */ /* 0x000fe20008000000 */
[----:B------:R-:W-:Y:S01]  /*1b4a0*/  LOP3.LUT R236, R236, 0xffff7fff, RZ, 0xc0, !PT ;  /* 0xffff7fffecec7812 */ /* 0x000fe200078ec0ff */
[----:B------:R-:W-:-:S08]  /*1b4b0*/  ULDC.64 UR14, c[0x0][0x228] ;  /* 0x00008a00000e7ab9 */ /* 0x000fd00000000a00 */
        /* <DEDUP_REMOVED lines=9> */
[----:B------:R-:W-:Y:S01]  /*1b550*/  UMOV UR60, UR20 ;  /* 0x00000014003c7c82 */ /* 0x000fe20008000000 */
[----:B------:R-:W-:Y:S01]  /*1b560*/  R2UR UR20, R191 ;  /* 0x00000000bf1472ca */ /* 0x000fe200000e0000 */
[----:B------:R-:W-:Y:S01]  /*1b570*/  UMOV UR55, UR21 ;  /* 0x0000001500377c82 */ /* 0x000fe20008000000 */
[----:B------:R-:W-:-:S04]  /*1b580*/  R2UR UR21, R192 ;  /* 0x00000000c01572ca */ /* 0x000fc800000e0000 */
[----:B------:R-:W-:-:S04]  /*1b590*/  @P1 LOP3.LUT R236, R236, 0x400, RZ, 0xfc, !PT ;  /* 0x00000400ecec1812 */ /* 0x000fc800078efcff */
[----:B------:R-:W-:-:S04]  /*1b5a0*/  LOP3.LUT R236, R236, 0xfffffeff, RZ, 0xc0, !PT ;  /* 0xfffffeffecec7812 */ /* 0x000fc800078ec0ff */
[----:B------:R-:W-:Y:S02]  /*1b5b0*/  @P0 LOP3.LUT R236, R236, 0x100, RZ, 0xfc, !PT ;  /* 0x00000100ecec0812 */ /* 0x000fe400078efcff */
[----:B------:R-:W-:Y:S01]  /*1b5c0*/  ISETP.GE.AND P0, PT, R178, UR7, PT ;  /* 0x00000007b2007c0c */ /* 0x000fe2000bf06270 */
[----:B------:R-:W-:Y:S01]  /*1b5d0*/  ULDC.64 UR6, c[0x0][0x228] ;  /* 0x00008a0000067ab9 */ /* 0x000fe20000000a00 */
[----:B------:R-:W-:Y:S02]  /*1b5e0*/  LOP3.LUT R236, R236, 0xffffffdf, RZ, 0xc0, !PT ;  /* 0xffffffdfecec7812 */ /* 0x000fe400078ec0ff */
[----:B------:R-:W-:Y:S02]  /*1b5f0*/  ISETP.LT.AND P1, PT, R7, UR32, !P0 ;  /* 0x0000002007007c0c */ /* 0x000fe4000c721270 */
[----:B------:R-:W-:-:S11]  /*1b600*/  ISETP.LT.AND P0, PT, R6, UR51, !P0 ;  /* 0x0000003306007c0c */ /* 0x000fd6000c701270 */
        /* <DEDUP_REMOVED lines=10> */
[----:B------:R-:W-:Y:S01]  /*1b6b0*/  UMOV UR51, UR10 ;  /* 0x0000000a00337c82 */ /* 0x000fe20008000000 */
[----:B------:R-:W-:Y:S01]  /*1b6c0*/  UMOV UR32, UR11 ;  /* 0x0000000b00207c82 */ /* 0x000fe20008000000 */
[----:B------:R-:W-:-:S04]  /*1b6d0*/  ULDC.64 UR10, c[0x0][0x228] ;  /* 0x00008a00000a7ab9 */ /* 0x000fc80000000a00 */
[----:B------:R-:W-:-:S04]  /*1b6e0*/  @P2 LOP3.LUT R235, R235, 0x80000000, RZ, 0xfc, !PT ;  /* 0x80000000ebeb2812 */ /* 0x000fc800078efcff */
[----:B------:R-:W-:-:S04]  /*1b6f0*/  LOP3.LUT R235, R235, 0xdfffffff, RZ, 0xc0, !PT ;  /* 0xdfffffffebeb7812 */ /* 0x000fc800078ec0ff */
[----:B------:R-:W-:Y:S02]  /*1b700*/  @P1 LOP3.LUT R235, R235, 0x20000000, RZ, 0xfc, !PT ;  /* 0x20000000ebeb1812 */ /* 0x000fe400078efcff */
[----:B------:R-:W-:Y:S02]  /*1b710*/  ISETP.LT.AND P1, PT, R7, UR18, !P0 ;  /* 0x0000001207007c0c */ /* 0x000fe4000c721270 */
[----:B------:R-:W-:Y:S02]  /*1b720*/  ISETP.LT.AND P0, PT, R6, UR5, !P0 ;  /* 0x0000000506007c0c */ /* 0x000fe4000c701270 */
[----:B------:R-:W-:-:S09]  /*1b730*/  LOP3.LUT R235, R235, 0xfbffffff, RZ, 0xc0, !PT ;  /* 0xfbffffffebeb7812 */ /* 0x000fd200078ec0ff */
[----:B------:R-:W-:-:S04]  /*1b740*/  @P1 LOP3.LUT R235, R235, 0x4000000, RZ, 0xfc, !PT ;  /* 0x04000000ebeb1812 */ /* 0x000fc800078efcff */
[----:B------:R-:W-:-:S04]  /*1b750*/  LOP3.LUT R235, R235, 0xfeffffff, RZ, 0xc0, !PT ;  /* 0xfeffffffebeb7812 */ /* 0x000fc800078ec0ff */
[----:B------:R-:W-:Y:S02]  /*1b760*/  @P0 LOP3.LUT R235, R235, 0x1000000, RZ, 0xfc, !PT ;  /* 0x01000000ebeb0812 */ /* 0x000fe400078efcff */
[----:B------:R-:W-:Y:S01]  /*1b770*/  ISETP.GE.AND P0, PT, R175, UR33, PT ;  /* 0x00000021af007c0c */ /* 0x000fe2000bf06270 */
[----:B------:R-:W-:Y:S01]  /*1b780*/  UMOV UR33, UR60 ;  /* 0x0000003c00217c82 */ /* 0x000fe20008000000 */
[----:B------:R-:W-:Y:S02]  /*1b790*/  LOP3.LUT R235, R235, 0xffdfffff, RZ, 0xc0, !PT ;  /* 0xffdfffffebeb7812 */ /* 0x000fe400078ec0ff */
[----:B------:R-:W-:Y:S02]  /*1b7a0*/  ISETP.LT.AND P1, PT, R7, UR24, !P0 ;  /* 0x0000001807007c0c */ /* 0x000fe4000c721270 */
[----:B------:R-:W-:Y:S01]  /*1b7b0*/  ISETP.LT.AND P0, PT, R6, UR4, !P0 ;  /* 0x0000000406007c0c */ /* 0x000fe2000c701270 */
[----:B------:R-:W-:Y:S02]  /*1b7c0*/  ULDC.64 UR4, c[0x0][0x228] ;  /* 0x00008a0000047ab9 */ /* 0x000fe40000000a00 */
[----:B------:R-:W-:Y:S01]  /*1b7d0*/  UMOV UR59, UR4 ;  /* 0x00000004003b7c82 */ /* 0x000fe20008000000 */
[----:B------:R-:W-:Y:S01]  /*1b7e0*/  UMOV UR56, UR5 ;  /* 0x0000000500387c82 */ /* 0x000fe20008000000 */
[----:B------:R-:W-:-:S02]  /*1b7f0*/  R2UR UR5, R190 ;  /* 0x00000000be0572ca */ /* 0x000fc400000e0000 */
        /* <DEDUP_REMOVED lines=22> */
[----:B------:R-:W-:-:S10]  /*1b960*/  ULDC.64 UR60, c[0x0][0x228] ;  /* 0x00008a00003c7ab9 */ /* 0x000fd40000000a00 */
[----:B------:R-:W-:-:S04]  /*1b970*/  @P1 LOP3.LUT R235, R235, 0x400, RZ, 0xfc, !PT ;  /* 0x00000400ebeb1812 */ /* 0x000fc800078efcff */
[----:B------:R-:W-:-:S04]  /*1b980*/  LOP3.LUT R235, R235, 0xfffffeff, RZ, 0xc0, !PT ;  /* 0xfffffeffebeb7812 */ /* 0x000fc800078ec0ff */
[----:B------:R-:W-:Y:S02]  /*1b990*/  @P0 LOP3.LUT R235, R235, 0x100, RZ, 0xfc, !PT ;  /* 0x00000100ebeb0812 */ /* 0x000fe400078efcff */
[----:B------:R-:W-:Y:S01]  /*1b9a0*/  ISETP.GE.AND P0, PT, R172, UR25, PT ;  /* 0x00000019ac007c0c */ /* 0x000fe2000bf06270 */
[----:B------:R-:W-:Y:S01]  /*1b9b0*/  ULDC.64 UR24, c[0x0][0x228] ;  /* 0x00008a0000187ab9 */ /* 0x000fe20000000a00 */
[----:B------:R-:W-:Y:S02]  /*1b9c0*/  LOP3.LUT R235, R235, 0xffffffdf, RZ, 0xc0, !PT ;  /* 0xffffffdfebeb7812 */ /* 0x000fe400078ec0ff */
[----:B------:R-:W-:Y:S01]  /*1b9d0*/  ISETP.LT.AND P1, PT, R7, UR8, !P0 ;  /* 0x0000000807007c0c */ /* 0x000fe2000c721270 */
[----:B------:R-:W-:Y:S01]  /*1b9e0*/  UMOV UR8, UR58 ;  /* 0x0000003a00087c82 */ /* 0x000fe20008000000 */
[----:B------:R-:W-:Y:S01]  /*1b9f0*/  ISETP.LT.AND P0, PT, R6, UR54, !P0 ;  /* 0x0000003606007c0c */ /* 0x000fe2000c701270 */
[----:B------:R-:W-:Y:S01]  /*1ba00*/  UMOV UR58, UR24 ;  /* 0x00000018003a7c82 */ /* 0x000fe20008000000 */
[----:B------:R-:W-:Y:S01]  /*1ba10*/  UMOV UR54, UR25 ;  /* 0x0000001900367c82 */ /* 0x000fe20008000000 */
[----:B------:R-:W-:-:S08]  /*1ba20*/  ULDC.64 UR24, c[0x0][0x228] ;  /* 0x00008a0000187ab9 */ /* 0x000fd00000000a00 */
[----:B------:R-:W-:-:S04]  /*1ba30*/  @P1 LOP3.LUT R235, R235, 0x20, RZ, 0xfc, !PT ;  /* 0x00000020ebeb1812 */ /* 0x000fc800078efcff */
[----:B------:R-:W-:-:S04]  /*1ba40*/  LOP3.LUT R235, R235, 0xfffffffb, RZ, 0xc0, !PT ;  /* 0xfffffffbebeb7812 */ /* 0x000fc800078ec0ff */
[----:B------:R-:W-:Y:S02]  /*1ba50*/  @P0 LOP3.LUT R235, R235, 0x4, RZ, 0xfc, !PT ;  /* 0x00000004ebeb0812 */ /* 0x000fe400078efcff */
[----:B------:R-:W-:Y:S01]  /*1ba60*/  ISETP.GE.AND P0, PT, R171, UR31, PT ;  /* 0x0000001fab007c0c */ /* 0x000fe2000bf06270 */
[----:B------:R-:W-:Y:S01]  /*1ba70*/  UMOV UR31, UR51 ;  /* 0x00000033001f7c82 */ /* 0x000fe20008000000 */
[----:B------:R-:W-:Y:S01]  /*1ba80*/  UMOV UR51, UR60 ;  /* 0x0000003c00337c82 */ /* 0x000fe20008000000 */
[----:B------:R-:W-:Y:S02]  /*1ba90*/  LOP3.LUT R235, R235, 0xbfffffff, RZ, 0xc0, !PT ;  /* 0xbfffffffebeb7812 */ /* 0x000fe400078ec0ff */
[----:B------:R-:W-:Y:S02]  /*1baa0*/  ISETP.LT.AND P1, PT, R7, UR16, !P0 ;  /* 0x0000001007007c0c */ /* 0x000fe4000c721270 */
[----:B------:R-:W-:Y:S01]  /*1bab0*/  ISETP.LT.AND P0, PT, R6, UR36, !P0 ;  /* 0x0000002406007c0c */ /* 0x000fe2000c701270 */
[----:B------:R-:W-:Y:S01]  /*1bac0*/  UMOV UR36, UR61 ;  /* 0x0000003d00247c82 */ /* 0x000fe20008000000 */
[----:B------:R-:W-:-:S02]  /*1bad0*/  ULDC.64 UR60, c[0x0][0x228] ;  /* 0x00008a00003c7ab9 */ /* 0x000fc40000000a00 */
[----:B-1----:R-:W-:Y:S01]  /*1bae0*/  IMAD.U32 R0, RZ, RZ, UR61 ;  /* 0x0000003dff007e24 */ /* 0x002fe2000f8e00ff */
[----:B------:R-:W-:-:S04]  /*1baf0*/  R2UR UR61, R186 ;  /* 0x00000000ba3d72ca */ /* 0x000fc800000e0000 */
[----:B------:R0:W-:Y:S02]  /*1bb00*/  STL [R1+0xfbc], R0 ;  /* 0x000fbc0001007387 */ /* 0x0001e40000100800 */
        /* <DEDUP_REMOVED lines=9> */
[----:B------:R-:W-:-:S09]  /*1bba0*/  R2UR UR60, R185 ;  /* 0x00000000b93c72ca */ /* 0x000fd200000e0000 */
[----:B------:R-:W-:-:S04]  /*1bbb0*/  @P1 LOP3.LUT R234, R234, 0x10000000, RZ, 0xfc, !PT ;  /* 0x10000000eaea1812 */ /* 0x000fc800078efcff */
[----:B------:R-:W-:-:S04]  /*1bbc0*/  LOP3.LUT R234, R234, 0xf7ffffff, RZ, 0xc0, !PT ;  /* 0xf7ffffffeaea7812 */ /* 0x000fc800078ec0ff */
[----:B------:R-:W-:Y:S02]  /*1bbd0*/  @P0 LOP3.LUT R234, R234, 0x8000000, RZ, 0xfc, !PT ;  /* 0x08000000eaea0812 */ /* 0x000fe400078efcff */
[----:B------:R-:W-:Y:S02]  /*1bbe0*/  ISETP.GE.AND P0, PT, R169, UR9, PT ;  /* 0x00000009a9007c0c */ /* 0x000fe4000bf06270 */
[----:B------:R-:W-:Y:S02]  /*1bbf0*/  LOP3.LUT R234, R234, 0xfbffffff, RZ, 0xc0, !PT ;  /* 0xfbffffffeaea7812 */ /* 0x000fe400078ec0ff */
[----:B------:R-:W-:Y:S02]  /*1bc00*/  ISETP.LT.AND P2, PT, R7, UR22, !P0 ;  /* 0x0000001607007c0c */ /* 0x000fe4000c741270 */
[----:B------:R-:W-:Y:S01]  /*1bc10*/  ISETP.LT.AND P1, PT, R6, UR8, !P0 ;  /* 0x0000000806007c0c */ /* 0x000fe2000c721270 */
[----:B------:R-:W-:Y:S01]  /*1bc20*/  ULDC.64 UR8, c[0x0][0x228] ;  /* 0x00008a0000087ab9 */ /* 0x000fe20000000a00 */
[----:B------:R-:W-:Y:S01]  /*1bc30*/  ISETP.GE.AND P0, PT, R168, UR17, PT ;  /* 0x00000011a8007c0c */ /* 0x000fe2000bf06270 */
[----:B------:R-:W-:-:S02]  /*1bc40*/  ULDC.64 UR16, c[0x0][0x228] ;  /* 0x00008a0000107ab9 */ /* 0x000fc40000000a00 */
[----:B0-----:R-:W-:-:S05]  /*1bc50*/  IMAD.U32 R0, RZ, RZ, UR17 ;  /* 0x00000011ff007e24 */ /* 0x001fca000f8e00ff */
[----:B------:R0:W-:Y:S01]  /*1bc60*/  STL [R1+0xfb4], R0 ;  /* 0x000fb40001007387 */ /* 0x0001e20000100800 */
        /* <DEDUP_REMOVED lines=11> */
[----:B------:R-:W-:Y:S01]  /*1bd20*/  ISETP.GE.AND P0, PT, R167, UR29, PT ;  /* 0x0000001da7007c0c */ /* 0x000fe2000bf06270 */
[----:B------:R-:W-:Y:S01]  /*1bd30*/  ULDC.64 UR28, c[0x0][0x228] ;  /* 0x00008a00001c7ab9 */ /* 0x000fe20000000a00 */
[----:B------:R-:W-:Y:S01]  /*1bd40*/  LOP3.LUT R234, R234, 0xfffbffff, RZ, 0xc0, !PT ;  /* 0xfffbffffeaea7812 */ /* 0x000fe200078ec0ff */
[----:B0-----:R-:W-:Y:S01]  /*1bd50*/  IMAD.U32 R0, RZ, RZ, UR29 ;  /* 0x0000001dff007e24 */ /* 0x001fe2000f8e00ff */
[----:B------:R-:W-:Y:S02]  /*1bd60*/  ISETP.LT.AND P1, PT, R7, UR6, !P0 ;  /* 0x0000000607007c0c */ /* 0x000fe4000c721270 */
[----:B------:R-:W-:Y:S01]  /*1bd70*/  ISETP.LT.AND P0, PT, R6, UR33, !P0 ;  /* 0x0000002106007c0c */ /* 0x000fe2000c701270 */
[----:B------:R-:W-:Y:S01]  /*1bd80*/  UMOV UR33, UR28 ;  /* 0x0000001c00217c82 */ /* 0x000fe20008000000 */
[----:B------:R-:W-:Y:S01]  /*1bd90*/  ULDC.64 UR28, c[0x0][0x228] ;  /* 0x00008a00001c7ab9 */ /* 0x000fe20000000a00 */
[----:B------:R0:W-:Y:S08]  /*1bda0*/  STL [R1+0xfb0], R0 ;  /* 0x000fb00001007387 */ /* 0x0001f00000100800 */
[----:B------:R-:W-:Y:S01]  /*1bdb0*/  @P1 LOP3.LUT R234, R234, 0x40000, RZ, 0xfc, !PT ;  /* 0x00040000eaea1812 */ /* 0x000fe200078efcff */
[----:B0-----:R-:W-:-:S03]  /*1bdc0*/  IMAD.U32 R0, RZ, RZ, UR29 ;  /* 0x0000001dff007e24 */ /* 0x001fc6000f8e00ff */
[----:B------:R-:W-:Y:S02]  /*1bdd0*/  LOP3.LUT R234, R234, 0xfffdffff, RZ, 0xc0, !PT ;  /* 0xfffdffffeaea7812 */ /* 0x000fe400078ec0ff */
[----:B------:R0:W-:Y:S02]  /*1bde0*/  STL [R1+0xfb8], R0 ;  /* 0x000fb80001007387 */ /* 0x0001e40000100800 */
[----:B------:R-:W-:Y:S02]  /*1bdf0*/  @P0 LOP3.LUT R234, R234, 0x20000, RZ, 0xfc, !PT ;  /* 0x00020000eaea0812 */ /* 0x000fe400078efcff */
[----:B------:R-:W-:Y:S01]  /*1be00*/  ISETP.GE.AND P0, PT, R166, UR23, PT ;  /* 0x00000017a6007c0c */ /* 0x000fe2000bf06270 */
[----:B------:R-:W-:Y:S01]  /*1be10*/  ULDC.64 UR22, c[0x0][0x228] ;  /* 0x00008a0000167ab9 */ /* 0x000fe20000000a00 */
[----:B------:R-:W-:Y:S02]  /*1be20*/  LOP3.LUT R234, R234, 0xffffbfff, RZ, 0xc0, !PT ;  /* 0xffffbfffeaea7812 */ /* 0x000fe400078ec0ff */
[----:B------:R-:W-:-:S02]  /*1be30*/  ISETP.LT.AND P1, PT, R7, UR26, !P0 ;  /* 0x0000001a07007c0c */ /* 0x000fc4000c721270 */
[----:B------:R-:W-:Y:S01]  /*1be40*/  ISETP.LT.AND P0, PT, R6, UR31, !P0 ;  /* 0x0000001f06007c0c */ /* 0x000fe2000c701270 */
[----:B------:R-:W-:-:S10]  /*1be50*/  UMOV UR31, UR28 ;  /* 0x0000001c001f7c82 */ /* 0x000fd40008000000 */
        /* <DEDUP_REMOVED lines=26> */
[----:B------:R-:W-:Y:S01]  /*1c000*/  UMOV UR29, UR26 ;  /* 0x0000001a001d7c82 */ /* 0x000fe20008000000 */
[----:B------:R-:W-:Y:S01]  /*1c010*/  ISETP.LT.AND P1, PT, R7, UR18, !P0 ;  /* 0x0000001207007c0c */ /* 0x000fe2000c721270 */
[----:B0-----:R-:W-:Y:S01]  /*1c020*/  IMAD.U32 R0, RZ, RZ, UR27 ;  /* 0x0000001bff007e24 */ /* 0x001fe2000f8e00ff */
[----:B------:R-:W-:Y:S01]  /*1c030*/  ISETP.LT.AND P0, PT, R6, UR58, !P0 ;  /* 0x0000003a06007c0c */ /* 0x000fe2000c701270 */
[----:B------:R-:W-:Y:S02]  /*1c040*/  ULDC.64 UR26, c[0x0][0x228] ;  /* 0x00008a00001a7ab9 */ /* 0x000fe40000000a00 */
[----:B------:R-:W-:Y:S01]  /*1c050*/  UMOV UR28, UR26 ;  /* 0x0000001a001c7c82 */ /* 0x000fe20008000000 */
[----:B------:R-:W-:Y:S01]  /*1c060*/  IMAD.U32 R4, RZ, RZ, UR27 ;  /* 0x0000001bff047e24 */ /* 0x000fe2000f8e00ff */
[----:B------:R0:W-:Y:S04]  /*1c070*/  STL [R1+0xfa8], R0 ;  /* 0x000fa80001007387 */ /* 0x0001e80000100800 */
[----:B------:R-:W-:Y:S02]  /*1c080*/  STL [R1+0x11d8], R4 ;  /* 0x0011d80401007387 */ /* 0x000fe40000100800 */
        /* <DEDUP_REMOVED lines=16> */
[----:B------:R-:W-:Y:S01]  /*1c190*/  ULDC.64 UR50, c[0x0][0x228] ;  /* 0x00008a0000327ab9 */ /* 0x000fe20000000a00 */
[----:B------:R-:W-:Y:S01]  /*1c1a0*/  ISETP.GE.AND P0, PT, R160, UR19, PT ;  /* 0x00000013a0007c0c */ /* 0x000fe2000bf06270 */
[----:B------:R-:W-:-:S02]  /*1c1b0*/  ULDC.64 UR18, c[0x0][0x228] ;  /* 0x00008a0000127ab9 */ /* 0x000fc40000000a00 */
[----:B------:R-:W-:Y:S01]  /*1c1c0*/  UMOV UR27, UR18 ;  /* 0x00000012001b7c82 */ /* 0x000fe20008000000 */
[----:B0-----:R-:W-:Y:S01]  /*1c1d0*/  IMAD.U32 R0, RZ, RZ, UR19 ;  /* 0x00000013ff007e24 */ /* 0x001fe2000f8e00ff */
[----:B------:R-:W-:-:S04]  /*1c1e0*/  ULDC.64 UR18, c[0x0][0x228] ;  /* 0x00008a0000127ab9 */ /* 0x000fc80000000a00 */
[----:B------:R-:W-:Y:S01]  /*1c1f0*/  @P2 LOP3.LUT R233, R233, 0x4000000, RZ, 0xfc, !PT ;  /* 0x04000000e9e92812 */ /* 0x000fe200078efcff */
[----:B------:R0:W-:Y:S03]  /*1c200*/  STL [R1+0x11dc], R0 ;  /* 0x0011dc0001007387 */ /* 0x0001e60000100800 */
        /* <DEDUP_REMOVED lines=13> */
[----:B------:R-:W-:Y:S01]  /*1c2e0*/  IMAD.U32 R2, RZ, RZ, UR25 ;  /* 0x00000019ff027e24 */ /* 0x000fe2000f8e00ff */
[----:B------:R-:W-:Y:S01]  /*1c2f0*/  ISETP.LT.AND P0, PT, R6, UR33, !P0 ;  /* 0x0000002106007c0c */ /* 0x000fe2000c701270 */
[----:B------:R-:W-:Y:S01]  /*1c300*/  ULDC.64 UR24, c[0x0][0x228] ;  /* 0x00008a0000187ab9 */ /* 0x000fe20000000a00 */
[----:B------:R-:W-:Y:S01]  /*1c310*/  UMOV UR33, UR38 ;  /* 0x0000002600217c82 */ /* 0x000fe20008000000 */
[----:B------:R-:W-:Y:S01]  /*1c320*/  IMAD.U32 R3, RZ, RZ, UR25 ;  /* 0x00000019ff037e24 */ /* 0x000fe2000f8e00ff */
[----:B------:R-:W-:Y:S01]  /*1c330*/  UMOV UR25, UR24 ;  /* 0x0000001800197c82 */ /* 0x000fe20008000000 */
[----:B------:R-:W-:Y:S04]  /*1c340*/  STL [R1+0x11e0], R2 ;  /* 0x0011e00201007387 */ /* 0x000fe80000100800 */
        /* <DEDUP_REMOVED lines=10> */
[----:B------:R-:W-:-:S09]  /*1c3f0*/  ULDC.64 UR42, c[0x0][0x228] ;  /* 0x00008a00002a7ab9 */ /* 0x000fd20000000a00 */
        /* <DEDUP_REMOVED lines=9> */
[----:B------:R-:W-:Y:S01]  /*1c490*/  ISETP.GE.AND P0, PT, R156, UR17, PT ;  /* 0x000000119c007c0c */ /* 0x000fe2000bf06270 */
[----:B------:R-:W-:Y:S01]  /*1c4a0*/  ULDC.64 UR16, c[0x0][0x228] ;  /* 0x00008a0000107ab9 */ /* 0x000fe20000000a00 */
[----:B------:R-:W-:Y:S01]  /*1c4b0*/  UMOV UR32, UR39 ;  /* 0x0000002700207c82 */ /* 0x000fe20008000000 */
[----:B------:R-:W-:Y:S01]  /*1c4c0*/  UMOV UR24, UR16 ;  /* 0x0000001000187c82 */ /* 0x000fe20008000000 */
[----:B------:R-:W-:Y:S01]  /*1c4d0*/  IMAD.U32 R238, RZ, RZ, UR17 ;  /* 0x00000011ffee7e24 */ /* 0x000fe2000f8e00ff */
[----:B------:R-:W-:Y:S01]  /*1c4e0*/  ULDC.64 UR16, c[0x0][0x228] ;  /* 0x00008a0000107ab9 */ /* 0x000fe20000000a00 */
[----:B------:R-:W-:-:S03]  /*1c4f0*/  ULDC.64 UR38, c[0x0][0x228] ;  /* 0x00008a0000267ab9 */ /* 0x000fc60000000a00 */
[----:B------:R-:W-:Y:S01]  /*1c500*/  @P2 LOP3.LUT R233, R233, 0x400, RZ, 0xfc, !PT ;  /* 0x00000400e9e92812 */ /* 0x000fe200078efcff */
[----:B------:R-:W-:Y:S03]  /*1c510*/  STL [R1+0x11e8], R238 ;  /* 0x0011e8ee01007387 */ /* 0x000fe60000100800 */
        /* <DEDUP_REMOVED lines=12> */
[----:B------:R-:W-:Y:S02]  /*1c5e0*/  ULDC.64 UR28, c[0x0][0x228] ;  /* 0x00008a00001c7ab9 */ /* 0x000fe40000000a00 */
[----:B------:R-:W-:Y:S01]  /*1c5f0*/  UMOV UR23, UR28 ;  /* 0x0000001c00177c82 */ /* 0x000fe20008000000 */
[----:B------:R-:W-:Y:S01]  /*1c600*/  UMOV UR59, UR29 ;  /* 0x0000001d003b7c82 */ /* 0x000fe20008000000 */
[----:B------:R-:W-:-:S02]  /*1c610*/  ULDC.64 UR28, c[0x0][0x228] ;  /* 0x00008a00001c7ab9 */ /* 0x000fc40000000a00 */
[----:B------:R-:W-:Y:S01]  /*1c620*/  UMOV UR22, UR28 ;  /* 0x0000001c00167c82 */ /* 0x000fe20008000000 */
[----:B------:R-:W-:Y:S01]  /*1c630*/  UMOV UR58, UR29 ;  /* 0x0000001d003a7c82 */ /* 0x000fe20008000000 */
[----:B------:R-:W-:Y:S01]  /*1c640*/  UMOV UR28, UR31 ;  /* 0x0000001f001c7c82 */ /* 0x000fe20008000000 */
[----:B------:R-:W-:Y:S01]  /*1c650*/  UMOV UR29, UR30 ;  /* 0x0000001e001d7c82 */ /* 0x000fe20008000000 */
[----:B------:R-:W-:Y:S01]  /*1c660*/  @P1 LOP3.LUT R233, R233, 0x4, RZ, 0xfc, !PT ;  /* 0x00000004e9e91812 */ /* 0x000fe200078efcff */
[----:B------:R-:W-:Y:S01]  /*1c670*/  UMOV UR30, UR55 ;  /* 0x00000037001e7c82 */ /* 0x000fe20008000000 */
[----:B------:R-:W-:Y:S01]  /*1c680*/  UMOV UR31, UR54 ;  /* 0x00000036001f7c82 */ /* 0x000fe20008000000 */
[----:B------:R-:W-:Y:S01]  /*1c690*/  ULDC.64 UR54, c[0x0][0x228] ;  /* 0x00008a0000367ab9 */ /* 0x000fe20000000a00 */
        /* <DEDUP_REMOVED lines=17> */
[----:B------:R-:W-:-:S08]  /*1c7b0*/  ULDC.64 UR10, c[0x0][0x228] ;  /* 0x00008a00000a7ab9 */ /* 0x000fd00000000a00 */
[----:B------:R-:W-:-:S04]  /*1c7c0*/  @P2 LOP3.LUT R232, R232, 0x4000000, RZ, 0xfc, !PT ;  /* 0x04000000e8e82812 */ /* 0x000fc800078efcff */
[----:B------:R-:W-:-:S04]  /*1c7d0*/  LOP3.LUT R232, R232, 0xfdffffff, RZ, 0xc0, !PT ;  /* 0xfdffffffe8e87812 */ /* 0x000fc800078ec0ff */
[----:B------:R-:W-:Y:S02]  /*1c7e0*/  @P1 LOP3.LUT R232, R232, 0x2000000, RZ, 0xfc, !PT ;  /* 0x02000000e8e81812 */ /* 0x000fe400078efcff */
[----:B------:R-:W-:Y:S02]  /*1c7f0*/  ISETP.LT.AND P1, PT, R7, UR12, !P0 ;  /* 0x0000000c07007c0c */ /* 0x000fe4000c721270 */
[----:B------:R-:W-:Y:S01]  /*1c800*/  ISETP.LT.AND P0, PT, R6, UR25, !P0 ;  /* 0x0000001906007c0c */ /* 0x000fe2000c701270 */
[----:B------:R-:W-:Y:S01]  /*1c810*/  UMOV UR25, UR46 ;  /* 0x0000002e00197c82 */ /* 0x000fe20008000000 */
[----:B------:R-:W-:-:S09]  /*1c820*/  LOP3.LUT R232, R232, 0xffbfffff, RZ, 0xc0, !PT ;  /* 0xffbfffffe8e87812 */ /* 0x000fd200078ec0ff */
        /* <DEDUP_REMOVED lines=11> */
[----:B------:R-:W-:-:S07]  /*1c8e0*/  ULDC.64 UR46, c[0x0][0x228] ;  /* 0x00008a00002e7ab9 */ /* 0x000fce0000000a00 */
        /* <DEDUP_REMOVED lines=40> */
[----:B------:R-:W-:Y:S01]  /*1cb70*/  ISETP.LT.AND P0, PT, R6, UR38, !P0 ;  /* 0x0000002606007c0c */ /* 0x000fe2000c701270 */
[----:B------:R-:W-:Y:S01]  /*1cb80*/  UMOV UR38, UR36 ;  /* 0x0000002400267c82 */ /* 0x000fe20008000000 */
[----:B------:R-:W-:Y:S09]  /*1cb90*/  STL [R1+0x11ec], R232 ;  /* 0x0011ece801007387 */ /* 0x000ff20000100800 */
        /* <DEDUP_REMOVED lines=90> */
[----:B------:R-:W-:Y:S01]  /*1d140*/  VIADD R8, R5, 0xda ;  /* 0x000000da05087836 */ /* 0x000fe20000000000 */
[----:B------:R-:W-:Y:S01]  /*1d150*/  LOP3.LUT R230, R230, 0xffbfffff, RZ, 0xc0, !PT ;  /* 0xffbfffffe6e67812 */ /* 0x000fe200078ec0ff */
[----:B------:R-:W-:Y:S01]  /*1d160*/  ULDC.64 UR8, c[0x0][0x228] ;  /* 0x00008a0000087ab9 */ /* 0x000fe20000000a00 */
[----:B------:R-:W-:Y:S02]  /*1d170*/  ISETP.LT.AND P1, PT, R7, UR14, !P0 ;  /* 0x0000000e07007c0c */ /* 0x000fe4000c721270 */
[----:B------:R-:W-:Y:S01]  /*1d180*/  ISETP.LT.AND P0, PT, R6, UR22, !P0 ;  /* 0x0000001606007c0c */ /* 0x000fe2000c701270 */
[----:B------:R-:W-:-:S10]  /*1d190*/  UMOV UR22, UR41 ;  /* 0x0000002900167c82 */ /* 0x000fd40008000000 */
        /* <DEDUP_REMOVED lines=18> */
[----:B------:R-:W-:Y:S01]  /*1d2c0*/  ISETP.LT.AND P1, PT, R7, UR24, !P0 ;  /* 0x0000001807007c0c */ /* 0x000fe2000c721270 */
[----:B------:R-:W-:Y:S01]  /*1d2d0*/  UMOV UR24, UR50 ;  /* 0x0000003200187c82 */ /* 0x000fe20008000000 */
[----:B------:R-:W-:Y:S01]  /*1d2e0*/  ISETP.LT.AND P0, PT, R6, UR52, !P0 ;  /* 0x0000003406007c0c */ /* 0x000fe2000c701270 */
[----:B------:R-:W-:Y:S01]  /*1d2f0*/  UMOV UR52, UR20 ;  /* 0x0000001400347c82 */ /* 0x000fe20008000000 */
[----:B------:R-:W-:Y:S01]  /*1d300*/  UMOV UR50, UR35 ;  /* 0x0000002300327c82 */ /* 0x000fe20008000000 */
[----:B------:R-:W-:Y:S01]  /*1d310*/  UMOV UR20, UR34 ;  /* 0x0000002200147c82 */ /* 0x000fe20008000000 */
[----:B------:R-:W-:-:S07]  /*1d320*/  ULDC.64 UR34, c[0x0][0x228] ;  /* 0x00008a0000227ab9 */ /* 0x000fce0000000a00 */
        /* <DEDUP_REMOVED lines=13> */
[----:B------:R-:W-:Y:S01]  /*1d400*/  UMOV UR30, UR10 ;  /* 0x0000000a001e7c82 */ /* 0x000fe20008000000 */
[----:B------:R-:W-:-:S06]  /*1d410*/  UMOV UR10, UR28 ;  /* 0x0000001c000a7c82 */ /* 0x000fcc0008000000 */
        /* <DEDUP_REMOVED lines=18> */
[----:B------:R-:W-:Y:S02]  /*1d540*/  LOP3.LUT R230, R230, 0xfffffffb, RZ, 0xc0, !PT ;  /* 0xfffffffbe6e67812 */ /* 0x000fe400078ec0ff */
[----:B------:R-:W-:Y:S02]  /*1d550*/  ISETP.LT.AND P1, PT, R7, UR8, !P0 ;  /* 0x0000000807007c0c */ /* 0x000fe4000c721270 */
        /* <DEDUP_REMOVED lines=8> */
[----:B------:R-:W-:Y:S02]  /*1d5e0*/  VIADD R8, R5, 0xce ;  /* 0x000000ce05087836 */ /* 0x000fe40000000000 */
[----:B------:R-:W-:Y:S01]  /*1d5f0*/  STL [R1+0x11f4], R230 ;  /* 0x0011f4e601007387 */ /* 0x000fe20000100800 */
        /* <DEDUP_REMOVED lines=10> */
[----:B------:R-:W-:Y:S01]  /*1d6a0*/  VIADD R8, R5, 0xcc ;  /* 0x000000cc05087836 */ /* 0x000fe20000000000 */
[----:B------:R-:W-:Y:S01]  /*1d6b0*/  ULDC.64 UR14, c[0x0][0x228] ;  /* 0x00008a00000e7ab9 */ /* 0x000fe20000000a00 */
[----:B------:R-:W-:Y:S01]  /*1d6c0*/  STL [R1+0x11f8], R229 ;  /* 0x0011f8e501007387 */ /* 0x000fe20000100800 */
[----:B------:R-:W-:Y:S01]  /*1d6d0*/  ISETP.LT.AND P1, PT, R7, UR32, !P0 ;  /* 0x0000002007007c0c */ /* 0x000fe2000c721270 */
[----:B------:R-:W-:Y:S01]  /*1d6e0*/  UMOV UR32, UR18 ;  /* 0x0000001200207c82 */ /* 0x000fe20008000000 */
[----:B------:R-:W-:Y:S01]  /*1d6f0*/  ISETP.LT.AND P0, PT, R6, UR28, !P0 ;  /* 0x0000001c06007c0c */ /* 0x000fe2000c701270 */
[----:B------:R-:W-:Y:S01]  /*1d700*/  UMOV UR28, UR24 ;  /* 0x00000018001c7c82 */ /* 0x000fe20008000000 */
[----:B------:R-:W-:Y:S01]  /*1d710*/  ULDC.64 UR24, c[0x0][0x228] ;  /* 0x00008a0000187ab9 */ /* 0x000fe20000000a00 */
[----:B------:R-:W-:-:S08]  /*1d720*/  ULDC.64 UR18, c[0x0][0x228] ;  /* 0x00008a0000127ab9 */ /* 0x000fd00000000a00 */
        /* <DEDUP_REMOVED lines=12> */
[----:B------:R-:W-:-:S08]  /*1d7f0*/  ULDC UR5, c[0x0][0x228] ;  /* 0x00008a0000057ab9 */ /* 0x000fd00000000800 */
[----:B------:R-:W-:-:S04]  /*1d800*/  @P1 LOP3.LUT R228, R228, 0x40000, RZ, 0xfc, !PT ;  /* 0x00040000e4e41812 */ /* 0x000fc800078efcff */
[----:B------:R-:W-:-:S04]  /*1d810*/  LOP3.LUT R228, R228, 0xfffdffff, RZ, 0xc0, !PT ;  /* 0xfffdffffe4e47812 */ /* 0x000fc800078ec0ff */
[----:B------:R-:W-:Y:S02]  /*1d820*/  @P0 LOP3.LUT R228, R228, 0x20000, RZ, 0xfc, !PT ;  /* 0x00020000e4e40812 */ /* 0x000fe400078efcff */
[----:B------:R-:W-:Y:S01]  /*1d830*/  ISETP.GE.AND P0, PT, R8, UR57, PT ;  /* 0x0000003908007c0c */ /* 0x000fe2000bf06270 */
[----:B------:R-:W-:Y:S01]  /*1d840*/  VIADD R8, R5, 0x158 ;  /* 0x0000015805087836 */ /* 0x000fe20000000000 */
[----:B------:R-:W-:Y:S02]  /*1d850*/  LOP3.LUT R228, R228, 0xffffbfff, RZ, 0xc0, !PT ;  /* 0xffffbfffe4e47812 */ /* 0x000fe400078ec0ff */
[----:B------:R-:W-:Y:S01]  /*1d860*/  ISETP.LT.AND P1, PT, R7, UR14, !P0 ;  /* 0x0000000e07007c0c */ /* 0x000fe2000c721270 */
[----:B------:R-:W-:Y:S01]  /*1d870*/  UMOV UR14, UR28 ;  /* 0x0000001c000e7c82 */ /* 0x000fe20008000000 */
[----:B------:R-:W-:Y:S01]  /*1d880*/  ISETP.LT.AND P0, PT, R6, UR8, !P0 ;  /* 0x0000000806007c0c */ /* 0x000fe2000c701270 */
[----:B------:R-:W-:Y:S01]  /*1d890*/  UMOV UR28, UR56 ;  /* 0x00000038001c7c82 */ /* 0x000fe20008000000 */
[----:B------:R-:W-:-:S09]  /*1d8a0*/  ULDC.64 UR56, c[0x0][0x228] ;  /* 0x00008a0000387ab9 */ /* 0x000fd20000000a00 */
[----:B------:R-:W-:-:S04]  /*1d8b0*/  @P1 LOP3.LUT R228, R228, 0x4000, RZ, 0xfc, !PT ;  /* 0x00004000e4e41812 */ /* 0x000fc800078efcff */
[----:B------:R-:W-:-:S04]  /*1d8c0*/  LOP3.LUT R228, R228, 0xffffdfff, RZ, 0xc0, !PT ;  /* 0xffffdfffe4e47812 */ /* 0x000fc800078ec0ff */
[----:B------:R-:W-:Y:S02]  /*1d8d0*/  @P0 LOP3.LUT R228, R228, 0x2000, RZ, 0xfc, !PT ;  /* 0x00002000e4e40812 */ /* 0x000fe400078efcff */
[----:B------:R-:W-:Y:S01]  /*1d8e0*/  ISETP.GE.AND P0, PT, R8, UR57, PT ;  /* 0x0000003908007c0c */ /* 0x000fe2000bf06270 */
[----:B------:R-:W-:Y:S02]  /*1d8f0*/  VIADD R8, R5, 0x157 ;  /* 0x0000015705087836 */ /* 0x000fe40000000000 */
[----:B------:R-:W-:Y:S01]  /*1d900*/  STL [R1+0x11fc], R228 ;  /* 0x0011fce401007387 */ /* 0x000fe20000100800 */
[----:B------:R-:W-:Y:S01]  /*1d910*/  ISETP.LT.AND P1, PT, R7, UR56, !P0 ;  /* 0x0000003807007c0c */ /* 0x000fe2000c721270 */
[----:B------:R-:W-:Y:S01]  /*1d920*/  ULDC.64 UR56, c[0x0][0x228] ;  /* 0x00008a0000387ab9 */ /* 0x000fe20000000a00 */
[----:B------:R-:W-:Y:S01]  /*1d930*/  ISETP.LT.AND P0, PT, R6, UR5, !P0 ;  /* 0x0000000506007c0c */ /* 0x000fe2000c701270 */
[----:B------:R-:W-:Y:S01]  /*1d940*/  UMOV UR8, UR57 ;  /* 0x0000003900087c82 */ /* 0x000fe20008000000 */
[----:B------:R-:W-:Y:S01]  /*1d950*/  UMOV UR4, UR56 ;  /* 0x0000003800047c82 */ /* 0x000fe20008000000 */
[----:B------:R-:W-:Y:S01]  /*1d960*/  ULDC.64 UR56, c[0x0][0x228] ;  /* 0x00008a0000387ab9 */ /* 0x000fe20000000a00 */
[----:B------:R-:W-:-:S07]  /*1d970*/  ULDC UR5, c[0x0][0x228] ;  /* 0x00008a0000057ab9 */ /* 0x000fce0000000800 */
[----:B------:R-:W-:Y:S02]  /*1d980*/  @P1 LOP3.LUT R250, R250, 0x400, RZ, 0xfc, !PT ;  /* 0x00000400fafa1812 */ /* 0x000fe400078efcff */
[----:B------:R-:W-:Y:S02]  /*1d990*/  @P0 LOP3.LUT R236, R236, 0x40000000, RZ, 0xfc, !PT ;  /* 0x40000000ecec0812 */ /* 0x000fe400078efcff */
[----:B------:R-:W-:Y:S01]  /*1d9a0*/  ISETP.GE.AND P0, PT, R8, UR8, PT ;  /* 0x0000000808007c0c */ /* 0x000fe2000bf06270 */
[----:B------:R-:W-:Y:S01]  /*1d9b0*/  VIADD R8, R5, 0x156 ;  /* 0x0000015605087836 */ /* 0x000fe20000000000 */
[----:B------:R-:W-:Y:S01]  /*1d9c0*/  LOP3.LUT R236, R236, 0xefffffff, RZ, 0xc0, !PT ;  /* 0xefffffffecec7812 */ /* 0x000fe200078ec0ff */
[----:B------:R-:W-:Y:S01]  /*1d9d0*/  UMOV UR8, UR61 ;  /* 0x0000003d00087c82 */ /* 0x000fe20008000000 */
[----:B------:R-:W-:Y:S01]  /*1d9e0*/  ISETP.LT.AND P1, PT, R7, UR56, !P0 ;  /* 0x0000003807007c0c */ /* 0x000fe2000c721270 */
[----:B------:R-:W-:Y:S01]  /*1d9f0*/  UMOV UR56, UR60 ;  /* 0x0000003c00387c82 */ /* 0x000fe20008000000 */
[----:B------:R-:W-:Y:S01]  /*1da00*/  ISETP.LT.AND P0, PT, R6, UR5, !P0 ;  /* 0x0000000506007c0c */ /* 0x000fe2000c701270 */
[----:B------:R-:W-:Y:S01]  /*1da10*/  ULDC.64 UR60, c[0x0][0x228] ;  /* 0x00008a00003c7ab9 */ /* 0x000fe20000000a00 */
[----:B------:R-:W-:Y:S01]  /*1da20*/  ULDC UR5, c[0x0][0x228] ;  /* 0x00008a0000057ab9 */ /* 0x000fe20000000800 */
[----:B------:R-:W-:Y:S08]  /*1da30*/  STL [R1+0x1200], R250 ;  /* 0x001200fa01007387 */ /* 0x000ff00000100800 */
        /* <DEDUP_REMOVED lines=9> */
[----:B------:R-:W-:Y:S01]  /*1dad0*/  ULDC.64 UR56, c[0x0][0x228] ;  /* 0x00008a0000387ab9 */ /* 0x000fe20000000a00 */
[----:B------:R-:W-:-:S09]  /*1dae0*/  ULDC UR5, c[0x0][0x228] ;  /* 0x00008a0000057ab9 */ /* 0x000fd20000000800 */
        /* <DEDUP_REMOVED lines=88> */
[----:B------:R-:W-:Y:S02]  /*1e070*/  @P1 LOP3.LUT R236, R236, 0x1, RZ, 0xfc, !PT ;  /* 0x00000001ecec1812 */ /* 0x000fe400078efcff */
[----:B------:R-:W-:Y:S02]  /*1e080*/  @P0 LOP3.LUT R235, R235, 0x40000000, RZ, 0xfc, !PT ;  /* 0x40000000ebeb0812 */ /* 0x000fe400078efcff */
[----:B------:R-:W-:Y:S01]  /*1e090*/  ISETP.GE.AND P0, PT, R8, UR61, PT ;  /* 0x0000003d08007c0c */ /* 0x000fe2000bf06270 */
[----:B------:R-:W-:Y:S01]  /*1e0a0*/  VIADD R8, R5, 0x14c ;  /* 0x0000014c05087836 */ /* 0x000fe20000000000 */
[----:B------:R-:W-:Y:S01]  /*1e0b0*/  LOP3.LUT R235, R235, 0xefffffff, RZ, 0xc0, !PT ;  /* 0xefffffffebeb7812 */ /* 0x000fe200078ec0ff */
[----:B------:R-:W-:Y:S01]  /*1e0c0*/  STL [R1+0x1204], R236 ;  /* 0x001204ec01007387 */ /* 0x000fe20000100800 */
        /* <DEDUP_REMOVED lines=123> */
[----:B------:R-:W-:-:S10]  /*1e880*/  ULDC UR5, c[0x0][0x228] ;  /* 0x00008a0000057ab9 */ /* 0x000fd40000000800 */
[----:B------:R-:W-:-:S04]  /*1e890*/  @P1 LOP3.LUT R234, R234, 0x100000, RZ, 0xfc, !PT ;  /* 0x00100000eaea1812 */ /* 0x000fc800078efcff */
[----:B------:R-:W-:-:S04]  /*1e8a0*/  LOP3.LUT R234, R234, 0xfff7ffff, RZ, 0xc0, !PT ;  /* 0xfff7ffffeaea7812 */ /* 0x000fc800078ec0ff */
[----:B------:R-:W-:Y:S02]  /*1e8b0*/  @P0 LOP3.LUT R234, R234, 0x80000, RZ, 0xfc, !PT ;  /* 0x00080000eaea0812 */ /* 0x000fe400078efcff */
[----:B------:R-:W-:Y:S01]  /*1e8c0*/  ISETP.GE.AND P0, PT, R8, UR61, PT ;  /* 0x0000003d08007c0c */ /* 0x000fe2000bf06270 */
[----:B------:R-:W-:Y:S01]  /*1e8d0*/  VIADD R8, R5, 0x13b ;  /* 0x0000013b05087836 */ /* 0x000fe20000000000 */
[----:B------:R-:W-:Y:S02]  /*1e8e0*/  LOP3.LUT R234, R234, 0xfffeffff, RZ, 0xc0, !PT ;  /* 0xfffeffffeaea7812 */ /* 0x000fe400078ec0ff */
[----:B------:R-:W-:Y:S01]  /*1e8f0*/  ISETP.LT.AND P1, PT, R7, UR56, !P0 ;  /* 0x0000003807007c0c */ /* 0x000fe2000c721270 */
[----:B------:R-:W-:Y:S01]  /*1e900*/  ULDC.64 UR56, c[0x0][0x228] ;  /* 0x00008a0000387ab9 */ /* 0x000fe20000000a00 */
[----:B------:R-:W-:Y:S01]  /*1e910*/  ISETP.LT.AND P0, PT, R6, UR5, !P0 ;  /* 0x0000000506007c0c */ /* 0x000fe2000c701270 */
[----:B------:R-:W-:-:S10]  /*1e920*/  ULDC UR5, c[0x0][0x228] ;  /* 0x00008a0000057ab9 */ /* 0x000fd40000000800 */
[----:B------:R-:W-:-:S04]  /*1e930*/  @P1 LOP3.LUT R234, R234, 0x10000, RZ, 0xfc, !PT ;  /* 0x00010000eaea1812 */ /* 0x000fc800078efcff */
[----:B------:R-:W-:-:S04]  /*1e940*/  LOP3.LUT R234, R234, 0xffff7fff, RZ, 0xc0, !PT ;  /* 0xffff7fffeaea7812 */ /* 0x000fc800078ec0ff */
        /* <DEDUP_REMOVED lines=8> */
[----:B------:R-:W-:Y:S01]  /*1e9d0*/  UMOV UR18, UR28 ;  /* 0x0000001c00127c82 */ /* 0x000fe20008000000 */
[----:B------:R-:W-:Y:S01]  /*1e9e0*/  UMOV UR28, UR48 ;  /* 0x00000030001c7c82 */ /* 0x000fe20008000000 */
[----:B------:R-:W-:Y:S01]  /*1e9f0*/  UMOV UR48, UR12 ;  /* 0x0000000c00307c82 */ /* 0x000fe20008000000 */
[----:B------:R-:W-:Y:S01]  /*1ea00*/  UMOV UR12, UR6 ;  /* 0x00000006000c7c82 */ /* 0x000fe20008000000 */
[----:B------:R-:W-:Y:S01]  /*1ea10*/  ULDC UR6, c[0x0][0x228] ;  /* 0x00008a0000067ab9 */ /* 0x000fe20000000800 */
[----:B------:R-:W-:Y:S01]  /*1ea20*/  ULDC UR5, c[0x0][0x248] ;  /* 0x0000920000057ab9 */ /* 0x000fe20000000800 */
[----:B------:R-:W-:Y:S01]  /*1ea30*/  IMAD.MOV.U32 R244, RZ, RZ, R218 ;  /* 0x000000fffff47224 */ /* 0x000fe200078e00da */
[----:B------:R-:W-:Y:S01]  /*1ea40*/  F2FP.SATFINITE.E4M3.F32.PACK_AB_MERGE_C R24, R25, R24, RZ ;  /* 0x000000181918723e */ /* 0x000fe200048070ff */
[----:B------:R-:W-:Y:S01]  /*1ea50*/  VIADD R125, R125, UR5 ;  /* 0x000000057d7d7c36 */ /* 0x000fe20008000000 */
[----:B------:R-:W-:Y:S01]  /*1ea60*/  ULDC UR5, c[0x0][0x228] ;  /* 0x00008a0000057ab9 */ /* 0x000fe20000000800 */
[----:B------:R-:W-:Y:S01]  /*1ea70*/  @P1 LOP3.LUT R234, R234, 0x1000, RZ, 0xfc, !PT ;  /* 0x00001000eaea1812 */ /* 0x000fe200078efcff */
[----:B------:R-:W-:Y:S01]  /*1ea80*/  IMAD.MOV.U32 R246, RZ, RZ, R217 ;  /* 0x000000fffff67224 */ /* 0x000fe200078e00d9 */
[----:B------:R-:W-:Y:S01]  /*1ea90*/  F2FP.SATFINITE.E4M3.F32.PACK_AB_MERGE_C R26, R27, R26, RZ ;  /* 0x0000001a1b1a723e */ /* 0x000fe200048070ff */
[----:B------:R1:W-:Y:S01]  /*1eaa0*/  STL [R1+0xe24], R125 ;  /* 0x000e247d01007387 */ /* 0x0003e20000100800 */
[----:B------:R-:W-:Y:S01]  /*1eab0*/  LOP3.LUT R234, R234, 0xfffff7ff, RZ, 0xc0, !PT ;  /* 0xfffff7ffeaea7812 */ /* 0x000fe200078ec0ff */
[----:B------:R-:W-:Y:S01]  /*1eac0*/  IMAD.MOV.U32 R248, RZ, RZ, R216 ;  /* 0x000000fffff87224 */ /* 0x000fe200078e00d8 */
[----:B------:R-:W-:Y:S01]  /*1ead0*/  F2FP.SATFINITE.E4M3.F32.PACK_AB_MERGE_C R28, R29, R28, RZ ;  /* 0x0000001c1d1c723e */ /* 0x000fe200048070ff */
[----:B------:R-:W-:Y:S01]  /*1eae0*/  IMAD.MOV.U32 R237, RZ, RZ, R215 ;  /* 0x000000ffffed7224 */ /* 0x000fe200078e00d7 */
[----:B------:R-:W-:Y:S01]  /*1eaf0*/  @P0 LOP3.LUT R234, R234, 0x800, RZ, 0xfc, !PT ;  /* 0x00000800eaea0812 */ /* 0x000fe200078efcff */
[----:B------:R-:W-:Y:S01]  /*1eb00*/  IMAD.MOV.U32 R252, RZ, RZ, R214 ;  /* 0x000000fffffc7224 */ /* 0x000fe200078e00d6 */
[----:B------:R-:W-:Y:S01]  /*1eb10*/  ISETP.GE.AND P0, PT, R8, UR8, PT ;  /* 0x0000000808007c0c */ /* 0x000fe2000bf06270 */
[----:B------:R-:W-:Y:S01]  /*1eb20*/  VIADD R8, R5, 0x137 ;  /* 0x0000013705087836 */ /* 0x000fe20000000000 */
[----:B------:R-:W-:Y:S01]  /*1eb30*/  LOP3.LUT R234, R234, 0xfffffeff, RZ, 0xc0, !PT ;  /* 0xfffffeffeaea7812 */ /* 0x000fe200078ec0ff */
[----:B------:R-:W-:Y:S01]  /*1eb40*/  IMAD.MOV.U32 R239, RZ, RZ, R213 ;  /* 0x000000ffffef7224 */ /* 0x000fe200078e00d5 */
[----:B------:R-:W-:Y:S01]  /*1eb50*/  ISETP.LT.AND P1, PT, R7, UR6, !P0 ;  /* 0x0000000607007c0c */ /* 0x000fe2000c721270 */
[----:B------:R-:W-:Y:S01]  /*1eb60*/  ULDC UR6, c[0x0][0x228] ;  /* 0x00008a0000067ab9 */ /* 0x000fe20000000800 */
[----:B------:R-:W-:Y:S01]  /*1eb70*/  ISETP.LT.AND P0, PT, R6, UR5, !P0 ;  /* 0x0000000506007c0c */ /* 0x000fe2000c701270 */
[----:B------:R-:W-:Y:S01]  /*1eb80*/  ULDC UR5, c[0x0][0x248] ;  /* 0x0000920000057ab9 */ /* 0x000fe20000000800 */
[----:B------:R-:W-:-:S02]  /*1eb90*/  IMAD.MOV.U32 R241, RZ, RZ, R212 ;  /* 0x000000fffff17224 */ /* 0x000fc400078e00d4 */
[----:B------:R-:W-:Y:S02]  /*1eba0*/  IMAD.MOV.U32 R243, RZ, RZ, R211 ;  /* 0x000000fffff37224 */ /* 0x000fe400078e00d3 */
[----:B------:R-:W-:Y:S02]  /*1ebb0*/  IMAD.MOV.U32 R245, RZ, RZ, R210 ;  /* 0x000000fffff57224 */ /* 0x000fe400078e00d2 */
[----:B------:R-:W-:Y:S02]  /*1ebc0*/  IMAD.MOV.U32 R247, RZ, RZ, R209 ;  /* 0x000000fffff77224 */ /* 0x000fe400078e00d1 */
[----:B------:R-:W-:Y:S01]  /*1ebd0*/  IMAD.MOV.U32 R249, RZ, RZ, R208 ;  /* 0x000000fffff97224 */ /* 0x000fe200078e00d0 */
[----:B------:R-:W-:Y:S01]  /*1ebe0*/  @P1 LOP3.LUT R234, R234, 0x100, RZ, 0xfc, !PT ;  /* 0x00000100eaea1812 */ /* 0x000fe200078efcff */
[----:B0-----:R-:W-:Y:S01]  /*1ebf0*/  VIADD R0, R125, UR5 ;  /* 0x000000057d007c36 */ /* 0x001fe20008000000 */
[----:B------:R-:W-:Y:S01]  /*1ec00*/  ULDC UR5, c[0x0][0x228] ;  /* 0x00008a0000057ab9 */ /* 0x000fe20000000800 */
[----:B------:R-:W-:Y:S01]  /*1ec10*/  IMAD.MOV.U32 R251, RZ, RZ, R207 ;  /* 0x000000fffffb7224 */ /* 0x000fe200078e00cf */
[----:B------:R-:W-:Y:S01]  /*1ec20*/  LOP3.LUT R234, R234, 0xffffff7f, RZ, 0xc0, !PT ;  /* 0xffffff7feaea7812 */ /* 0x000fe200078ec0ff */
[----:B------:R-:W-:Y:S01]  /*1ec30*/  IMAD.MOV.U32 R224, RZ, RZ, R206 ;  /* 0x000000ffffe07224 */ /* 0x000fe200078e00ce */
[----:B------:R0:W-:Y:S01]  /*1ec40*/  STL [R1+0xe00], R0 ;  /* 0x000e000001007387 */ /* 0x0001e20000100800 */
[----:B------:R-:W-:Y:S01]  /*1ec50*/  IMAD.MOV.U32 R226, RZ, RZ, R205 ;  /* 0x000000ffffe27224 */ /* 0x000fe200078e00cd */
[----:B------:R-:W-:Y:S01]  /*1ec60*/  @P0 LOP3.LUT R234, R234, 0x80, RZ, 0xfc, !PT ;  /* 0x00000080eaea0812 */ /* 0x000fe200078efcff */
[----:B------:R-:W-:Y:S01]  /*1ec70*/  IMAD.MOV.U32 R225, RZ, RZ, R204 ;  /* 0x000000ffffe17224 */ /* 0x000fe200078e00cc */
[----:B------:R-:W-:Y:S01]  /*1ec80*/  ISETP.GE.AND P0, PT, R8, UR14, PT ;  /* 0x0000000e08007c0c */ /* 0x000fe2000bf06270 */
[----:B------:R-:W-:Y:S01]  /*1ec90*/  VIADD R8, R5, 0x135 ;  /* 0x0000013505087836 */ /* 0x000fe20000000000 */
[----:B------:R-:W-:Y:S01]  /*1eca0*/  LOP3.LUT R234, R234, 0xffffffef, RZ, 0xc0, !PT ;  /* 0xffffffefeaea7812 */ /* 0x000fe200078ec0ff */
[----:B-1----:R-:W-:Y:S01]  /*1ecb0*/  IMAD.MOV.U32 R125, RZ, RZ, R222 ;  /* 0x000000ffff7d7224 */ /* 0x002fe200078e00de */
[----:B------:R-:W-:Y:S01]  /*1ecc0*/  ISETP.LT.AND P1, PT, R7, UR6, !P0 ;  /* 0x0000000607007c0c */ /* 0x000fe2000c721270 */
[----:B------:R-:W-:Y:S01]  /*1ecd0*/  ULDC UR6, c[0x0][0x228] ;  /* 0x00008a0000067ab9 */ /* 0x000fe20000000800 */
[----:B------:R-:W-:Y:S01]  /*1ece0*/  ISETP.LT.AND P0, PT, R6, UR5, !P0 ;  /* 0x0000000506007c0c */ /* 0x000fe2000c701270 */
[----:B------:R-:W-:Y:S01]  /*1ecf0*/  ULDC UR5, c[0x0][0x248] ;  /* 0x0000920000057ab9 */ /* 0x000fe20000000800 */
[----:B------:R-:W-:-:S02]  /*1ed00*/  IMAD.MOV.U32 R223, RZ, RZ, R203 ;  /* 0x000000ffffdf7224 */ /* 0x000fc400078e00cb */
[----:B------:R-:W-:Y:S02]  /*1ed10*/  IMAD.MOV.U32 R240, RZ, RZ, R221 ;  /* 0x000000fffff07224 */ /* 0x000fe400078e00dd */
[----:B------:R-:W-:Y:S02]  /*1ed20*/  IMAD.MOV.U32 R227, RZ, RZ, R220 ;  /* 0x000000ffffe37224 */ /* 0x000fe400078e00dc */
[----:B------:R-:W-:Y:S01]  /*1ed30*/  IMAD.MOV.U32 R242, RZ, RZ, R219 ;  /* 0x000000fffff27224 */ /* 0x000fe200078e00db */
[----:B------:R-:W-:Y:S01]  /*1ed40*/  F2FP.SATFINITE.E4M3.F32.PACK_AB_MERGE_C R2, R246, R244, RZ ;  /* 0x000000f4f602723e */ /* 0x000fe200048070ff */
[----:B0-----:R-:W-:Y:S01]  /*1ed50*/  VIADD R0, R0, UR5 ;  /* 0x0000000500007c36 */ /* 0x001fe20008000000 */
[----:B------:R-:W-:Y:S01]  /*1ed60*/  @P1 LOP3.LUT R234, R234, 0x10, RZ, 0xfc, !PT ;  /* 0x00000010eaea1812 */ /* 0x000fe200078efcff */
[----:B------:R-:W-:Y:S01]  /*1ed70*/  ULDC UR5, c[0x0][0x228] ;  /* 0x00008a0000057ab9 */ /* 0x000fe20000000800 */
[----:B------:R-:W-:Y:S02]  /*1ed80*/  IMAD.MOV.U32 R134, RZ, RZ, R198 ;  /* 0x000000ffff867224 */ /* 0x000fe400078e00c6 */
[----:B------:R-:W-:Y:S01]  /*1ed90*/  IMAD.MOV.U32 R135, RZ, RZ, R197 ;  /* 0x000000ffff877224 */ /* 0x000fe200078e00c5 */
[----:B------:R-:W-:Y:S01]  /*1eda0*/  LOP3.LUT R234, R234, 0xfffffff7, RZ, 0xc0, !PT ;  /* 0xfffffff7eaea7812 */ /* 0x000fe200078ec0ff */
[----:B------:R0:W-:Y:S01]  /*1edb0*/  STL [R1+0xe04], R0 ;  /* 0x000e040001007387 */ /* 0x0001e20000100800 */
[----:B------:R-:W-:-:S02]  /*1edc0*/  IMAD.MOV.U32 R133, RZ, RZ, R196 ;  /* 0x000000ffff857224 */ /* 0x000fc400078e00c4 */
        /* <DEDUP_REMOVED lines=12> */
[----:B------:R-:W-:Y:S01]  /*1ee90*/  IMAD.MOV.U32 R137, RZ, RZ, R193 ;  /* 0x000000ffff897224 */ /* 0x000fe200078e00c1 */
[----:B------:R-:W-:Y:S01]  /*1eea0*/  F2FP.SATFINITE.E4M3.F32.PACK_AB_MERGE_C R34, R35, R34, RZ ;  /* 0x000000222322723e */ /* 0x000fe200048070ff */
[----:B0-----:R-:W-:Y:S01]  /*1eeb0*/  VIADD R0, R0, UR5 ;  /* 0x0000000500007c36 */ /* 0x001fe20008000000 */
[----:B------:R-:W-:Y:S01]  /*1eec0*/  ULDC UR5, c[0x0][0x228] ;  /* 0x00008a0000057ab9 */ /* 0x000fe20000000800 */
[----:B------:R-:W-:Y:S01]  /*1eed0*/  IMAD.MOV.U32 R220, RZ, RZ, R200 ;  /* 0x000000ffffdc7224 */ /* 0x000fe200078e00c8 */
[----:B------:R-:W-:Y:S01]  /*1eee0*/  F2FP.SATFINITE.E4M3.F32.PACK_AB_MERGE_C R3, R242, R227, RZ ;  /* 0x000000e3f203723e */ /* 0x000fe200048070ff */
[----:B------:R-:W-:Y:S01]  /*1eef0*/  ULDC UR8, c[0x0][0x228] ;  /* 0x00008a0000087ab9 */ /* 0x000fe20000000800 */
[----:B------:R-:W-:Y:S01]  /*1ef00*/  @P1 LOP3.LUT R234, R234, 0x1, RZ, 0xfc, !PT ;  /* 0x00000001eaea1812 */ /* 0x000fe200078efcff */
[----:B------:R-:W-:Y:S01]  /*1ef10*/  ULDC UR14, c[0x0][0x228] ;  /* 0x00008a00000e7ab9 */ /* 0x000fe20000000800 */
[----:B------:R-:W-:Y:S01]  /*1ef20*/  @P0 LOP3.LUT R233, R233, 0x80000000, RZ, 0xfc, !PT ;  /* 0x80000000e9e90812 */ /* 0x000fe200078efcff */
[----:B------:R-:W-:Y:S01]  /*1ef30*/  ULDC UR57, c[0x0][0x228] ;  /* 0x00008a0000397ab9 */ /* 0x000fe20000000800 */
[----:B------:R-:W-:Y:S01]  /*1ef40*/  ISETP.GE.AND P0, PT, R8, UR18, PT ;  /* 0x0000001208007c0c */ /* 0x000fe2000bf06270 */
[----:B------:R-:W-:Y:S01]  /*1ef50*/  VIADD R8, R5, 0x131 ;  /* 0x0000013105087836 */ /* 0x000fe20000000000 */
[----:B------:R-:W-:Y:S01]  /*1ef60*/  LOP3.LUT R233, R233, 0xefffffff, RZ, 0xc0, !PT ;  /* 0xefffffffe9e97812 */ /* 0x000fe200078ec0ff */
[----:B------:R-:W-:Y:S01]  /*1ef70*/  STL [R1+0x120c], R234 ;  /* 0x00120cea01007387 */ /* 0x000fe20000100800 */
[----:B------:R-:W-:Y:S01]  /*1ef80*/  ISETP.LT.AND P1, PT, R7, UR6, !P0 ;  /* 0x0000000607007c0c */ /* 0x000fe2000c721270 */
[----:B------:R-:W-:Y:S01]  /*1ef90*/  ULDC UR6, c[0x0][0x228] ;  /* 0x00008a0000067ab9 */ /* 0x000fe20000000800 */
[----:B------:R-:W-:Y:S01]  /*1efa0*/  ISETP.LT.AND P0, PT, R6, UR5, !P0 ;  /* 0x0000000506007c0c */ /* 0x000fe2000c701270 */
[----:B------:R-:W-:Y:S01]  /*1efb0*/  ULDC UR5, c[0x0][0x248] ;  /* 0x0000920000057ab9 */ /* 0x000fe20000000800 */
[----:B------:R0:W-:Y:S01]  /*1efc0*/  STL [R1+0xe08], R0 ;  /* 0x000e080001007387 */ /* 0x0001e20000100800 */
[----:B------:R-:W-:Y:S01]  /*1efd0*/  F2FP.SATFINITE.E4M3.F32.PACK_AB_MERGE_C R30, R31, R30, RZ ;  /* 0x0000001e1f1e723e */ /* 0x000fe200048070ff */
[----:B------:R-:W-:Y:S01]  /*1efe0*/  ULDC UR18, c[0x0][0x228] ;  /* 0x00008a0000127ab9 */ /* 0x000fe20000000800 */
[----:B------:R-:W-:Y:S01]  /*1eff0*/  F2FP.SATFINITE.E4M3.F32.PACK_AB_MERGE_C R32, R33, R32, RZ ;  /* 0x000000202120723e */ /* 0x000fe200048070ff */
[----:B------:R-:W-:-:S05]  /*1f000*/  ULDC UR56, c[0x0][0x228] ;  /* 0x00008a0000387ab9 */ /* 0x000fca0000000800 */
[----:B------:R-:W-:Y:S01]  /*1f010*/  @P1 LOP3.LUT R233, R233, 0x10000000, RZ, 0xfc, !PT ;  /* 0x10000000e9e91812 */ /* 0x000fe200078efcff */
[----:B0-----:R-:W-:Y:S01]  /*1f020*/  VIADD R0, R0, UR5 ;  /* 0x0000000500007c36 */ /* 0x001fe20008000000 */
[----:B------:R-:W-:Y:S02]  /*1f030*/  ULDC UR5, c[0x0][0x228] ;  /* 0x00008a0000057ab9 */ /* 0x000fe40000000800 */
[----:B------:R-:W-:Y:S02]  /*1f040*/  LOP3.LUT R233, R233, 0xf7ffffff, RZ, 0xc0, !PT ;  /* 0xf7ffffffe9e97812 */ /* 0x000fe400078ec0ff */
[----:B------:R0:W-:Y:S02]  /*1f050*/  STL [R1+0xe0c], R0 ;  /* 0x000e0c0001007387 */ /* 0x0001e40000100800 */
[----:B------:R-:W-:Y:S02]  /*1f060*/  @P0 LOP3.LUT R233, R233, 0x8000000, RZ, 0xfc, !PT ;  /* 0x08000000e9e90812 */ /* 0x000fe400078efcff */
[----:B------:R-:W-:Y:S01]  /*1f070*/  ISETP.GE.AND P0, PT, R8, UR24, PT ;  /* 0x0000001808007c0c */ /* 0x000fe2000bf06270 */
[----:B------:R-:W-:Y:S01]  /*1f080*/  VIADD R8, R5, 0x12f ;  /* 0x0000012f05087836 */ /* 0x000fe20000000000 */
[----:B------:R-:W-:Y:S01]  /*1f090*/  LOP3.LUT R233, R233, 0xfeffffff, RZ, 0xc0, !PT ;  /* 0xfeffffffe9e97812 */ /* 0x000fe200078ec0ff */
[----:B------:R-:W-:Y:S01]  /*1f0a0*/  ULDC UR24, c[0x0][0x228] ;  /* 0x00008a0000187ab9 */ /* 0x000fe20000000800 */
[----:B------:R-:W-:Y:S01]  /*1f0b0*/  ISETP.LT.AND P1, PT, R7, UR6, !P0 ;  /* 0x0000000607007c0c */ /* 0x000fe2000c721270 */
[----:B------:R-:W-:Y:S01]  /*1f0c0*/  ULDC UR6, c[0x0][0x228] ;  /* 0x00008a0000067ab9 */ /* 0x000fe20000000800 */
[----:B------:R-:W-:Y:S01]  /*1f0d0*/  ISETP.LT.AND P0, PT, R6, UR5, !P0 ;  /* 0x0000000506007c0c */ /* 0x000fe2000c701270 */
[----:B------:R-:W-:-:S02]  /*1f0e0*/  ULDC UR5, c[0x0][0x248] ;  /* 0x0000920000057ab9 */ /* 0x000fc40000000800 */
[----:B0-----:R-:W-:Y:S01]  /*1f0f0*/  VIADD R0, R0, UR5 ;  /* 0x0000000500007c36 */ /* 0x001fe20008000000 */
[----:B------:R-:W-:-:S04]  /*1f100*/  ULDC UR5, c[0x0][0x228] ;  /* 0x00008a0000057ab9 */ /* 0x000fc80000000800 */
[----:B------:R0:W-:Y:S03]  /*1f110*/  STL [R1+0xe10], R0 ;  /* 0x000e100001007387 */ /* 0x0001e60000100800 */
[----:B------:R-:W-:-:S04]  /*1f120*/  @P1 LOP3.LUT R233, R233, 0x1000000, RZ, 0xfc, !PT ;  /* 0x01000000e9e91812 */ /* 0x000fc800078efcff */
[----:B------:R-:W-:-:S04]  /*1f130*/  LOP3.LUT R233, R233, 0xff7fffff, RZ, 0xc0, !PT ;  /* 0xff7fffffe9e97812 */ /* 0x000fc800078ec0ff */
        /* <DEDUP_REMOVED lines=8> */
[----:B------:R-:W-:Y:S02]  /*1f1c0*/  ULDC UR5, c[0x0][0x248] ;  /* 0x0000920000057ab9 */ /* 0x000fe40000000800 */
        /* <DEDUP_REMOVED lines=20> */
[----:B------:R-:W-:Y:S02]  /*1f310*/  ISETP.GE.AND P0, PT, R8, UR34, PT ;  /* 0x0000002208007c0c */ /* 0x000fe4000bf06270 */
[----:B------:R-:W-:Y:S01]  /*1f320*/  LOP3.LUT R233, R233, 0xffffefff, RZ, 0xc0, !PT ;  /* 0xffffefffe9e97812 */ /* 0x000fe200078ec0ff */
[----:B------:R-:W-:Y:S01]  /*1f330*/  VIADD R8, R5, 0x129 ;  /* 0x0000012905087836 */ /* 0x000fe20000000000 */
[----:B------:R-:W-:Y:S01]  /*1f340*/  ISETP.LT.AND P1, PT, R7, UR6, !P0 ;  /* 0x0000000607007c0c */ /* 0x000fe2000c721270 */
[----:B------:R-:W-:Y:S01]  /*1f350*/  ULDC UR6, c[0x0][0x228] ;  /* 0x00008a0000067ab9 */ /* 0x000fe20000000800 */
[----:B------:R-:W-:Y:S01]  /*1f360*/  ISETP.LT.AND P0, PT, R6, UR5, !P0 ;  /* 0x0000000506007c0c */ /* 0x000fe2000c701270 */
[----:B------:R-:W-:Y:S01]  /*1f370*/  ULDC UR5, c[0x0][0x248] ;  /* 0x0000920000057ab9 */ /* 0x000fe20000000800 */
[----:B------:R-:W-:Y:S01]  /*1f380*/  F2FP.SATFINITE.E4M3.F32.PACK_AB_MERGE_C R36, R37, R36, RZ ;  /* 0x000000242524723e */ /* 0x000fe200048070ff */
[----:B0-----:R-:W-:Y:S01]  /*1f390*/  VIADD R0, R0, UR5 ;  /* 0x0000000500007c36 */ /* 0x001fe20008000000 */
[----:B------:R-:W-:Y:S01]  /*1f3a0*/  ULDC UR5, c[0x0][0x228] ;  /* 0x00008a0000057ab9 */ /* 0x000fe20000000800 */
[----:B------:R-:W-:Y:S01]  /*1f3b0*/  F2FP.SATFINITE.E4M3.F32.PACK_AB_MERGE_C R120, R121, R120, RZ ;  /* 0x000000787978723e */ /* 0x000fe200048070ff */
[----:B------:R-:W-:-:S02]  /*1f3c0*/  ULDC UR34, c[0x0][0x228] ;  /* 0x00008a0000227ab9 */ /* 0x000fc40000000800 */
[----:B------:R0:W-:Y:S03]  /*1f3d0*/  STL [R1+0xe1c], R0 ;  /* 0x000e1c0001007387 */ /* 0x0001e60000100800 */
[----:B------:R-:W-:Y:S01]  /*1f3e0*/  @P1 LOP3.LUT R233, R233, 0x1000, RZ, 0xfc, !PT ;  /* 0x00001000e9e91812 */ /* 0x000fe200078efcff */
[----:B------:R-:W2:Y:S03]  /*1f3f0*/  LDL.LU R199, [R1+0xc5c] ;  /* 0x000c5c0001c77983 */ /* 0x000ea60000300800 */
[----:B------:R-:W-:Y:S01]  /*1f400*/  LOP3.LUT R233, R233, 0xfffff7ff, RZ, 0xc0, !PT ;  /* 0xfffff7ffe9e97812 */ /* 0x000fe200078ec0ff */
[----:B------:R-:W3:Y:S03]  /*1f410*/  LDL.LU R218, [R1+0xc60] ;  /* 0x000c600001da7983 */ /* 0x000ee60000300800 */
[----:B------:R-:W-:Y:S01]  /*1f420*/  @P0 LOP3.LUT R233, R233, 0x800, RZ, 0xfc, !PT ;  /* 0x00000800e9e90812 */ /* 0x000fe200078efcff */
[----:B------:R-:W3:Y:S01]  /*1f430*/  LDL.LU R217, [R1+0xc64] ;  /* 0x000c640001d97983 */ /* 0x000ee20000300800 */
[----:B------:R-:W-:Y:S01]  /*1f440*/  ISETP.GE.AND P0, PT, R8, UR40, PT ;  /* 0x0000002808007c0c */ /* 0x000fe2000bf06270 */
[----:B------:R-:W-:Y:S01]  /*1f450*/  ULDC UR40, c[0x0][0x228] ;  /* 0x00008a0000287ab9 */ /* 0x000fe20000000800 */
[----:B------:R-:W-:Y:S01]  /*1f460*/  LOP3.LUT R233, R233, 0xfffffeff, RZ, 0xc0, !PT ;  /* 0xfffffeffe9e97812 */ /* 0x000fe200078ec0ff */
[----:B------:R-:W4:Y:S01]  /*1f470*/  LDL.LU R216, [R1+0xc68] ;  /* 0x000c680001d87983 */ /* 0x000f220000300800 */
[----:B------:R-:W-:Y:S01]  /*1f480*/  ISETP.LT.AND P1, PT, R7, UR6, !P0 ;  /* 0x0000000607007c0c */ /* 0x000fe2000c721270 */
[----:B------:R-:W-:Y:S01]  /*1f490*/  ULDC UR6, c[0x0][0x228] ;  /* 0x00008a0000067ab9 */ /* 0x000fe20000000800 */
[----:B------:R-:W-:Y:S01]  /*1f4a0*/  ISETP.LT.AND P0, PT, R6, UR5, !P0 ;  /* 0x0000000506007c0c */ /* 0x000fe2000c701270 */
[----:B------:R-:W4:Y:S01]  /*1f4b0*/  LDL.LU R215, [R1+0xc6c] ;  /* 0x000c6c0001d77983 */ /* 0x000f220000300800 */
[----:B------:R-:W-:-:S02]  /*1f4c0*/  ULDC UR5, c[0x0][0x248] ;  /* 0x0000920000057ab9 */ /* 0x000fc40000000800 */
[----:B------:R-:W-:Y:S01]  /*1f4d0*/  VIADD R4, R0, UR5 ;  /* 0x0000000500047c36 */ /* 0x000fe20008000000 */
[----:B------:R-:W4:Y:S01]  /*1f4e0*/  LDL.LU R214, [R1+0xc70] ;  /* 0x000c700001d67983 */ /* 0x000f220000300800 */
[----:B0-----:R-:W-:Y:S01]  /*1f4f0*/  F2FP.SATFINITE.E4M3.F32.PACK_AB_MERGE_C R0, R240, R125, RZ ;  /* 0x0000007df000723e */ /* 0x001fe200048070ff */
[----:B------:R-:W-:Y:S02]  /*1f500*/  ULDC UR5, c[0x0][0x228] ;  /* 0x00008a0000057ab9 */ /* 0x000fe40000000800 */
[----:B------:R-:W4:Y:S02]  /*1f510*/  LDL.LU R213, [R1+0xc74] ;  /* 0x000c740001d57983 */ /* 0x000f240000300800 */
[----:B------:R-:W-:Y:S02]  /*1f520*/  @P1 LOP3.LUT R233, R233, 0x100, RZ, 0xfc, !PT ;  /* 0x00000100e9e91812 */ /* 0x000fe400078efcff */
        /* <DEDUP_REMOVED lines=12> */
[----:B------:R-:W4:Y:S01]  /*1f5f0*/  LDL.LU R200, [R1+0xca8] ;  /* 0x000ca80001c87983 */ /* 0x000f220000300800 */
[----:B--2---:R-:W-:-:S03]  /*1f600*/  IMAD.MOV.U32 R219, RZ, RZ, R199 ;  /* 0x000000ffffdb7224 */ /* 0x004fc600078e00c7 */
[----:B------:R-:W2:Y:S04]  /*1f610*/  LDL.LU R199, [R1+0xcac] ;  /* 0x000cac0001c77983 */ /* 0x000ea80000300800 */
[----:B------:R-:W-:Y:S04]  /*1f620*/  STL [R1+0xe20], R4 ;  /* 0x000e200401007387 */ /* 0x000fe80000100800 */
[----:B------:R0:W-:Y:S04]  /*1f630*/  STL [R1+0xeb4], R0 ;  /* 0x000eb40001007387 */ /* 0x0001e80000100800 */
[----:B------:R1:W-:Y:S01]  /*1f640*/  STL [R1+0xeb8], R3 ;  /* 0x000eb80301007387 */ /* 0x0003e20000100800 */
[----:B0-----:R-:W-:-:S03]  /*1f650*/  F2FP.SATFINITE.E4M3.F32.PACK_AB_MERGE_C R0, R237, R248, RZ ;  /* 0x000000f8ed00723e */ /* 0x001fc600048070ff */
[----:B------:R0:W-:Y:S01]  /*1f660*/  STL [R1+0xeac], R2 ;  /* 0x000eac0201007387 */ /* 0x0001e20000100800 */
[----:B-1----:R-:W-:-:S03]  /*1f670*/  F2FP.SATFINITE.E4M3.F32.PACK_AB_MERGE_C R3, R239, R252, RZ ;  /* 0x000000fcef03723e */ /* 0x002fc600048070ff */
[----:B------:R1:W-:Y:S01]  /*1f680*/  STL [R1+0xeb0], R0 ;  /* 0x000eb00001007387 */ /* 0x0003e20000100800 */
[----:B0-----:R-:W-:-:S03]  /*1f690*/  F2FP.SATFINITE.E4M3.F32.PACK_AB_MERGE_C R2, R243, R241, RZ ;  /* 0x000000f1f302723e */ /* 0x001fc600048070ff */
[----:B------:R0:W-:Y:S01]  /*1f6a0*/  STL [R1+0xea0], R3 ;  /* 0x000ea00301007387 */ /* 0x0001e20000100800 */
[----:B-1----:R-:W-:-:S03]  /*1f6b0*/  F2FP.SATFINITE.E4M3.F32.PACK_AB_MERGE_C R0, R247, R245, RZ ;  /* 0x000000f5f700723e */ /* 0x002fc600048070ff */
[----:B------:R1:W-:Y:S04]  /*1f6c0*/  STL [R1+0xea4], R2 ;  /* 0x000ea40201007387 */ /* 0x0003e80000100800 */
[----:B------:R3:W-:Y:S01]  /*1f6d0*/  STL [R1+0xe9c], R0 ;  /* 0x000e9c0001007387 */ /* 0x0007e20000100800 */
[----:B0-----:R-:W-:Y:S02]  /*1f6e0*/  F2FP.SATFINITE.E4M3.F32.PACK_AB_MERGE_C R3, R251, R249, RZ ;  /* 0x000000f9fb03723e */ /* 0x001fe400048070ff */
[----:B-1----:R-:W-:-:S03]  /*1f6f0*/  F2FP.SATFINITE.E4M3.F32.PACK_AB_MERGE_C R2, R226, R224, RZ ;  /* 0x000000e0e202723e */ /* 0x002fc600048070ff */
[----:B------:R0:W-:Y:S01]  /*1f700*/  STL [R1+0xe98], R3 ;  /* 0x000e980301007387 */ /* 0x0001e20000100800 */
[----:B---3--:R-:W-:-:S03]  /*1f710*/  F2FP.SATFINITE.E4M3.F32.PACK_AB_MERGE_C R0, R223, R225, RZ ;  /* 0x000000e1df00723e */ /* 0x008fc600048070ff */
        /* <DEDUP_REMOVED lines=8> */
[----:B----4-:R-:W-:Y:S02]  /*1f7a0*/  F2FP.SATFINITE.E4M3.F32.PACK_AB_MERGE_C R3, R215, R216, RZ ;  /* 0x000000d8d703723e */ /* 0x010fe400048070ff */
        /* <DEDUP_REMOVED lines=13> */
[----:B------:R-:W-:Y:S04]  /*1f880*/  STL [R1+0xe6c], R3 ;  /* 0x000e6c0301007387 */ /* 0x000fe80000100800 */
[----:B------:R-:W-:Y:S01]  /*1f890*/  STL [R1+0xe60], R2 ;  /* 0x000e600201007387 */ /* 0x000fe20000100800 */
[----:B--2---:R-:W-:-:S05]  /*1f8a0*/  F2FP.SATFINITE.E4M3.F32.PACK_AB_MERGE_C R0, R199, R200, RZ ;  /* 0x000000c8c700723e */ /* 0x004fca00048070ff */
[----:B------:R0:W-:Y:S04]  /*1f8b0*/  STL [R1+0xe64], R0 ;  /* 0x000e640001007387 */ /* 0x0001e80000100800 */
[----:B------:R-:W2:Y:S04]  /*1f8c0*/  LDL.LU R131, [R1+0xcc8] ;  /* 0x000cc80001837983 */ /* 0x000ea80000300800 */
[----:B------:R-:W2:Y:S04]  /*1f8d0*/  LDL.LU R130, [R1+0xccc] ;  /* 0x000ccc0001827983 */ /* 0x000ea80000300800 */
[----:B------:R-:W3:Y:S04]  /*1f8e0*/  LDL.LU R129, [R1+0xcd0] ;  /* 0x000cd00001817983 */ /* 0x000ee80000300800 */
[----:B------:R-:W3:Y:S04]  /*1f8f0*/  LDL.LU R128, [R1+0xcd4] ;  /* 0x000cd40001807983 */ /* 0x000ee80000300800 */
        /* <DEDUP_REMOVED lines=52> */
[----:B0-----:R-:W-:-:S02]  /*1fc40*/  F2FP.SATFINITE.E4M3.F32.PACK_AB_MERGE_C R0, R136, R137, RZ ;  /* 0x000000898800723e */ /* 0x001fc400048070ff */
[----:B------:R-:W-:Y:S02]  /*1fc50*/  F2FP.SATFINITE.E4M3.F32.PACK_AB_MERGE_C R3, R135, R134, RZ ;  /* 0x000000868703723e */ /* 0x000fe400048070ff */
[----:B------:R-:W-:Y:S01]  /*1fc60*/  F2FP.SATFINITE.E4M3.F32.PACK_AB_MERGE_C R2, R132, R133, RZ ;  /* 0x000000858402723e */ /* 0x000fe200048070ff */
[----:B------:R2:W-:Y:S04]  /*1fc70*/  STL [R1+0xe5c], R0 ;  /* 0x000e5c0001007387 */ /* 0x0005e80000100800 */
[----:B------:R3:W-:Y:S04]  /*1fc80*/  STL [R1+0xe58], R3 ;  /* 0x000e580301007387 */ /* 0x0007e80000100800 */
[----:B------:R4:W-:Y:S01]  /*1fc90*/  STL [R1+0xe54], R2 ;  /* 0x000e540201007387 */ /* 0x0009e20000100800 */
[----:B--2---:R-:W-:-:S05]  /*1fca0*/  F2FP.SATFINITE.E4M3.F32.PACK_AB_MERGE_C R0, R130, R131, RZ ;  /* 0x000000838200723e */ /* 0x004fca00048070ff */
[----:B------:R0:W-:Y:S01]  /*1fcb0*/  STL [R1+0xe50], R0 ;  /* 0x000e500001007387 */ /* 0x0001e20000100800 */
[----:B---3--:R-:W-:-:S05]  /*1fcc0*/  F2FP.SATFINITE.E4M3.F32.PACK_AB_MERGE_C R3, R128, R129, RZ ;  /* 0x000000818003723e */ /* 0x008fca00048070ff */
[----:B------:R1:W-:Y:S01]  /*1fcd0*/  STL [R1+0xe48], R3 ;  /* 0x000e480301007387 */ /* 0x0003e20000100800 */
[----:B----4-:R-:W-:-:S05]  /*1fce0*/  F2FP.SATFINITE.E4M3.F32.PACK_AB_MERGE_C R2, R127, R126, RZ ;  /* 0x0000007e7f02723e */ /* 0x010fca00048070ff */
[----:B------:R2:W-:Y:S01]  /*1fcf0*/  STL [R1+0xe4c], R2 ;  /* 0x000e4c0201007387 */ /* 0x0005e20000100800 */
[----:B0-----:R-:W-:-:S05]  /*1fd00*/  F2FP.SATFINITE.E4M3.F32.PACK_AB_MERGE_C R0, R240, R125, RZ ;  /* 0x0000007df000723e */ /* 0x001fca00048070ff */
[----:B------:R0:W-:Y:S01]  /*1fd10*/  STL [R1+0xcdc], R0 ;  /* 0x000cdc0001007387 */ /* 0x0001e20000100800 */
[----:B-1----:R-:W-:-:S05]  /*1fd20*/  F2FP.SATFINITE.E4M3.F32.PACK_AB_MERGE_C R3, R242, R227, RZ ;  /* 0x000000e3f203723e */ /* 0x002fca00048070ff */
[----:B------:R1:W-:Y:S01]  /*1fd30*/  STL [R1+0xce0], R3 ;  /* 0x000ce00301007387 */ /* 0x0003e20000100800 */
[----:B--2---:R-:W-:-:S05]  /*1fd40*/  F2FP.SATFINITE.E4M3.F32.PACK_AB_MERGE_C R2, R246, R244, RZ ;  /* 0x000000f4f602723e */ /* 0x004fca00048070ff */
        /* <DEDUP_REMOVED lines=40> */
[----:B------:R-:W-:Y:S01]  /*1ffd0*/  STL [R1+0xc88], R3 ;  /* 0x000c880301007387 */ /* 0x000fe20000100800 */
[----:B--2---:R-:W-:-:S03]  /*1ffe0*/  F2FP.SATFINITE.E4M3.F32.PACK_AB_MERGE_C R2, R195, R196, RZ ;  /* 0x000000c4c302723e */ /* 0x004fc600048070ff */
[----:B------:R-:W2:Y:S04]  /*1fff0*/  LDL.LU R137, [R1+0xda8] ;  /* 0x000da80001897983 */ /* 0x000ea80000300800 */
[----:B------:R-:W-:Y:S01]  /*20000*/  STL [R1+0xc84], R2 ;  /* 0x000c840201007387 */ /* 0x000fe20000100800 */
[----:B0-----:R-:W-:-:S03]  /*20010*/  F2FP.SATFINITE.E4M3.F32.PACK_AB_MERGE_C R0, R193, R194, RZ ;  /* 0x000000c2c100723e */ /* 0x001fc600048070ff */
[----:B------:R-:W2:Y:S04]  /*20020*/  LDL.LU R136, [R1+0xdac] ;  /* 0x000dac0001887983 */ /* 0x000ea80000300800 */
[----:B------:R2:W-:Y:S04]  /*20030*/  STL [R1+0xc80], R0 ;  /* 0x000c800001007387 */ /* 0x0005e80000100800 */
        /* <DEDUP_REMOVED lines=490> */
[----:B--2---:R-:W-:-:S03]  /*21ee0*/  F2FP.SATFINITE.E4M3.F32.PACK_AB_MERGE_C R2, R195, R196, RZ ;  /* 0x000000c4c302723e */ /* 0x004fc600048070ff */
[----:B------:R-:W1:Y:S04]  /*21ef0*/  LDL.LU R131, [R1+0x988] ;  /* 0x0009880001837983 */ /* 0x000e680000300800 */
[----:B------:R2:W-:Y:S01]  /*21f00*/  STL [R1+0x8b8], R2 ;  /* 0x0008b80201007387 */ /* 0x0005e20000100800 */
[----:B0-----:R-:W-:-:S03]  /*21f10*/  F2FP.SATFINITE.E4M3.F32.PACK_AB_MERGE_C R0, R193, R194, RZ ;  /* 0x000000c2c100723e */ /* 0x001fc600048070ff */
[----:B------:R-:W1:Y:S04]  /*21f20*/  LDL.LU R130, [R1+0x98c] ;  /* 0x00098c0001827983 */ /* 0x000e680000300800 */
[----:B------:R0:W-:Y:S04]  /*21f30*/  STL [R1+0x858], R0 ;  /* 0x0008580001007387 */ /* 0x0001e80000100800 */
[----:B------:R-:W2:Y:S04]  /*21f40*/  LDL.LU R129, [R1+0x990] ;  /* 0x0009900001817983 */ /* 0x000ea80000300800 */
[----:B------:R-:W2:Y:S04]  /*21f50*/  LDL.LU R128, [R1+0x994] ;  /* 0x0009940001807983 */ /* 0x000ea80000300800 */
[----:B------:R-:W0:Y:S04]  /*21f60*/  LDL.LU R126, [R1+0x998] ;  /* 0x00099800017e7983 */ /* 0x000e280000300800 */
[----:B------:R-:W0:Y:S04]  /*21f70*/  LDL.LU R127, [R1+0x99c] ;  /* 0x00099c00017f7983 */ /* 0x000e280000300800 */
        /* <DEDUP_REMOVED lines=50> */
[----:B-1----:R-:W-:-:S05]  /*222a0*/  F2FP.SATFINITE.E4M3.F32.PACK_AB_MERGE_C R3, R130, R131, RZ ;  /* 0x000000838203723e */ /* 0x002fca00048070ff */
[----:B------:R3:W-:Y:S01]  /*222b0*/  STL [R1+0x85c], R3 ;  /* 0x00085c0301007387 */ /* 0x0007e20000100800 */
[----:B--2---:R-:W-:-:S05]  /*222c0*/  F2FP.SATFINITE.E4M3.F32.PACK_AB_MERGE_C R2, R128, R129, RZ ;  /* 0x000000818002723e */ /* 0x004fca00048070ff */
[----:B------:R4:W-:Y:S01]  /*222d0*/  STL [R1+0x854], R2 ;  /* 0x0008540201007387 */ /* 0x0009e20000100800 */
[----:B0-----:R-:W-:-:S05]  /*222e0*/  F2FP.SATFINITE.E4M3.F32.PACK_AB_MERGE_C R0, R127, R126, RZ ;  /* 0x0000007e7f00723e */ /* 0x001fca00048070ff */
[----:B------:R0:W-:Y:S01]  /*222f0*/  STL [R1+0x8d8], R0 ;  /* 0x0008d80001007387 */ /* 0x0001e20000100800 */
[----:B---3--:R-:W-:Y:S02]  /*22300*/  F2FP.SATFINITE.E4M3.F32.PACK_AB_MERGE_C R3, R240, R125, RZ ;  /* 0x0000007df003723e */ /* 0x008fe400048070ff */
[----:B----4-:R-:W-:-:S03]  /*22310*/  F2FP.SATFINITE.E4M3.F32.PACK_AB_MERGE_C R2, R242, R227, RZ ;  /* 0x000000e3f202723e */ /* 0x010fc600048070ff */
[----:B------:R1:W-:Y:S04]  /*22320*/  STL [R1+0x850], R3 ;  /* 0x0008500301007387 */ /* 0x0003e80000100800 */
[----:B------:R2:W-:Y:S01]  /*22330*/  STL [R1+0x84c], R2 ;  /* 0x00084c0201007387 */ /* 0x0005e20000100800 */
[----:B0-----:R-:W-:-:S05]  /*22340*/  F2FP.SATFINITE.E4M3.F32.PACK_AB_MERGE_C R0, R246, R244, RZ ;  /* 0x000000f4f600723e */ /* 0x001fca00048070ff */
[----:B------:R0:W-:Y:S01]  /*22350*/  STL [R1+0x848], R0 ;  /* 0x0008480001007387 */ /* 0x0001e20000100800 */
[----:B-1----:R-:W-:Y:S02]  /*22360*/  F2FP.SATFINITE.E4M3.F32.PACK_AB_MERGE_C R3, R237, R248, RZ ;  /* 0x000000f8ed03723e */ /* 0x002fe400048070ff */
[----:B--2---:R-:W-:-:S03]  /*22370*/  F2FP.SATFINITE.E4M3.F32.PACK_AB_MERGE_C R2, R239, R252, RZ ;  /* 0x000000fcef02723e */ /* 0x004fc600048070ff */
        /* <DEDUP_REMOVED lines=20> */
[----:B0-----:R-:W-:Y:S02]  /*224c0*/  F2FP.SATFINITE.E4M3.F32.PACK_AB_MERGE_C R0, R213, R214, RZ ;  /* 0x000000d6d500723e */ /* 0x001fe400048070ff */
[----:B------:R-:W-:-:S05]  /*224d0*/  F2FP.SATFINITE.E4M3.F32.PACK_AB_MERGE_C R235, R211, R212, RZ ;  /* 0x000000d4d3eb723e */ /* 0x000fca00048070ff */
[----:B------:R-:W-:Y:S01]  /*224e0*/  STL [R1+0x1210], R235 ;  /* 0x001210eb01007387 */ /* 0x000fe20000100800 */
[----:B-1----:R-:W-:-:S03]  /*224f0*/  F2FP.SATFINITE.E4M3.F32.PACK_AB_MERGE_C R3, R209, R210, RZ ;  /* 0x000000d2d103723e */ /* 0x002fc600048070ff */
[----:B------:R0:W-:Y:S01]  /*22500*/  STL [R1+0x824], R0 ;  /* 0x0008240001007387 */ /* 0x0001e20000100800 */
        /* <DEDUP_REMOVED lines=9> */
[----:B------:R-:W-:Y:S04]  /*225a0*/  STL [R1+0x810], R3 ;  /* 0x0008100301007387 */ /* 0x000fe80000100800 */
[----:B------:R-:W-:Y:S01]  /*225b0*/  STL [R1+0x814], R2 ;  /* 0x0008140201007387 */ /* 0x000fe20000100800 */
[----:B0-----:R-:W-:Y:S02]  /*225c0*/  F2FP.SATFINITE.E4M3.F32.PACK_AB_MERGE_C R0, R197, R198, RZ ;  /* 0x000000c6c500723e */ /* 0x001fe400048070ff */
[----:B------:R-:W-:-:S05]  /*225d0*/  F2FP.SATFINITE.E4M3.F32.PACK_AB_MERGE_C R250, R195, R196, RZ ;  /* 0x000000c4c3fa723e */ /* 0x000fca00048070ff */
[----:B------:R-:W-:Y:S04]  /*225e0*/  STL [R1+0x1218], R250 ;  /* 0x001218fa01007387 */ /* 0x000fe80000100800 */
[----:B------:R0:W-:Y:S04]  /*225f0*/  STL [R1+0x80c], R0 ;  /* 0x00080c0001007387 */ /* 0x0001e80000100800 */
[----:B------:R-:W2:Y:S04]  /*22600*/  LDL.LU R125, [R1+0x668] ;  /* 0x00066800017d7983 */ /* 0x000ea80000300800 */
[----:B------:R-:W2:Y:S01]  /*22610*/  LDL.LU R240, [R1+0x66c] ;  /* 0x00066c0001f07983 */ /* 0x000ea20000300800 */
[----:B0-----:R-:W-:-:S05]  /*22620*/  F2FP.SATFINITE.E4M3.F32.PACK_AB_MERGE_C R0, R193, R194, RZ ;  /* 0x000000c2c100723e */ /* 0x001fca00048070ff */
[----:B------:R0:W-:Y:S04]  /*22630*/  STL [R1+0x808], R0 ;  /* 0x0008080001007387 */ /* 0x0001e80000100800 */
        /* <DEDUP_REMOVED lines=50> */
[----:B0-----:R-:W-:Y:S02]  /*22960*/  F2FP.SATFINITE.E4M3.F32.PACK_AB_MERGE_C R0, R242, R227, RZ ;  /* 0x000000e3f200723e */ /* 0x001fe400048070ff */
[----:B---3--:R-:W-:-:S05]  /*22970*/  F2FP.SATFINITE.E4M3.F32.PACK_AB_MERGE_C R228, R246, R244, RZ ;  /* 0x000000f4f6e4723e */ /* 0x008fca00048070ff */
[----:B------:R-:W-:Y:S01]  /*22980*/  STL [R1+0x121c], R228 ;  /* 0x00121ce401007387 */ /* 0x000fe20000100800 */
[----:B----4-:R-:W-:-:S03]  /*22990*/  F2FP.SATFINITE.E4M3.F32.PACK_AB_MERGE_C R3, R237, R248, RZ ;  /* 0x000000f8ed03723e */ /* 0x010fc600048070ff */
[----:B------:R0:W-:Y:S01]  /*229a0*/  STL [R1+0x800], R0 ;  /* 0x0008000001007387 */ /* 0x0001e20000100800 */
[----:B-1----:R-:W-:-:S03]  /*229b0*/  F2FP.SATFINITE.E4M3.F32.PACK_AB_MERGE_C R2, R239, R252, RZ ;  /* 0x000000fcef02723e */ /* 0x002fc600048070ff */
        /* <DEDUP_REMOVED lines=33> */
[----:B------:R1:W-:Y:S01]  /*22bd0*/  STL [R1+0x650], R2 ;  /* 0x0006500201007387 */ /* 0x0003e20000100800 */
[----:B0-----:R-:W-:Y:S02]  /*22be0*/  F2FP.SATFINITE.E4M3.F32.PACK_AB_MERGE_C R0, R199, R200, RZ ;  /* 0x000000c8c700723e */ /* 0x001fe400048070ff */
[----:B------:R-:W-:-:S05]  /*22bf0*/  F2FP.SATFINITE.E4M3.F32.PACK_AB_MERGE_C R238, R197, R198, RZ ;  /* 0x000000c6c5ee723e */ /* 0x000fca00048070ff */
[----:B------:R-:W-:Y:S01]  /*22c00*/  STL [R1+0x1230], R238 ;  /* 0x001230ee01007387 */ /* 0x000fe20000100800 */
[----:B-1----:R-:W-:-:S03]  /*22c10*/  F2FP.SATFINITE.E4M3.F32.PACK_AB_MERGE_C R2, R195, R196, RZ ;  /* 0x000000c4c302723e */ /* 0x002fc600048070ff */
[----:B------:R0:W-:Y:S04]  /*22c20*/  STL [R1+0x64c], R0 ;  /* 0x00064c0001007387 */ /* 0x0001e80000100800 */
[----:B------:R-:W2:Y:S01]  /*22c30*/  LDL.LU R131, [R1+0x730] ;  /* 0x0007300001837983 */ /* 0x000ea20000300800 */
[----:B0-----:R-:W-:-:S03]  /*22c40*/  F2FP.SATFINITE.E4M3.F32.PACK_AB_MERGE_C R0, R193, R194, RZ ;  /* 0x000000c2c100723e */ /* 0x001fc600048070ff */
[----:B------:R-:W-:Y:S04]  /*22c50*/  STL [R1+0x648], R2 ;  /* 0x0006480201007387 */ /* 0x000fe80000100800 */
        /* <DEDUP_REMOVED lines=56> */
[----:B--2---:R-:W-:-:S02]  /*22fe0*/  F2FP.SATFINITE.E4M3.F32.PACK_AB_MERGE_C R0, R130, R131, RZ ;  /* 0x000000838200723e */ /* 0x004fc400048070ff */
[----:B---3--:R-:W-:-:S05]  /*22ff0*/  F2FP.SATFINITE.E4M3.F32.PACK_AB_MERGE_C R3, R128, R129, RZ ;  /* 0x000000818003723e */ /* 0x008fca00048070ff */
[----:B------:R0:W-:Y:S01]  /*23000*/  STL [R1+0x1234], R3 ;  /* 0x0012340301007387 */ /* 0x0001e20000100800 */
[----:B----4-:R-:W-:-:S03]  /*23010*/  F2FP.SATFINITE.E4M3.F32.PACK_AB_MERGE_C R2, R127, R126, RZ ;  /* 0x0000007e7f02723e */ /* 0x010fc600048070ff */
[----:B------:R1:W-:Y:S04]  /*23020*/  STL [R1+0x640], R0 ;  /* 0x0006400001007387 */ /* 0x0003e80000100800 */
[----:B------:R2:W-:Y:S01]  /*23030*/  STL [R1+0x63c], R2 ;  /* 0x00063c0201007387 */ /* 0x0005e20000100800 */
[----:B0-----:R-:W-:-:S05]  /*23040*/  F2FP.SATFINITE.E4M3.F32.PACK_AB_MERGE_C R3, R240, R125, RZ ;  /* 0x0000007df003723e */ /* 0x001fca00048070ff */
[----:B------:R-:W-:Y:S01]  /*23050*/  STL [R1+0x638], R3 ;  /* 0x0006380301007387 */ /* 0x000fe20000100800 */
[----:B-1----:R-:W-:Y:S02]  /*23060*/  F2FP.SATFINITE.E4M3.F32.PACK_AB_MERGE_C R0, R242, R227, RZ ;  /* 0x000000e3f200723e */ /* 0x002fe400048070ff */
[----:B--2---:R-:W-:-:S05]  /*23070*/  F2FP.SATFINITE.E4M3.F32.PACK_AB_MERGE_C R2, R246, R244, RZ ;  /* 0x000000f4f602723e */ /* 0x004fca00048070ff */
[----:B------:R-:W-:Y:S04]  /*23080*/  STL [R1+0x1238], R2 ;  /* 0x0012380201007387 */ /* 0x000fe80000100800 */
[----:B------:R0:W-:Y:S02]  /*23090*/  STL [R1+0x634], R0 ;  /* 0x0006340001007387 */ /* 0x0001e40000100800 */
[----:B0-----:R-:W-:Y:S02]  /*230a0*/  F2FP.SATFINITE.E4M3.F32.PACK_AB_MERGE_C R0, R237, R248, RZ ;  /* 0x000000f8ed00723e */ /* 0x001fe400048070ff */
[----:B------:R-:W-:-:S03]  /*230b0*/  F2FP.SATFINITE.E4M3.F32.PACK_AB_MERGE_C R3, R239, R252, RZ ;  /* 0x000000fcef03723e */ /* 0x000fc600048070ff */
[----:B------:R0:W-:Y:S01]  /*230c0*/  STL [R1+0x630], R0 ;  /* 0x0006300001007387 */ /* 0x0001e20000100800 */
[----:B------:R-:W-:-:S03]  /*230d0*/  F2FP.SATFINITE.E4M3.F32.PACK_AB_MERGE_C R2, R243, R241, RZ ;  /* 0x000000f1f302723e */ /* 0x000fc600048070ff */
[----:B------:R-:W-:Y:S01]  /*230e0*/  STL [R1+0x62c], R3 ;  /* 0x00062c0301007387 */ /* 0x000fe20000100800 */
[----:B0-----:R-:W-:-:S05]  /*230f0*/  F2FP.SATFINITE.E4M3.F32.PACK_AB_MERGE_C R0, R247, R245, RZ ;  /* 0x000000f5f700723e */ /* 0x001fca00048070ff */
[----:B------:R0:W-:Y:S04]  /*23100*/  STL [R1+0x123c], R0 ;  /* 0x00123c0001007387 */ /* 0x0001e80000100800 */
[----:B------:R1:W-:Y:S01]  /*23110*/  STL [R1+0x628], R2 ;  /* 0x0006280201007387 */ /* 0x0003e20000100800 */
[----:B0-----:R-:W-:Y:S02]  /*23120*/  F2FP.SATFINITE.E4M3.F32.PACK_AB_MERGE_C R0, R226, R224, RZ ;  /* 0x000000e0e200723e */ /* 0x001fe400048070ff */
[----:B-1----:R-:W-:Y:S02]  /*23130*/  F2FP.SATFINITE.E4M3.F32.PACK_AB_MERGE_C R2, R251, R249, RZ ;  /* 0x000000f9fb02723e */ /* 0x002fe400048070ff */
[----:B------:R-:W-:-:S03]  /*23140*/  F2FP.SATFINITE.E4M3.F32.PACK_AB_MERGE_C R3, R223, R225, RZ ;  /* 0x000000e1df03723e */ /* 0x000fc600048070ff */
[----:B------:R0:W-:Y:S04]  /*23150*/  STL [R1+0x624], R2 ;  /* 0x0006240201007387 */ /* 0x0001e80000100800 */
[----:B------:R1:W-:Y:S01]  /*23160*/  STL [R1+0x620], R0 ;  /* 0x0006200001007387 */ /* 0x0003e20000100800 */
[----:B0-----:R-:W-:-:S03]  /*23170*/  F2FP.SATFINITE.E4M3.F32.PACK_AB_MERGE_C R2, R221, R222, RZ ;  /* 0x000000dedd02723e */ /* 0x001fc600048070ff */
[----:B------:R0:W-:Y:S01]  /*23180*/  STL [R1+0x61c], R3 ;  /* 0x00061c0301007387 */ /* 0x0001e20000100800 */
[----:B-1----:R-:W-:-:S03]  /*23190*/  F2FP.SATFINITE.E4M3.F32.PACK_AB_MERGE_C R0, R219, R220, RZ ;  /* 0x000000dcdb00723e */ /* 0x002fc600048070ff */
[----:B------:R1:W-:Y:S04]  /*231a0*/  STL [R1+0xdb0], R2 ;  /* 0x000db00201007387 */ /* 0x0003e80000100800 */
        /* <DEDUP_REMOVED lines=20> */
[----:B------:R-:W-:Y:S01]  /*232f0*/  STL [R1+0xdb4], R3 ;  /* 0x000db40301007387 */ /* 0x000fe20000100800 */
[----:B-1----:R-:W-:-:S03]  /*23300*/  F2FP.SATFINITE.E4M3.F32.PACK_AB_MERGE_C R2, R195, R196, RZ ;  /* 0x000000c4c302723e */ /* 0x002fc600048070ff */
[----:B------:R-:W3:Y:S04]  /*23310*/  LDL.LU R138, [R1+0x410] ;  /* 0x00041000018a7983 */ /* 0x000ee80000300800 */
[----:B------:R-:W-:Y:S01]  /*23320*/  STL [R1+0x720], R2 ;  /* 0x0007200201007387 */ /* 0x000fe20000100800 */
[----:B--2---:R-:W-:-:S03]  /*23330*/  F2FP.SATFINITE.E4M3.F32.PACK_AB_MERGE_C R0, R193, R194, RZ ;  /* 0x000000c2c100723e */ /* 0x004fc600048070ff */
[----:B------:R-:W3:Y:S04]  /*23340*/  LDL.LU R137, [R1+0x414] ;  /* 0x0004140001897983 */ /* 0x000ee80000300800 */
[----:B------:R3:W-:Y:S04]  /*23350*/  STL [R1+0x724], R0 ;  /* 0x0007240001007387 */ /* 0x0007e80000100800 */
[----:B------:R-:W2:Y:S04]  /*23360*/  LDL.LU R136, [R1+0x418] ;  /* 0x0004180001887983 */ /* 0x000ea80000300800 */
[----:B------:R-:W2:Y:S04]  /*23370*/  LDL.LU R134, [R1+0x41c] ;  /* 0x00041c0001867983 */ /* 0x000ea80000300800 */
        /* <DEDUP_REMOVED lines=46> */
[----:B------:R-:W-:-:S03]  /*23660*/  F2FP.SATFINITE.E4M3.F32.PACK_AB_MERGE_C R252, R199, R200, RZ ;  /* 0x000000c8c7fc723e */ /* 0x000fc600048070ff */
        /* <DEDUP_REMOVED lines=12> */
[----:B---3--:R-:W-:-:S05]  /*23730*/  F2FP.SATFINITE.E4M3.F32.PACK_AB_MERGE_C R0, R137, R138, RZ ;  /* 0x0000008a8900723e */ /* 0x008fca00048070ff */
[----:B------:R0:W-:Y:S01]  /*23740*/  STL [R1+0x704], R0 ;  /* 0x0007040001007387 */ /* 0x0001e20000100800 */
[----:B--2---:R-:W-:-:S05]  /*23750*/  F2FP.SATFINITE.E4M3.F32.PACK_AB_MERGE_C R3, R134, R136, RZ ;  /* 0x000000888603723e */ /* 0x004fca00048070ff */
        /* <DEDUP_REMOVED lines=57> */
[----:B------:R2:W-:Y:S01]  /*23af0*/  STL [R1+0x490], R2 ;  /* 0x0004900201007387 */ /* 0x0005e20000100800 */
[----:B0-----:R-:W-:-:S03]  /*23b00*/  F2FP.SATFINITE.E4M3.F32.PACK_AB_MERGE_C R0, R193, R194, RZ ;  /* 0x000000c2c100723e */ /* 0x001fc600048070ff */
[----:B------:R-:W2:Y:S04]  /*23b10*/  LDL.LU R137, [R1+0x50c] ;  /* 0x00050c0001897983 */ /* 0x000ea80000300800 */
[----:B------:R0:W-:Y:S04]  /*23b20*/  STL [R1+0x480], R0 ;  /* 0x0004800001007387 */ /* 0x0001e80000100800 */
[----:B------:R-:W3:Y:S04]  /*23b30*/  LDL.LU R136, [R1+0x510] ;  /* 0x0005100001887983 */ /* 0x000ee80000300800 */
[----:B------:R-:W3:Y:S04]  /*23b40*/  LDL.LU R134, [R1+0x514] ;  /* 0x0005140001867983 */ /* 0x000ee80000300800 */
[----:B------:R-:W0:Y:S04]  /*23b50*/  LDL.LU R135, [R1+0x518] ;  /* 0x0005180001877983 */ /* 0x000e280000300800 */
[----:B------:R-:W0:Y:S04]  /*23b60*/  LDL.LU R133, [R1+0x51c] ;  /* 0x00051c0001857983 */ /* 0x000e280000300800 */
        /* <DEDUP_REMOVED lines=58> */
[----:B---3--:R-:W-:Y:S02]  /*23f10*/  F2FP.SATFINITE.E4M3.F32.PACK_AB_MERGE_C R3, R134, R136, RZ ;  /* 0x000000888603723e */ /* 0x008fe400048070ff */
[----:B0-----:R-:W-:-:S03]  /*23f20*/  F2FP.SATFINITE.E4M3.F32.PACK_AB_MERGE_C R0, R133, R135, RZ ;  /* 0x000000878500723e */ /* 0x001fc600048070ff */
        /* <DEDUP_REMOVED lines=11> */
[----:B--2---:R-:W-:-:S03]  /*23fe0*/  F2FP.SATFINITE.E4M3.F32.PACK_AB_MERGE_C R0, R244, R242, RZ ;  /* 0x000000f2f400723e */ /* 0x004fc600048070ff */
[----:B------:R1:W-:Y:S04]  /*23ff0*/  STL [R1+0x440], R3 ;  /* 0x0004400301007387 */ /* 0x0003e80000100800 */
[----:B------:R2:W-:Y:S01]  /*24000*/  STL [R1+0x448], R0 ;  /* 0x0004480001007387 */ /* 0x0005e20000100800 */
[----:B0-----:R-:W-:Y:S02]  /*24010*/  F2FP.SATFINITE.E4M3.F32.PACK_AB_MERGE_C R2, R248, R246, RZ ;  /* 0x000000f6f802723e */ /* 0x001fe400048070ff */
[----:B-1----:R-:W-:-:S03]  /*24020*/  F2FP.SATFINITE.E4M3.F32.PACK_AB_MERGE_C R3, R239, R237, RZ ;  /* 0x000000edef03723e */ /* 0x002fc600048070ff */
[----:B------:R0:W-:Y:S01]  /*24030*/  STL [R1+0x438], R2 ;  /* 0x0004380201007387 */ /* 0x0001e20000100800 */
[----:B--2---:R-:W-:-:S03]  /*24040*/  F2FP.SATFINITE.E4M3.F32.PACK_AB_MERGE_C R0, R243, R241, RZ ;  /* 0x000000f1f300723e */ /* 0x004fc600048070ff */
[----:B------:R-:W-:Y:S04]  /*24050*/  STL [R1+0x42c], R3 ;  /* 0x00042c0301007387 */ /* 0x000fe80000100800 */
[----:B------:R1:W-:Y:S01]  /*24060*/  STL [R1+0x428], R0 ;  /* 0x0004280001007387 */ /* 0x0003e20000100800 */
[----:B0-----:R-:W-:-:S05]  /*24070*/  F2FP.SATFINITE.E4M3.F32.PACK_AB_MERGE_C R2, R247, R245, RZ ;  /* 0x000000f5f702723e */ /* 0x001fca00048070ff */
[----:B------:R-:W-:Y:S01]  /*24080*/  STL [R1+0x41c], R2 ;  /* 0x00041c0201007387 */ /* 0x000fe20000100800 */
[----:B-1----:R-:W-:-:S05]  /*24090*/  F2FP.SATFINITE.E4M3.F32.PACK_AB_MERGE_C R0, R226, R224, RZ ;  /* 0x000000e0e200723e */ /* 0x002fca00048070ff */
[----:B------:R0:W-:Y:S04]  /*240a0*/  STL [R1+0x410], R0 ;  /* 0x0004100001007387 */ /* 0x0001e80000100800 */
[----:B------:R-:W2:Y:S01]  /*240b0*/  LDL.LU R125, [R1+0x200] ;  /* 0x00020000017d7983 */ /* 0x000ea20000300800 */
[----:B------:R-:W-:-:S03]  /*240c0*/  F2FP.SATFINITE.E4M3.F32.PACK_AB_MERGE_C R247, R219, R220, RZ ;  /* 0x000000dcdbf7723e */ /* 0x000fc600048070ff */
[----:B------:R-:W2:Y:S04]  /*240d0*/  LDL.LU R220, [R1+0x204] ;  /* 0x0002040001dc7983 */ /* 0x000ea80000300800 */
[----:B------:R-:W3:Y:S01]  /*240e0*/  LDL.LU R127, [R1+0x208] ;  /* 0x00020800017f7983 */ /* 0x000ee20000300800 */
[----:B------:R-:W-:-:S03]  /*240f0*/  F2FP.SATFINITE.E4M3.F32.PACK_AB_MERGE_C R246, R217, R218, RZ ;  /* 0x000000dad9f6723e */ /* 0x000fc600048070ff */
[----:B------:R-:W3:Y:S04]  /*24100*/  LDL.LU R217, [R1+0x20c] ;  /* 0x00020c0001d97983 */ /* 0x000ee80000300800 */
[----:B------:R-:W4:Y:S01]  /*24110*/  LDL.LU R126, [R1+0x210] ;  /* 0x00021000017e7983 */ /* 0x000f220000300800 */
[----:B------:R-:W-:-:S03]  /*24120*/  F2FP.SATFINITE.E4M3.F32.PACK_AB_MERGE_C R245, R215, R216, RZ ;  /* 0x000000d8d7f5723e */ /* 0x000fc600048070ff */
[----:B------:R-:W4:Y:S04]  /*24130*/  LDL.LU R215, [R1+0x214] ;  /* 0x0002140001d77983 */ /* 0x000f280000300800 */
        /* <DEDUP_REMOVED lines=14> */
[----:B------:R-:W4:Y:S01]  /*24220*/  LDL.LU R203, [R1+0x23c] ;  /* 0x00023c0001cb7983 */ /* 0x000f220000300800 */
[----:B------:R-:W-:-:S03]  /*24230*/  F2FP.SATFINITE.E4M3.F32.PACK_AB_MERGE_C R251, R251, R249, RZ ;  /* 0x000000f9fbfb723e */ /* 0x000fc600048070ff */
[----:B------:R-:W4:Y:S01]  /*24240*/  LDL.LU R133, [R1+0x240] ;  /* 0x0002400001857983 */ /* 0x000f220000300800 */
[----:B------:R-:W-:Y:S02]  /*24250*/  F2FP.SATFINITE.E4M3.F32.PACK_AB_MERGE_C R249, R223, R225, RZ ;  /* 0x000000e1dff9723e */ /* 0x000fe400048070ff */
[----:B------:R-:W-:Y:S02]  /*24260*/  F2FP.SATFINITE.E4M3.F32.PACK_AB_MERGE_C R248, R221, R222, RZ ;  /* 0x000000deddf8723e */ /* 0x000fe400048070ff */
[----:B------:R-:W-:Y:S02]  /*24270*/  F2FP.SATFINITE.E4M3.F32.PACK_AB_MERGE_C R227, R199, R200, RZ ;  /* 0x000000c8c7e3723e */ /* 0x000fe400048070ff */
[----:B------:R-:W4:Y:S04]  /*24280*/  LDL.LU R200, [R1+0x244] ;  /* 0x0002440001c87983 */ /* 0x000f280000300800 */
[----:B------:R-:W4:Y:S04]  /*24290*/  LDL.LU R135, [R1+0x248] ;  /* 0x0002480001877983 */ /* 0x000f280000300800 */
[----:B------:R-:W4:Y:S04]  /*242a0*/  LDL.LU R199, [R1+0x24c] ;  /* 0x00024c0001c77983 */ /* 0x000f280000300800 */
[----:B------:R-:W4:Y:S01]  /*242b0*/  LDL.LU R134, [R1+0x250] ;  /* 0x0002500001867983 */ /* 0x000f220000300800 */
[----:B------:R-:W-:-:S03]  /*242c0*/  F2FP.SATFINITE.E4M3.F32.PACK_AB_MERGE_C R225, R195, R196, RZ ;  /* 0x000000c4c3e1723e */ /* 0x000fc600048070ff */
[----:B------:R-:W4:Y:S04]  /*242d0*/  LDL.LU R196, [R1+0x254] ;  /* 0x0002540001c47983 */ /* 0x000f280000300800 */
[----:B0-----:R-:W4:Y:S01]  /*242e0*/  LDL.LU R0, [R1+0x258] ;  /* 0x0002580001007983 */ /* 0x001f220000300800 */
        /* <DEDUP_REMOVED lines=87> */
[----:B------:R-:W4:Y:S01]  /*24860*/  LDL.LU R195, [R1+0x3ac] ;  /* 0x0003ac0001c37983 */ /* 0x000f220000300800 */
[----:B------:R-:W-:-:S02]  /*24870*/  LOP3.LUT R233, R233, 0xffffff7f, RZ, 0xc0, !PT ;  /* 0xffffff7fe9e97812 */ /* 0x000fc400078ec0ff */
[----:B------:R-:W-:Y:S01]  /*24880*/  F2FP.SATFINITE.E4M3.F32.PACK_AB_MERGE_C R244, R213, R214, RZ ;  /* 0x000000d6d5f4723e */ /* 0x000fe200048070ff */
[----:B------:R-:W4:Y:S01]  /*24890*/  LDL.LU R141, [R1+0x3b0] ;  /* 0x0003b000018d7983 */ /* 0x000f220000300800 */
[----:B------:R-:W-:-:S03]  /*248a0*/  @P0 LOP3.LUT R233, R233, 0x80, RZ, 0xfc, !PT ;  /* 0x00000080e9e90812 */ /* 0x000fc600078efcff */
        /* <DEDUP_REMOVED lines=13> */
[----:B--2---:R-:W-:Y:S01]  /*24980*/  F2FP.SATFINITE.E4M3.F32.PACK_AB_MERGE_C R177, R177, R8, RZ ;  /* 0x00000008b1b1723e */ /* 0x004fe200048070ff */
[----:B------:R-:W-:-:S02]  /*24990*/  VIADD R8, R5, 0x127 ;  /* 0x0000012705087836 */ /* 0x000fc40000000000 */
[----:B------:R-:W2:Y:S03]  /*249a0*/  LDL.LU R218, [R1+0x3e8] ;  /* 0x0003e80001da7983 */ /* 0x000ea60000300800 */
[----:B------:R-:W-:Y:S01]  /*249b0*/  ISETP.GE.AND P0, PT, R8, UR44, PT ;  /* 0x0000002c08007c0c */ /* 0x000fe2000bf06270 */
[----:B------:R-:W2:Y:S01]  /*249c0*/  LDL.LU R216, [R1+0x3ec] ;  /* 0x0003ec0001d87983 */ /* 0x000ea20000300800 */
[----:B------:R-:W-:Y:S01]  /*249d0*/  LOP3.LUT R233, R233, 0xffffffef, RZ, 0xc0, !PT ;  /* 0xffffffefe9e97812 */ /* 0x000fe200078ec0ff */
[----:B------:R-:W-:Y:S01]  /*249e0*/  ULDC UR44, c[0x0][0x228] ;  /* 0x00008a00002c7ab9 */ /* 0x000fe20000000800 */
[----:B------:R-:W-:Y:S01]  /*249f0*/  ISETP.LT.AND P1, PT, R7, UR6, !P0 ;  /* 0x0000000607007c0c */ /* 0x000fe2000c721270 */
[----:B------:R-:W2:Y:S01]  /*24a00*/  LDL.LU R208, [R1+0x3f0] ;  /* 0x0003f00001d07983 */ /* 0x000ea20000300800 */
[----:B------:R-:W-:Y:S01]  /*24a10*/  ISETP.LT.AND P0, PT, R6, UR5, !P0 ;  /* 0x0000000506007c0c */ /* 0x000fe2000c701270 */
[----:B------:R-:W-:Y:S01]  /*24a20*/  ULDC UR5, c[0x0][0x248] ;  /* 0x0000920000057ab9 */ /* 0x000fe20000000800 */
[----:B------:R-:W-:Y:S01]  /*24a30*/  F2FP.SATFINITE.E4M3.F32.PACK_AB_MERGE_C R220, R220, R125, RZ ;  /* 0x0000007ddcdc723e */ /* 0x000fe200048070ff */
[----:B------:R-:W2:Y:S01]  /*24a40*/  LDL.LU R206, [R1+0x3f4] ;  /* 0x0003f40001ce7983 */ /* 0x000ea20000300800 */
[----:B---3--:R-:W-:Y:S01]  /*24a50*/  F2FP.SATFINITE.E4M3.F32.PACK_AB_MERGE_C R217, R217, R127, RZ ;  /* 0x0000007fd9d9723e */ /* 0x008fe200048070ff */
[----:B------:R-:W-:-:S02]  /*24a60*/  ULDC UR6, c[0x0][0x228] ;  /* 0x00008a0000067ab9 */ /* 0x000fc40000000800 */
[----:B------:R-:W3:Y:S01]  /*24a70*/  LDL.LU R204, [R1+0x3f8] ;  /* 0x0003f80001cc7983 */ /* 0x000ee20000300800 */
[----:B----4-:R-:W-:-:S03]  /*24a80*/  F2FP.SATFINITE.E4M3.F32.PACK_AB_MERGE_C R215, R215, R126, RZ ;  /* 0x0000007ed7d7723e */ /* 0x010fc600048070ff */
[----:B------:R-:W3:Y:S01]  /*24a90*/  LDL.LU R202, [R1+0x3fc] ;  /* 0x0003fc0001ca7983 */ /* 0x000ee20000300800 */
[----:B------:R-:W-:-:S03]  /*24aa0*/  @P1 LOP3.LUT R233, R233, 0x10, RZ, 0xfc, !PT ;  /* 0x00000010e9e91812 */ /* 0x000fc600078efcff */
[----:B------:R-:W4:Y:S01]  /*24ab0*/  LDL.LU R125, [R1+0x1310] ;  /* 0x00131000017d7983 */ /* 0x000f220000300800 */
[----:B------:R-:W-:-:S03]  /*24ac0*/  F2FP.SATFINITE.E4M3.F32.PACK_AB_MERGE_C R211, R211, R128, RZ ;  /* 0x00000080d3d3723e */ /* 0x000fc600048070ff */
[----:B------:R-:W4:Y:S01]  /*24ad0*/  LDL.LU R127, [R1+0x130c] ;  /* 0x00130c00017f7983 */ /* 0x000f220000300800 */
[----:B------:R-:W-:-:S03]  /*24ae0*/  F2FP.SATFINITE.E4M3.F32.PACK_AB_MERGE_C R210, R210, R129, RZ ;  /* 0x00000081d2d2723e */ /* 0x000fc600048070ff */
[----:B------:R-:W4:Y:S01]  /*24af0*/  LDL.LU R126, [R1+0x1308] ;  /* 0x00130800017e7983 */ /* 0x000f220000300800 */
[----:B------:R-:W-:-:S03]  /*24b00*/  F2FP.SATFINITE.E4M3.F32.PACK_AB_MERGE_C R207, R207, R130, RZ ;  /* 0x00000082cfcf723e */ /* 0x000fc600048070ff */
[----:B------:R-:W4:Y:S01]  /*24b10*/  LDL.LU R128, [R1+0x1304] ;  /* 0x0013040001807983 */ /* 0x000f220000300800 */
[----:B------:R-:W-:Y:S02]  /*24b20*/  F2FP.SATFINITE.E4M3.F32.PACK_AB_MERGE_C R205, R205, R131, RZ ;  /* 0x00000083cdcd723e */ /* 0x000fe400048070ff */
[----:B------:R-:W-:Y:S01]  /*24b30*/  LOP3.LUT R233, R233, 0xfffffff7, RZ, 0xc0, !PT ;  /* 0xfffffff7e9e97812 */ /* 0x000fe200078ec0ff */
        /* <DEDUP_REMOVED lines=8> */
[----:B------:R-:W-:Y:S01]  /*24bc0*/  @P0 LOP3.LUT R233, R233, 0x8, RZ, 0xfc, !PT ;  /* 0x00000008e9e90812 */ /* 0x000fe200078efcff */
[----:B------:R-:W4:Y:S01]  /*24bd0*/  LDL.LU R133, [R1+0x12f0] ;  /* 0x0012f00001857983 */ /* 0x000f220000300800 */
[----:B------:R-:W-:Y:S01]  /*24be0*/  F2FP.SATFINITE.E4M3.F32.PACK_AB_MERGE_C R194, R194, R0, RZ ;  /* 0x00000000c2c2723e */ /* 0x000fe200048070ff */
[----:B------:R-:W-:Y:S01]  /*24bf0*/  VIADD R0, R4, UR5 ;  /* 0x0000000504007c36 */ /* 0x000fe20008000000 */
[----:B------:R-:W-:Y:S01]  /*24c00*/  ULDC UR5, c[0x0][0x248] ;  /* 0x0000920000057ab9 */ /* 0x000fe20000000800 */
[----:B------:R-:W4:Y:S04]  /*24c10*/  LDL.LU R135, [R1+0x12ec] ;  /* 0x0012ec0001877983 */ /* 0x000f280000300800 */
[----:B------:R-:W4:Y:S04]  /*24c20*/  LDL.LU R134, [R1+0x12e8] ;  /* 0x0012e80001867983 */ /* 0x000f280000300800 */
[----:B------:R-:W-:Y:S04]  /*24c30*/  STL [R1+0x1240], R5 ;  /* 0x0012400501007387 */ /* 0x000fe80000100800 */
[----:B------:R-:W-:Y:S04]  /*24c40*/  STL [R1+0x1244], R7 ;  /* 0x0012440701007387 */ /* 0x000fe80000100800 */
[----:B------:R-:W-:Y:S04]  /*24c50*/  STL [R1+0x1248], R6 ;  /* 0x0012480601007387 */ /* 0x000fe80000100800 */
[----:B------:R-:W-:Y:S01]  /*24c60*/  STL [R1+0x124c], R233 ;  /* 0x00124ce901007387 */ /* 0x000fe20000100800 */
[----:B------:R-:W-:-:S02]  /*24c70*/  F2FP.SATFINITE.E4M3.F32.PACK_AB_MERGE_C R165, R165, R18, RZ ;  /* 0x00000012a5a5723e */ /* 0x000fc400048070ff */
[----:B------:R-:W-:Y:S02]  /*24c80*/  F2FP.SATFINITE.E4M3.F32.PACK_AB_MERGE_C R164, R164, R19, RZ ;  /* 0x00000013a4a4723e */ /* 0x000fe400048070ff */
[----:B------:R-:W-:Y:S02]  /*24c90*/  F2FP.SATFINITE.E4M3.F32.PACK_AB_MERGE_C R19, R198, R201, RZ ;  /* 0x000000c9c613723e */ /* 0x000fe400048070ff */
[----:B------:R-:W4:Y:S04]  /*24ca0*/  LDL R201, [R1] ;  /* 0x0000000001c97983 */ /* 0x000f280000100800 */
[----:B------:R-:W4:Y:S01]  /*24cb0*/  LDL R198, [R1+0x4] ;  /* 0x0000040001c67983 */ /* 0x000f220000100800 */
[----:B------:R-:W-:-:S03]  /*24cc0*/  F2FP.SATFINITE.E4M3.F32.PACK_AB_MERGE_C R18, R195, R197, RZ ;  /* 0x000000c5c312723e */ /* 0x000fc600048070ff */
[----:B------:R-:W4:Y:S04]  /*24cd0*/  LDL R197, [R1+0x8] ;  /* 0x0000080001c57983 */ /* 0x000f280000100800 */
[----:B------:R0:W-:Y:S04]  /*24ce0*/  STL [R1+0x200], R0 ;  /* 0x0002000001007387 */ /* 0x0001e80000100800 */
[----:B------:R-:W4:Y:S01]  /*24cf0*/  LDL R195, [R1+0xc] ;  /* 0x00000c0001c37983 */ /* 0x000f220000100800 */
[----:B------:R-:W-:Y:S01]  /*24d00*/  F2FP.SATFINITE.E4M3.F32.PACK_AB_MERGE_C R167, R167, R16, RZ ;  /* 0x00000010a7a7723e */ /* 0x000fe200048070ff */
[----:B0-----:R-:W-:Y:S01]  /*24d10*/  VIADD R0, R0, UR5 ;  /* 0x0000000500007c36 */ /* 0x001fe20008000000 */
[----:B------:R-:W-:Y:S01]  /*24d20*/  F2FP.SATFINITE.E4M3.F32.PACK_AB_MERGE_C R16, R213, R214, RZ ;  /* 0x000000d6d510723e */ /* 0x000fe200048070ff */
[----:B------:R-:W-:Y:S01]  /*24d30*/  ULDC UR5, c[0x0][0x248] ;  /* 0x0000920000057ab9 */ /* 0x000fe20000000800 */
[----:B------:R-:W4:Y:S04]  /*24d40*/  LDL R214, [R1+0x10] ;  /* 0x0000100001d67983 */ /* 0x000f280000100800 */
[----:B------:R-:W4:Y:S01]  /*24d50*/  LDL R213, [R1+0x14] ;  /* 0x0000140001d57983 */ /* 0x000f220000100800 */
[----:B------:R-:W-:-:S03]  /*24d60*/  F2FP.SATFINITE.E4M3.F32.PACK_AB_MERGE_C R169, R169, R14, RZ ;  /* 0x0000000ea9a9723e */ /* 0x000fc600048070ff */
[----:B------:R0:W-:Y:S01]  /*24d70*/  STL [R1+0x204], R0 ;  /* 0x0002040001007387 */ /* 0x0001e20000100800 */
[----:B------:R-:W-:-:S03]  /*24d80*/  F2FP.SATFINITE.E4M3.F32.PACK_AB_MERGE_C R14, R209, R212, RZ ;  /* 0x000000d4d10e723e */ /* 0x000fc600048070ff */
[----:B------:R-:W4:Y:S01]  /*24d90*/  LDL R212, [R1+0x18] ;  /* 0x0000180001d47983 */ /* 0x000f220000100800 */
[----:B0-----:R-:W-:-:S03]  /*24da0*/  VIADD R0, R0, UR5 ;  /* 0x0000000500007c36 */ /* 0x001fc60008000000 */
[----:B------:R-:W4:Y:S01]  /*24db0*/  LDL R209, [R1+0x1c] ;  /* 0x00001c0001d17983 */ /* 0x000f220000100800 */
[----:B------:R-:W-:-:S03]  /*24dc0*/  ULDC UR5, c[0x0][0x248] ;  /* 0x0000920000057ab9 */ /* 0x000fc60000000800 */
[----:B------:R0:W-:Y:S02]  /*24dd0*/  STL [R1+0x208], R0 ;  /* 0x0002080001007387 */ /* 0x0001e40000100800 */
[----:B0-----:R-:W-:Y:S01]  /*24de0*/  VIADD R0, R0, UR5 ;  /* 0x0000000500007c36 */ /* 0x001fe20008000000 */
[----:B------:R-:W-:-:S04]  /*24df0*/  ULDC UR5, c[0x0][0x248] ;  /* 0x0000920000057ab9 */ /* 0x000fc80000000800 */
[----:B------:R0:W-:Y:S01]  /*24e00*/  STL [R1+0x20c], R0 ;  /* 0x00020c0001007387 */ /* 0x0001e20000100800 */
[----:B------:R-:W-:Y:S01]  /*24e10*/  F2FP.SATFINITE.E4M3.F32.PACK_AB_MERGE_C R174, R174, R9, RZ ;  /* 0x00000009aeae723e */ /* 0x000fe200048070ff */
[----:B0-----:R-:W-:Y:S01]  /*24e20*/  VIADD R0, R0, UR5 ;  /* 0x0000000500007c36 */ /* 0x001fe20008000000 */
[----:B------:R-:W-:-:S04]  /*24e30*/  ULDC UR5, c[0x0][0x248] ;  /* 0x0000920000057ab9 */ /* 0x000fc80000000800 */
[----:B------:R0:W-:Y:S01]  /*24e40*/  STL [R1+0x210], R0 ;  /* 0x0002100001007387 */ /* 0x0001e20000100800 */
[----:B--2---:R-:W-:-:S03]  /*24e50*/  F2FP.SATFINITE.E4M3.F32.PACK_AB_MERGE_C R9, R206, R208, RZ ;  /* 0x000000d0ce09723e */ /* 0x004fc600048070ff */
[----:B------:R-:W2:Y:S04]  /*24e60*/  LDL R208, [R1+0x20] ;  /* 0x0000200001d07983 */ /* 0x000ea80000100800 */
[----:B------:R-:W2:Y:S01]  /*24e70*/  LDL R206, [R1+0x24] ;  /* 0x0000240001ce7983 */ /* 0x000ea20000100800 */
[----:B---3--:R-:W-:-:S03]  /*24e80*/  F2FP.SATFINITE.E4M3.F32.PACK_AB_MERGE_C R8, R202, R204, RZ ;  /* 0x000000ccca08723e */ /* 0x008fc600048070ff */
[----:B------:R-:W3:Y:S01]  /*24e90*/  LDL R204, [R1+0x28] ;  /* 0x0000280001cc7983 */ /* 0x000ee20000100800 */
[----:B0-----:R-:W-:Y:S01]  /*24ea0*/  VIADD R0, R0, UR5 ;  /* 0x0000000500007c36 */ /* 0x001fe20008000000 */
[----:B------:R-:W-:Y:S02]  /*24eb0*/  ULDC UR5, c[0x0][0x248] ;  /* 0x0000920000057ab9 */ /* 0x000fe40000000800 */
[----:B------:R-:W3:Y:S04]  /*24ec0*/  LDL R202, [R1+0x2c] ;  /* 0x00002c0001ca7983 */ /* 0x000ee80000100800 */
[----:B------:R0:W-:Y:S02]  /*24ed0*/  STL [R1+0x214], R0 ;  /* 0x0002140001007387 */ /* 0x0001e40000100800 */
[----:B0-----:R-:W-:Y:S01]  /*24ee0*/  VIADD R0, R0, UR5 ;  /* 0x0000000500007c36 */ /* 0x001fe20008000000 */
[----:B------:R-:W-:Y:S01]  /*24ef0*/  ULDC UR5, c[0x0][0x248] ;  /* 0x0000920000057ab9 */ /* 0x000fe20000000800 */
[----:B----4-:R-:W-:-:S05]  /*24f00*/  F2FP.SATFINITE.E4M3.F32.PACK_AB_MERGE_C R233, R198, R201, RZ ;  /* 0x000000c9c6e9723e */ /* 0x010fca00048070ff */
[----:B------:R-:W-:Y:S01]  /*24f10*/  STL [R1+0x1250], R233 ;  /* 0x001250e901007387 */ /* 0x000fe20000100800 */
[----:B------:R-:W-:-:S05]  /*24f20*/  F2FP.SATFINITE.E4M3.F32.PACK_AB_MERGE_C R6, R195, R197, RZ ;  /* 0x000000c5c306723e */ /* 0x000fca00048070ff */
[----:B------:R0:W-:Y:S04]  /*24f30*/  STL [R1+0x1254], R6 ;  /* 0x0012540601007387 */ /* 0x0001e80000100800 */
[----:B------:R-:W4:Y:S04]  /*24f40*/  LDL R201, [R1+0x30] ;  /* 0x0000300001c97983 */ /* 0x000f280000100800 */
[----:B------:R-:W4:Y:S04]  /*24f50*/  LDL.LU R198, [R1+0x34] ;  /* 0x0000340001c67983 */ /* 0x000f280000300800 */
[----:B------:R-:W4:Y:S04]  /*24f60*/  LDL.LU R197, [R1+0x38] ;  /* 0x0000380001c57983 */ /* 0x000f280000300800 */
[----:B------:R1:W-:Y:S04]  /*24f70*/  STL [R1+0x218], R0 ;  /* 0x0002180001007387 */ /* 0x0003e80000100800 */
[----:B------:R-:W4:Y:S01]  /*24f80*/  LDL.LU R195, [R1+0x3c] ;  /* 0x00003c0001c37983 */ /* 0x000f220000300800 */
[----:B0-----:R-:W-:-:S02]  /*24f90*/  F2FP.SATFINITE.E4M3.F32.PACK_AB_MERGE_C R6, R213, R214, RZ ;  /* 0x000000d6d506723e */ /* 0x001fc400048070ff */
[----:B------:R-:W-:Y:S02]  /*24fa0*/  F2FP.SATFINITE.E4M3.F32.PACK_AB_MERGE_C R233, R209, R212, RZ ;  /* 0x000000d4d1e9723e */ /* 0x000fe400048070ff */
[----:B------:R-:W-:Y:S01]  /*24fb0*/  F2FP.SATFINITE.E4M3.F32.PACK_AB_MERGE_C R170, R170, R13, RZ ;  /* 0x0000000daaaa723e */ /* 0x000fe200048070ff */
[----:B------:R-:W-:Y:S01]  /*24fc0*/  STL [R1+0x1258], R6 ;  /* 0x0012580601007387 */ /* 0x000fe20000100800 */
[----:B-1----:R-:W-:Y:S01]  /*24fd0*/  VIADD R0, R0, UR5 ;  /* 0x0000000500007c36 */ /* 0x002fe20008000000 */
[----:B------:R-:W-:Y:S01]  /*24fe0*/  F2FP.SATFINITE.E4M3.F32.PACK_AB_MERGE_C R13, R136, R137, RZ ;  /* 0x00000089880d723e */ /* 0x000fe200048070ff */
[----:B------:R-:W-:Y:S01]  /*24ff0*/  ULDC UR5, c[0x0][0x248] ;  /* 0x0000920000057ab9 */ /* 0x000fe20000000800 */
[----:B------:R2:W-:Y:S01]  /*25000*/  STL [R1+0x125c], R233 ;  /* 0x00125ce901007387 */ /* 0x0005e20000100800 */
[----:B------:R-:W-:Y:S02]  /*25010*/  F2FP.SATFINITE.E4M3.F32.PACK_AB_MERGE_C R171, R171, R12, RZ ;  /* 0x0000000cabab723e */ /* 0x000fe400048070ff */
[----:B------:R-:W-:Y:S01]  /*25020*/  F2FP.SATFINITE.E4M3.F32.PACK_AB_MERGE_C R12, R223, R224, RZ ;  /* 0x000000e0df0c723e */ /* 0x000fe200048070ff */
[----:B------:R-:W4:Y:S01]  /*25030*/  LDL.LU R137, [R1+0x40] ;  /* 0x0000400001897983 */ /* 0x000f220000300800 */
[----:B------:R-:W-:-:S03]  /*25040*/  F2FP.SATFINITE.E4M3.F32.PACK_AB_MERGE_C R172, R172, R11, RZ ;  /* 0x0000000bacac723e */ /* 0x000fc600048070ff */
[----:B------:R-:W4:Y:S01]  /*25050*/  LDL.LU R136, [R1+0x44] ;  /* 0x0000440001887983 */ /* 0x000f220000300800 */
[----:B------:R-:W-:-:S03]  /*25060*/  F2FP.SATFINITE.E4M3.F32.PACK_AB_MERGE_C R11, R219, R222, RZ ;  /* 0x000000dedb0b723e */ /* 0x000fc600048070ff */
[----:B------:R-:W4:Y:S01]  /*25070*/  LDL.LU R224, [R1+0x48] ;  /* 0x0000480001e07983 */ /* 0x000f220000300800 */
[----:B------:R-:W-:-:S03]  /*25080*/  F2FP.SATFINITE.E4M3.F32.PACK_AB_MERGE_C R173, R173, R10, RZ ;  /* 0x0000000aadad723e */ /* 0x000fc600048070ff */
[----:B------:R0:W-:Y:S01]  /*25090*/  STL [R1+0x21c], R0 ;  /* 0x00021c0001007387 */ /* 0x0001e20000100800 */
[----:B------:R-:W-:-:S03]  /*250a0*/  F2FP.SATFINITE.E4M3.F32.PACK_AB_MERGE_C R10, R216, R218, RZ ;  /* 0x000000dad80a723e */ /* 0x000fc600048070ff */
[----:B------:R-:W4:Y:S04]  /*250b0*/  LDL.LU R223, [R1+0x4c] ;  /* 0x00004c0001df7983 */ /* 0x000f280000300800 */
[----:B------:R-:W4:Y:S04]  /*250c0*/  LDL.LU R222, [R1+0x50] ;  /* 0x0000500001de7983 */ /* 0x000f280000300800 */
[----:B------:R-:W4:Y:S04]  /*250d0*/  LDL.LU R219, [R1+0x54] ;  /* 0x0000540001db7983 */ /* 0x000f280000300800 */
[----:B------:R-:W4:Y:S01]  /*250e0*/  LDL.LU R218, [R1+0x58] ;  /* 0x0000580001da7983 */ /* 0x000f220000300800 */
[----:B--2---:R-:W-:-:S03]  /*250f0*/  F2FP.SATFINITE.E4M3.F32.PACK_AB_MERGE_C R233, R206, R208, RZ ;  /* 0x000000d0cee9723e */ /* 0x004fc600048070ff */
[----:B------:R-:W2:Y:S01]  /*25100*/  LDL.LU R216, [R1+0x5c] ;  /* 0x00005c0001d87983 */ /* 0x000ea20000300800 */
[----:B0-----:R-:W-:Y:S01]  /*25110*/  VIADD R0, R0, UR5 ;  /* 0x0000000500007c36 */ /* 0x001fe20008000000 */
[----:B------:R-:W-:Y:S02]  /*25120*/  ULDC UR5, c[0x0][0x248] ;  /* 0x0000920000057ab9 */ /* 0x000fe40000000800 */
[----:B------:R-:W2:Y:S01]  /*25130*/  LDL.LU R214, [R1+0x60] ;  /* 0x0000600001d67983 */ /* 0x000ea20000300800 */
[----:B---3--:R-:W-:-:S03]  /*25140*/  F2FP.SATFINITE.E4M3.F32.PACK_AB_MERGE_C R6, R202, R204, RZ ;  /* 0x000000ccca06723e */ /* 0x008fc600048070ff */
[----:B------:R-:W3:Y:S04]  /*25150*/  LDL.LU R213, [R1+0x64] ;  /* 0x0000640001d57983 */ /* 0x000ee80000300800 */
[----:B------:R-:W-:Y:S04]  /*25160*/  STL [R1+0x1260], R233 ;  /* 0x001260e901007387 */ /* 0x000fe80000100800 */
[----:B------:R-:W-:Y:S04]  /*25170*/  STL [R1+0x1264], R6 ;  /* 0x0012640601007387 */ /* 0x000fe80000100800 */
[----:B------:R-:W3:Y:S04]  /*25180*/  LDL.LU R212, [R1+0x68] ;  /* 0x0000680001d47983 */ /* 0x000ee80000300800 */
[----:B------:R-:W3:Y:S04]  /*25190*/  LDL.LU R209, [R1+0x6c] ;  /* 0x00006c0001d17983 */ /* 0x000ee80000300800 */
[----:B------:R-:W3:Y:S04]  /*251a0*/  LDL.LU R208, [R1+0x70] ;  /* 0x0000700001d07983 */ /* 0x000ee80000300800 */
[----:B------:R0:W-:Y:S04]  /*251b0*/  STL [R1+0x220], R0 ;  /* 0x0002200001007387 */ /* 0x0001e80000100800 */
[----:B------:R-:W3:Y:S04]  /*251c0*/  LDL.LU R206, [R1+0x74] ;  /* 0x0000740001ce7983 */ /* 0x000ee80000300800 */
[----:B------:R-:W3:Y:S04]  /*251d0*/  LDL.LU R204, [R1+0x78] ;  /* 0x0000780001cc7983 */ /* 0x000ee80000300800 */
[----:B------:R-:W3:Y:S01]  /*251e0*/  LDL.LU R202, [R1+0x7c] ;  /* 0x00007c0001ca7983 */ /* 0x000ee20000300800 */
[----:B0-----:R-:W-:Y:S01]  /*251f0*/  VIADD R0, R0, UR5 ;  /* 0x0000000500007c36 */ /* 0x001fe20008000000 */
[----:B------:R-:W-:Y:S01]  /*25200*/  ULDC UR5, c[0x0][0x248] ;  /* 0x0000920000057ab9 */ /* 0x000fe20000000800 */
[----:B----4-:R-:W-:-:S05]  /*25210*/  F2FP.SATFINITE.E4M3.F32.PACK_AB_MERGE_C R233, R198, R201, RZ ;  /* 0x000000c9c6e9723e */ /* 0x010fca00048070ff */
[----:B------:R0:W-:Y:S01]  /*25220*/  STL [R1+0x1268], R233 ;  /* 0x001268e901007387 */ /* 0x0001e20000100800 */
[----:B------:R-:W-:-:S05]  /*25230*/  F2FP.SATFINITE.E4M3.F32.PACK_AB_MERGE_C R7, R195, R197, RZ ;  /* 0x000000c5c307723e */ /* 0x000fca00048070ff */
[----:B------:R-:W-:Y:S04]  /*25240*/  STL [R1+0x126c], R7 ;  /* 0x00126c0701007387 */ /* 0x000fe80000100800 */
[----:B------:R-:W4:Y:S04]  /*25250*/  LDL.LU R201, [R1+0x80] ;  /* 0x0000800001c97983 */ /* 0x000f280000300800 */
[----:B------:R-:W4:Y:S04]  /*25260*/  LDL.LU R198, [R1+0x84] ;  /* 0x0000840001c67983 */ /* 0x000f280000300800 */
[----:B------:R-:W4:Y:S04]  /*25270*/  LDL.LU R197, [R1+0x88] ;  /* 0x0000880001c57983 */ /* 0x000f280000300800 */
[----:B------:R1:W-:Y:S04]  /*25280*/  STL [R1+0x224], R0 ;  /* 0x0002240001007387 */ /* 0x0003e80000100800 */
[----:B------:R-:W4:Y:S01]  /*25290*/  LDL.LU R195, [R1+0x8c] ;  /* 0x00008c0001c37983 */ /* 0x000f220000300800 */
[----:B0-----:R-:W-:-:S02]  /*252a0*/  F2FP.SATFINITE.E4M3.F32.PACK_AB_MERGE_C R233, R136, R137, RZ ;  /* 0x0000008988e9723e */ /* 0x001fc400048070ff */
[----:B------:R-:W-:Y:S01]  /*252b0*/  F2FP.SATFINITE.E4M3.F32.PACK_AB_MERGE_C R6, R223, R224, RZ ;  /* 0x000000e0df06723e */ /* 0x000fe200048070ff */
[----:B-1----:R-:W-:Y:S02]  /*252c0*/  VIADD R0, R0, UR5 ;  /* 0x0000000500007c36 */ /* 0x002fe40008000000 */
[----:B------:R-:W-:Y:S01]  /*252d0*/  STL [R1+0x1270], R233 ;  /* 0x001270e901007387 */ /* 0x000fe20000100800 */
[----:B------:R-:W-:Y:S01]  /*252e0*/  ULDC UR5, c[0x0][0x248] ;  /* 0x0000920000057ab9 */ /* 0x000fe20000000800 */
[----:B------:R-:W-:Y:S02]  /*252f0*/  F2FP.SATFINITE.E4M3.F32.PACK_AB_MERGE_C R7, R219, R222, RZ ;  /* 0x000000dedb07723e */ /* 0x000fe400048070ff */
[----:B------:R3:W-:Y:S04]  /*25300*/  STL [R1+0x1274], R6 ;  /* 0x0012740601007387 */ /* 0x0007e80000100800 */
[----:B------:R-:W-:Y:S01]  /*25310*/  STL [R1+0x1278], R7 ;  /* 0x0012780701007387 */ /* 0x000fe20000100800 */
[----:B--2---:R-:W-:-:S03]  /*25320*/  F2FP.SATFINITE.E4M3.F32.PACK_AB_MERGE_C R5, R216, R218, RZ ;  /* 0x000000dad805723e */ /* 0x004fc600048070ff */
[----:B------:R0:W-:Y:S01]  /*25330*/  STL [R1+0x228], R0 ;  /* 0x0002280001007387 */ /* 0x0001e20000100800 */
[----:B------:R-:W-:Y:S02]  /*25340*/  F2FP.SATFINITE.E4M3.F32.PACK_AB_MERGE_C R193, R193, R2, RZ ;  /* 0x00000002c1c1723e */ /* 0x000fe400048070ff */
[----:B---3--:R-:W-:Y:S01]  /*25350*/  F2FP.SATFINITE.E4M3.F32.PACK_AB_MERGE_C R6, R213, R214, RZ ;  /* 0x000000d6d506723e */ /* 0x008fe200048070ff */
[----:B0-----:R-:W-:Y:S01]  /*25360*/  VIADD R0, R0, UR5 ;  /* 0x0000000500007c36 */ /* 0x001fe20008000000 */
[----:B------:R-:W-:Y:S01]  /*25370*/  ULDC UR5, c[0x0][0x248] ;  /* 0x0000920000057ab9 */ /* 0x000fe20000000800 */
[----:B------:R-:W-:Y:S02]  /*25380*/  STL [R1+0x127c], R5 ;  /* 0x00127c0501007387 */ /* 0x000fe40000100800 */
[----:B------:R-:W-:Y:S01]  /*25390*/  VIADD R2, R0, UR5 ;  /* 0x0000000500027c36 */ /* 0x000fe20008000000 */
[----:B------:R-:W-:Y:S01]  /*253a0*/  ULDC UR5, c[0x0][0x248] ;  /* 0x0000920000057ab9 */ /* 0x000fe20000000800 */
[----:B------:R-:W-:Y:S04]  /*253b0*/  STL [R1+0x1280], R6 ;  /* 0x0012800601007387 */ /* 0x000fe80000100800 */
[----:B------:R0:W-:Y:S01]  /*253c0*/  STL [R1+0x22c], R0 ;  /* 0x00022c0001007387 */ /* 0x0001e20000100800 */
[----:B------:R-:W-:-:S02]  /*253d0*/  F2FP.SATFINITE.E4M3.F32.PACK_AB_MERGE_C R233, R209, R212, RZ ;  /* 0x000000d4d1e9723e */ /* 0x000fc400048070ff */
[----:B------:R-:W-:-:S03]  /*253e0*/  F2FP.SATFINITE.E4M3.F32.PACK_AB_MERGE_C R162, R162, R21, RZ ;  /* 0x00000015a2a2723e */ /* 0x000fc600048070ff */
[----:B------:R-:W-:Y:S01]  /*253f0*/  STL [R1+0x1284], R233 ;  /* 0x001284e901007387 */ /* 0x000fe20000100800 */
[----:B------:R-:W-:Y:S02]  /*25400*/  F2FP.SATFINITE.E4M3.F32.PACK_AB_MERGE_C R7, R206, R208, RZ ;  /* 0x000000d0ce07723e */ /* 0x000fe400048070ff */
[----:B------:R-:W-:-:S03]  /*25410*/  F2FP.SATFINITE.E4M3.F32.PACK_AB_MERGE_C R21, R144, R145, RZ ;  /* 0x000000919015723e */ /* 0x000fc600048070ff */
[----:B------:R-:W-:Y:S01]  /*25420*/  STL [R1+0x1288], R7 ;  /* 0x0012880701007387 */ /* 0x000fe20000100800 */
[----:B0-----:R-:W-:-:S03]  /*25430*/  F2FP.SATFINITE.E4M3.F32.PACK_AB_MERGE_C R0, R202, R204, RZ ;  /* 0x000000ccca00723e */ /* 0x001fc600048070ff */
[----:B------:R0:W-:Y:S01]  /*25440*/  STL [R1+0x230], R2 ;  /* 0x0002300201007387 */ /* 0x0001e20000100800 */
[----:B------:R-:W-:-:S03]  /*25450*/  F2FP.SATFINITE.E4M3.F32.PACK_AB_MERGE_C R163, R163, R20, RZ ;  /* 0x00000014a3a3723e */ /* 0x000fc600048070ff */
[----:B------:R1:W-:Y:S01]  /*25460*/  STL [R1+0x128c], R0 ;  /* 0x00128c0001007387 */ /* 0x0003e20000100800 */
[----:B------:R-:W-:-:S03]  /*25470*/  F2FP.SATFINITE.E4M3.F32.PACK_AB_MERGE_C R20, R143, R142, RZ ;  /* 0x0000008e8f14723e */ /* 0x000fc600048070ff */
[----:B------:R-:W2:Y:S01]  /*25480*/  LDL.LU R145, [R1+0x90] ;  /* 0x0000900001917983 */ /* 0x000ea20000300800 */
[----:B0-----:R-:W-:Y:S01]  /*25490*/  VIADD R2, R2, UR5 ;  /* 0x0000000502027c36 */ /* 0x001fe20008000000 */
[----:B------:R-:W-:Y:S02]  /*254a0*/  F2FP.SATFINITE.E4M3.F32.PACK_AB_MERGE_C R166, R166, R17, RZ ;  /* 0x00000011a6a6723e */ /* 0x000fe400048070ff */
[----:B------:R-:W2:Y:S01]  /*254b0*/  LDL.LU R144, [R1+0x94] ;  /* 0x0000940001907983 */ /* 0x000ea20000300800 */
[----:B------:R-:W-:Y:S01]  /*254c0*/  F2FP.SATFINITE.E4M3.F32.PACK_AB_MERGE_C R168, R168, R15, RZ ;  /* 0x0000000fa8a8723e */ /* 0x000fe200048070ff */
[----:B------:R-:W-:Y:S02]  /*254d0*/  ULDC UR5, c[0x0][0x248] ;  /* 0x0000920000057ab9 */ /* 0x000fe40000000800 */
[----:B------:R-:W3:Y:S01]  /*254e0*/  LDL.LU R142, [R1+0x98] ;  /* 0x00009800018e7983 */ /* 0x000ee20000300800 */
[----:B------:R-:W-:-:S03]  /*254f0*/  F2FP.SATFINITE.E4M3.F32.PACK_AB_MERGE_C R17, R140, R141, RZ ;  /* 0x0000008d8c11723e */ /* 0x000fc600048070ff */
[----:B------:R3:W-:Y:S04]  /*25500*/  STL [R1+0x234], R2 ;  /* 0x0002340201007387 */ /* 0x0007e80000100800 */
[----:B------:R-:W3:Y:S01]  /*25510*/  LDL.LU R143, [R1+0x9c] ;  /* 0x00009c00018f7983 */ /* 0x000ee20000300800 */
[----:B------:R-:W-:-:S03]  /*25520*/  F2FP.SATFINITE.E4M3.F32.PACK_AB_MERGE_C R15, R138, R139, RZ ;  /* 0x0000008b8a0f723e */ /* 0x000fc600048070ff */
[----:B------:R-:W3:Y:S04]  /*25530*/  LDL.LU R141, [R1+0xa0] ;  /* 0x0000a000018d7983 */ /* 0x000ee80000300800 */
[----:B------:R-:W3:Y:S01]  /*25540*/  LDL.LU R140, [R1+0xa4] ;  /* 0x0000a400018c7983 */ /* 0x000ee20000300800 */
[----:B-1----:R-:W-:Y:S01]  /*25550*/  VIADD R0, R2, UR5 ;  /* 0x0000000502007c36 */ /* 0x002fe20008000000 */
[----:B------:R-:W-:Y:S01]  /*25560*/  ULDC UR5, c[0x0][0x248] ;  /* 0x0000920000057ab9 */ /* 0x000fe20000000800 */
[----:B----4-:R-:W-:-:S05]  /*25570*/  F2FP.SATFINITE.E4M3.F32.PACK_AB_MERGE_C R6, R198, R201, RZ ;  /* 0x000000c9c606723e */ /* 0x010fca00048070ff */
[----:B------:R-:W-:Y:S01]  /*25580*/  STL [R1+0x1290], R6 ;  /* 0x0012900601007387 */ /* 0x000fe20000100800 */
[----:B------:R-:W-:-:S05]  /*25590*/  F2FP.SATFINITE.E4M3.F32.PACK_AB_MERGE_C R5, R195, R197, RZ ;  /* 0x000000c5c305723e */ /* 0x000fca00048070ff */
[----:B------:R-:W-:Y:S04]  /*255a0*/  STL [R1+0x1294], R5 ;  /* 0x0012940501007387 */ /* 0x000fe80000100800 */
[----:B------:R-:W4:Y:S04]  /*255b0*/  LDL.LU R139, [R1+0xa8] ;  /* 0x0000a800018b7983 */ /* 0x000f280000300800 */
[----:B------:R-:W4:Y:S04]  /*255c0*/  LDL.LU R138, [R1+0xac] ;  /* 0x0000ac00018a7983 */ /* 0x000f280000300800 */
[----:B------:R-:W4:Y:S04]  /*255d0*/  LDL.LU R137, [R1+0xb0] ;  /* 0x0000b00001897983 */ /* 0x000f280000300800 */
[----:B------:R0:W-:Y:S04]  /*255e0*/  STL [R1+0x238], R0 ;  /* 0x0002380001007387 */ /* 0x0001e80000100800 */
        /* <DEDUP_REMOVED lines=20> */
[----:B---3--:R-:W-:Y:S02]  /*25730*/  F2FP.SATFINITE.E4M3.F32.PACK_AB_MERGE_C R2, R143, R142, RZ ;  /* 0x0000008e8f02723e */ /* 0x008fe400048070ff */
[----:B------:R-:W-:Y:S01]  /*25740*/  F2FP.SATFINITE.E4M3.F32.PACK_AB_MERGE_C R192, R192, R3, RZ ;  /* 0x00000003c0c0723e */ /* 0x000fe200048070ff */
[----:B------:R-:W-:Y:S01]  /*25750*/  VIADD R3, R0, UR5 ;  /* 0x0000000500037c36 */ /* 0x000fe20008000000 */
[----:B------:R-:W-:Y:S01]  /*25760*/  STL [R1+0x1298], R233 ;  /* 0x001298e901007387 */ /* 0x000fe20000100800 */
[----:B0-----:R-:W-:Y:S01]  /*25770*/  F2FP.SATFINITE.E4M3.F32.PACK_AB_MERGE_C R0, R140, R141, RZ ;  /* 0x0000008d8c00723e */ /* 0x001fe200048070ff */
[----:B------:R-:W-:Y:S02]  /*25780*/  ULDC UR5, c[0x0][0x248] ;  /* 0x0000920000057ab9 */ /* 0x000fe40000000800 */
[----:B------:R0:W-:Y:S04]  /*25790*/  STL [R1+0x129c], R2 ;  /* 0x00129c0201007387 */ /* 0x0001e80000100800 */
[----:B------:R1:W-:Y:S01]  /*257a0*/  STL [R1+0x12a0], R0 ;  /* 0x0012a00001007387 */ /* 0x0003e20000100800 */
[----:B0-----:R-:W-:Y:S01]  /*257b0*/  VIADD R2, R3, UR5 ;  /* 0x0000000503027c36 */ /* 0x001fe20008000000 */
[----:B------:R-:W-:-:S02]  /*257c0*/  ULDC UR5, c[0x0][0x248] ;  /* 0x0000920000057ab9 */ /* 0x000fc40000000800 */
[----:B------:R-:W-:Y:S01]  /*257d0*/  STL [R1+0x23c], R3 ;  /* 0x00023c0301007387 */ /* 0x000fe20000100800 */
[----:B-1----:R-:W-:Y:S01]  /*257e0*/  VIADD R0, R2, UR5 ;  /* 0x0000000502007c36 */ /* 0x002fe20008000000 */
[----:B------:R-:W-:Y:S01]  /*257f0*/  ULDC UR5, c[0x0][0x248] ;  /* 0x0000920000057ab9 */ /* 0x000fe20000000800 */
[----:B------:R-:W-:Y:S02]  /*25800*/  F2FP.SATFINITE.E4M3.F32.PACK_AB_MERGE_C R160, R160, R23, RZ ;  /* 0x00000017a0a0723e */ /* 0x000fe400048070ff */
[----:B------:R-:W-:Y:S02]  /*25810*/  F2FP.SATFINITE.E4M3.F32.PACK_AB_MERGE_C R23, R148, R149, RZ ;  /* 0x000000959417723e */ /* 0x000fe400048070ff */
[----:B------:R-:W-:Y:S02]  /*25820*/  F2FP.SATFINITE.E4M3.F32.PACK_AB_MERGE_C R161, R161, R22, RZ ;  /* 0x00000016a1a1723e */ /* 0x000fe400048070ff */
[----:B------:R-:W-:Y:S02]  /*25830*/  F2FP.SATFINITE.E4M3.F32.PACK_AB_MERGE_C R22, R147, R146, RZ ;  /* 0x000000929316723e */ /* 0x000fe400048070ff */
[----:B------:R-:W-:-:S02]  /*25840*/  F2FP.SATFINITE.E4M3.F32.PACK_AB_MERGE_C R188, R188, R232, RZ ;  /* 0x000000e8bcbc723e */ /* 0x000fc400048070ff */
[----:B------:R-:W-:Y:S02]  /*25850*/  F2FP.SATFINITE.E4M3.F32.PACK_AB_MERGE_C R157, R157, R154, RZ ;  /* 0x0000009a9d9d723e */ /* 0x000fe400048070ff */
[----:B------:R-:W-:Y:S02]  /*25860*/  F2FP.SATFINITE.E4M3.F32.PACK_AB_MERGE_C R154, R191, R175, RZ ;  /* 0x000000afbf9a723e */ /* 0x000fe400048070ff */
[----:B------:R-:W-:Y:S02]  /*25870*/  F2FP.SATFINITE.E4M3.F32.PACK_AB_MERGE_C R190, R190, R238, RZ ;  /* 0x000000eebebe723e */ /* 0x000fe400048070ff */
[----:B----4-:R-:W-:-:S05]  /*25880*/  F2FP.SATFINITE.E4M3.F32.PACK_AB_MERGE_C R7, R138, R139, RZ ;  /* 0x0000008b8a07723e */ /* 0x010fca00048070ff */
[----:B------:R-:W-:Y:S04]  /*25890*/  STL [R1+0x12a4], R7 ;  /* 0x0012a40701007387 */ /* 0x000fe80000100800 */
[----:B------:R-:W-:Y:S04]  /*258a0*/  STL [R1+0xac], R2 ;  /* 0x0000ac0201007387 */ /* 0x000fe80000100800 */
[----:B------:R0:W-:Y:S02]  /*258b0*/  STL [R1+0xb0], R0 ;  /* 0x0000b00001007387 */ /* 0x0001e40000100800 */
[----:B0-----:R-:W-:Y:S01]  /*258c0*/  VIADD R0, R0, UR5 ;  /* 0x0000000500007c36 */ /* 0x001fe20008000000 */
[----:B------:R-:W-:-:S03]  /*258d0*/  ULDC UR5, c[0x0][0x248] ;  /* 0x0000920000057ab9 */ /* 0x000fc60000000800 */
[----:B------:R-:W-:Y:S01]  /*258e0*/  VIADD R4, R0, UR5 ;  /* 0x0000000500047c36 */ /* 0x000fe20008000000 */
[----:B------:R-:W-:Y:S01]  /*258f0*/  STL [R1+0xb4], R0 ;  /* 0x0000b40001007387 */ /* 0x000fe20000100800 */
[----:B------:R-:W-:-:S03]  /*25900*/  ULDC UR5, c[0x0][0x248] ;  /* 0x0000920000057ab9 */ /* 0x000fc60000000800 */
[----:B------:R0:W-:Y:S02]  /*25910*/  STL [R1+0xb8], R4 ;  /* 0x0000b80401007387 */ /* 0x0001e40000100800 */
[----:B0-----:R-:W-:Y:S01]  /*25920*/  VIADD R4, R4, UR5 ;  /* 0x0000000504047c36 */ /* 0x001fe20008000000 */
[----:B------:R-:W-:-:S04]  /*25930*/  ULDC UR5, c[0x0][0x248] ;  /* 0x0000920000057ab9 */ /* 0x000fc80000000800 */
[----:B------:R0:W-:Y:S04]  /*25940*/  STL [R1+0xbc], R4 ;  /* 0x0000bc0401007387 */ /* 0x0001e80000100800 */
[----:B------:R-:W2:Y:S04]  /*25950*/  LDL.LU R149, [R1+0x100] ;  /* 0x0001000001957983 */ /* 0x000ea80000300800 */
[----:B------:R-:W2:Y:S01]  /*25960*/  LDL.LU R148, [R1+0x104] ;  /* 0x0001040001947983 */ /* 0x000ea20000300800 */
[----:B0-----:R-:W-:Y:S01]  /*25970*/  VIADD R4, R4, UR5 ;  /* 0x0000000504047c36 */ /* 0x001fe20008000000 */
[----:B------:R-:W-:-:S02]  /*25980*/  F2FP.SATFINITE.E4M3.F32.PACK_AB_MERGE_C R6, R136, R137, RZ ;  /* 0x000000898806723e */ /* 0x000fc400048070ff */
[----:B------:R-:W3:Y:S01]  /*25990*/  LDL.LU R146, [R1+0x108] ;  /* 0x0001080001927983 */ /* 0x000ee20000300800 */
[----:B------:R-:W-:Y:S01]  /*259a0*/  F2FP.SATFINITE.E4M3.F32.PACK_AB_MERGE_C R3, R223, R224, RZ ;  /* 0x000000e0df03723e */ /* 0x000fe200048070ff */
[----:B------:R-:W-:Y:S02]  /*259b0*/  ULDC UR5, c[0x0][0x248] ;  /* 0x0000920000057ab9 */ /* 0x000fe40000000800 */
[----:B------:R-:W3:Y:S04]  /*259c0*/  LDL.LU R147, [R1+0x10c] ;  /* 0x00010c0001937983 */ /* 0x000ee80000300800 */
[----:B------:R-:W4:Y:S04]  /*259d0*/  LDL.LU R145, [R1+0x110] ;  /* 0x0001100001917983 */ /* 0x000f280000300800 */
[----:B------:R-:W4:Y:S04]  /*259e0*/  LDL.LU R144, [R1+0x114] ;  /* 0x0001140001907983 */ /* 0x000f280000300800 */
[----:B------:R-:W3:Y:S04]  /*259f0*/  LDL.LU R142, [R1+0x118] ;  /* 0x00011800018e7983 */ /* 0x000ee80000300800 */
[----:B------:R0:W-:Y:S04]  /*25a00*/  STL [R1+0xc0], R4 ;  /* 0x0000c00401007387 */ /* 0x0001e80000100800 */
[----:B------:R-:W3:Y:S04]  /*25a10*/  LDL.LU R143, [R1+0x11c] ;  /* 0x00011c00018f7983 */ /* 0x000ee80000300800 */
[----:B------:R-:W4:Y:S04]  /*25a20*/  LDL.LU R141, [R1+0x120] ;  /* 0x00012000018d7983 */ /* 0x000f280000300800 */
[----:B------:R-:W4:Y:S04]  /*25a30*/  LDL.LU R140, [R1+0x124] ;  /* 0x00012400018c7983 */ /* 0x000f280000300800 */
[----:B------:R-:W3:Y:S04]  /*25a40*/  LDL.LU R139, [R1+0x128] ;  /* 0x00012800018b7983 */ /* 0x000ee80000300800 */
[----:B------:R-:W3:Y:S01]  /*25a50*/  LDL.LU R138, [R1+0x12c] ;  /* 0x00012c00018a7983 */ /* 0x000ee20000300800 */
[----:B------:R-:W-:-:S03]  /*25a60*/  F2FP.SATFINITE.E4M3.F32.PACK_AB_MERGE_C R233, R219, R222, RZ ;  /* 0x000000dedbe9723e */ /* 0x000fc600048070ff */
[----:B------:R-:W4:Y:S01]  /*25a70*/  LDL.LU R137, [R1+0x130] ;  /* 0x0001300001897983 */ /* 0x000f220000300800 */
[----:B------:R-:W-:-:S03]  /*25a80*/  F2FP.SATFINITE.E4M3.F32.PACK_AB_MERGE_C R232, R195, R197, RZ ;  /* 0x000000c5c3e8723e */ /* 0x000fc600048070ff */
[----:B------:R-:W4:Y:S04]  /*25a90*/  LDL.LU R136, [R1+0x134] ;  /* 0x0001340001887983 */ /* 0x000f280000300800 */
[----:B------:R-:W3:Y:S04]  /*25aa0*/  LDL.LU R224, [R1+0x138] ;  /* 0x0001380001e07983 */ /* 0x000ee80000300800 */
[----:B------:R-:W3:Y:S01]  /*25ab0*/  LDL.LU R223, [R1+0x13c] ;  /* 0x00013c0001df7983 */ /* 0x000ee20000300800 */
[----:B------:R-:W-:-:S03]  /*25ac0*/  F2FP.SATFINITE.E4M3.F32.PACK_AB_MERGE_C R5, R216, R218, RZ ;  /* 0x000000dad805723e */ /* 0x000fc600048070ff */
[----:B------:R-:W3:Y:S01]  /*25ad0*/  LDL.LU R222, [R1+0x140] ;  /* 0x0001400001de7983 */ /* 0x000ee20000300800 */
[----:B------:R-:W-:-:S03]  /*25ae0*/  F2FP.SATFINITE.E4M3.F32.PACK_AB_MERGE_C R175, R198, R201, RZ ;  /* 0x000000c9c6af723e */ /* 0x000fc600048070ff */
[----:B------:R-:W3:Y:S04]  /*25af0*/  LDL.LU R195, [R1+0x144] ;  /* 0x0001440001c37983 */ /* 0x000ee80000300800 */
[----:B------:R-:W3:Y:S01]  /*25b00*/  LDL.LU R219, [R1+0x148] ;  /* 0x0001480001db7983 */ /* 0x000ee20000300800 */
[----:B------:R-:W-:-:S03]  /*25b10*/  F2FP.SATFINITE.E4M3.F32.PACK_AB_MERGE_C R2, R213, R214, RZ ;  /* 0x000000d6d502723e */ /* 0x000fc600048070ff */
[----:B------:R-:W3:Y:S04]  /*25b20*/  LDL.LU R197, [R1+0x14c] ;  /* 0x00014c0001c57983 */ /* 0x000ee80000300800 */
[----:B------:R-:W3:Y:S04]  /*25b30*/  LDL.LU R218, [R1+0x150] ;  /* 0x0001500001da7983 */ /* 0x000ee80000300800 */
[----:B------:R-:W3:Y:S01]  /*25b40*/  LDL.LU R198, [R1+0x154] ;  /* 0x0001540001c67983 */ /* 0x000ee20000300800 */
[----:B------:R-:W-:-:S03]  /*25b50*/  F2FP.SATFINITE.E4M3.F32.PACK_AB_MERGE_C R238, R209, R212, RZ ;  /* 0x000000d4d1ee723e */ /* 0x000fc600048070ff */
[----:B------:R-:W3:Y:S01]  /*25b60*/  LDL.LU R216, [R1+0x158] ;  /* 0x0001580001d87983 */ /* 0x000ee20000300800 */
[----:B------:R-:W-:-:S03]  /*25b70*/  F2FP.SATFINITE.E4M3.F32.PACK_AB_MERGE_C R0, R202, R204, RZ ;  /* 0x000000ccca00723e */ /* 0x000fc600048070ff */
[----:B------:R-:W3:Y:S04]  /*25b80*/  LDL.LU R214, [R1+0x15c] ;  /* 0x00015c0001d67983 */ /* 0x000ee80000300800 */
[----:B------:R-:W3:Y:S04]  /*25b90*/  LDL.LU R213, [R1+0x160] ;  /* 0x0001600001d57983 */ /* 0x000ee80000300800 */
[----:B------:R-:W3:Y:S01]  /*25ba0*/  LDL.LU R201, [R1+0x164] ;  /* 0x0001640001c97983 */ /* 0x000ee20000300800 */
[----:B------:R-:W-:-:S03]  /*25bb0*/  F2FP.SATFINITE.E4M3.F32.PACK_AB_MERGE_C R7, R206, R208, RZ ;  /* 0x000000d0ce07723e */ /* 0x000fc600048070ff */
[----:B------:R-:W3:Y:S04]  /*25bc0*/  LDL.LU R212, [R1+0x168] ;  /* 0x0001680001d47983 */ /* 0x000ee80000300800 */
[----:B------:R-:W3:Y:S04]  /*25bd0*/  LDL.LU R202, [R1+0x16c] ;  /* 0x00016c0001ca7983 */ /* 0x000ee80000300800 */
[----:B------:R-:W3:Y:S04]  /*25be0*/  LDL.LU R209, [R1+0x170] ;  /* 0x0001700001d17983 */ /* 0x000ee80000300800 */
[----:B------:R-:W3:Y:S04]  /*25bf0*/  LDL.LU R204, [R1+0x174] ;  /* 0x0001740001cc7983 */ /* 0x000ee80000300800 */
[----:B------:R-:W3:Y:S04]  /*25c00*/  LDL.LU R208, [R1+0x178] ;  /* 0x0001780001d07983 */ /* 0x000ee80000300800 */
[----:B------:R-:W3:Y:S01]  /*25c10*/  LDL.LU R206, [R1+0x17c] ;  /* 0x00017c0001ce7983 */ /* 0x000ee20000300800 */
[----:B0-----:R-:W-:Y:S01]  /*25c20*/  VIADD R4, R4, UR5 ;  /* 0x0000000504047c36 */ /* 0x001fe20008000000 */
[----:B------:R-:W-:Y:S01]  /*25c30*/  ULDC UR5, c[0x0][0x248] ;  /* 0x0000920000057ab9 */ /* 0x000fe20000000800 */
[----:B------:R-:W-:-:S02]  /*25c40*/  F2FP.SATFINITE.E4M3.F32.PACK_AB_MERGE_C R182, R182, R228, RZ ;  /* 0x000000e4b6b6723e */ /* 0x000fc400048070ff */
[----:B------:R-:W-:Y:S02]  /*25c50*/  F2FP.SATFINITE.E4M3.F32.PACK_AB_MERGE_C R156, R156, R155, RZ ;  /* 0x0000009b9c9c723e */ /* 0x000fe400048070ff */
        /* <DEDUP_REMOVED lines=8> */
[----:B--2---:R-:W-:-:S05]  /*25ce0*/  F2FP.SATFINITE.E4M3.F32.PACK_AB_MERGE_C R148, R148, R149, RZ ;  /* 0x000000959494723e */ /* 0x004fca00048070ff */
[----:B------:R-:W-:Y:S04]  /*25cf0*/  STL [R1+0xd2c], R148 ;  /* 0x000d2c9401007387 */ /* 0x000fe80000100800 */
[----:B------:R0:W-:Y:S02]  /*25d00*/  STL [R1+0xc4], R4 ;  /* 0x0000c40401007387 */ /* 0x0001e40000100800 */
[----:B0-----:R-:W-:Y:S01]  /*25d10*/  VIADD R4, R4, UR5 ;  /* 0x0000000504047c36 */ /* 0x001fe20008000000 */
[----:B------:R-:W-:-:S04]  /*25d20*/  ULDC UR5, c[0x0][0x248] ;  /* 0x0000920000057ab9 */ /* 0x000fc80000000800 */
        /* <DEDUP_REMOVED lines=12> */
[----:B------:R0:W-:Y:S01]  /*25df0*/  STL [R1+0xd8], R4 ;  /* 0x0000d80401007387 */ /* 0x0001e20000100800 */
[----:B----4-:R-:W-:Y:S01]  /*25e00*/  F2FP.SATFINITE.E4M3.F32.PACK_AB_MERGE_C R191, R136, R137, RZ ;  /* 0x0000008988bf723e */ /* 0x010fe200048070ff */
[----:B0-----:R-:W-:Y:S01]  /*25e10*/  VIADD R4, R4, UR5 ;  /* 0x0000000504047c36 */ /* 0x001fe20008000000 */
[----:B------:R-:W-:-:S04]  /*25e20*/  ULDC UR5, c[0x0][0x248] ;  /* 0x0000920000057ab9 */ /* 0x000fc80000000800 */
[----:B------:R0:W-:Y:S01]  /*25e30*/  STL [R1+0xdc], R4 ;  /* 0x0000dc0401007387 */ /* 0x0001e20000100800 */
[----:B---3--:R-:W-:-:S03]  /*25e40*/  F2FP.SATFINITE.E4M3.F32.PACK_AB_MERGE_C R189, R138, R139, RZ ;  /* 0x0000008b8abd723e */ /* 0x008fc600048070ff */
[----:B------:R-:W2:Y:S01]  /*25e50*/  LDL.LU R136, [R1+0x180] ;  /* 0x0001800001887983 */ /* 0x000ea20000300800 */
[----:B0-----:R-:W-:Y:S01]  /*25e60*/  VIADD R4, R4, UR5 ;  /* 0x0000000504047c36 */ /* 0x001fe20008000000 */
[----:B------:R-:W-:Y:S01]  /*25e70*/  F2FP.SATFINITE.E4M3.F32.PACK_AB_MERGE_C R187, R140, R141, RZ ;  /* 0x0000008d8cbb723e */ /* 0x000fe200048070ff */
[----:B------:R-:W-:Y:S01]  /*25e80*/  ULDC UR5, c[0x0][0x248] ;  /* 0x0000920000057ab9 */ /* 0x000fe20000000800 */
[----:B------:R-:W-:Y:S02]  /*25e90*/  F2FP.SATFINITE.E4M3.F32.PACK_AB_MERGE_C R204, R204, R209, RZ ;  /* 0x000000d1cccc723e */ /* 0x000fe400048070ff */
[----:B------:R-:W-:Y:S02]  /*25ea0*/  F2FP.SATFINITE.E4M3.F32.PACK_AB_MERGE_C R228, R206, R208, RZ ;  /* 0x000000d0cee4723e */ /* 0x000fe400048070ff */
[----:B------:R-:W2:Y:S04]  /*25eb0*/  LDL.LU R206, [R1+0x184] ;  /* 0x0001840001ce7983 */ /* 0x000ea80000300800 */
[----:B------:R-:W3:Y:S04]  /*25ec0*/  LDL.LU R137, [R1+0x188] ;  /* 0x0001880001897983 */ /* 0x000ee80000300800 */
[----:B------:R-:W3:Y:S04]  /*25ed0*/  LDL.LU R208, [R1+0x18c] ;  /* 0x00018c0001d07983 */ /* 0x000ee80000300800 */
[----:B------:R-:W4:Y:S04]  /*25ee0*/  LDL.LU R138, [R1+0x190] ;  /* 0x00019000018a7983 */ /* 0x000f280000300800 */
[----:B------:R-:W4:Y:S04]  /*25ef0*/  LDL.LU R209, [R1+0x194] ;  /* 0x0001940001d17983 */ /* 0x000f280000300800 */
[----:B------:R-:W4:Y:S04]  /*25f00*/  LDL.LU R139, [R1+0x198] ;  /* 0x00019800018b7983 */ /* 0x000f280000300800 */
[----:B------:R0:W-:Y:S01]  /*25f10*/  STL [R1+0xe0], R4 ;  /* 0x0000e00401007387 */ /* 0x0001e20000100800 */
[----:B------:R-:W-:-:S03]  /*25f20*/  F2FP.SATFINITE.E4M3.F32.PACK_AB_MERGE_C R202, R202, R212, RZ ;  /* 0x000000d4caca723e */ /* 0x000fc600048070ff */
[----:B------:R-:W4:Y:S01]  /*25f30*/  LDL.LU R250, [R1+0x19c] ;  /* 0x00019c0001fa7983 */ /* 0x000f220000300800 */
[----:B------:R-:W-:-:S03]  /*25f40*/  F2FP.SATFINITE.E4M3.F32.PACK_AB_MERGE_C R201, R201, R213, RZ ;  /* 0x000000d5c9c9723e */ /* 0x000fc600048070ff */
[----:B------:R-:W4:Y:S04]  /*25f50*/  LDL.LU R140, [R1+0x1a0] ;  /* 0x0001a000018c7983 */ /* 0x000f280000300800 */
[----:B------:R-:W4:Y:S01]  /*25f60*/  LDL.LU R212, [R1+0x1a4] ;  /* 0x0001a40001d47983 */ /* 0x000f220000300800 */
[----:B------:R-:W-:-:S03]  /*25f70*/  F2FP.SATFINITE.E4M3.F32.PACK_AB_MERGE_C R231, R143, R142, RZ ;  /* 0x0000008e8fe7723e */ /* 0x000fc600048070ff */
[----:B------:R-:W4:Y:S01]  /*25f80*/  LDL.LU R141, [R1+0x1a8] ;  /* 0x0001a800018d7983 */ /* 0x000f220000300800 */
[----:B------:R-:W-:-:S03]  /*25f90*/  F2FP.SATFINITE.E4M3.F32.PACK_AB_MERGE_C R229, R214, R216, RZ ;  /* 0x000000d8d6e5723e */ /* 0x000fc600048070ff */
[----:B------:R-:W4:Y:S04]  /*25fa0*/  LDL.LU R213, [R1+0x1ac] ;  /* 0x0001ac0001d57983 */ /* 0x000f280000300800 */
[----:B------:R-:W4:Y:S01]  /*25fb0*/  LDL.LU R143, [R1+0x1b0] ;  /* 0x0001b000018f7983 */ /* 0x000f220000300800 */
[----:B------:R-:W-:-:S03]  /*25fc0*/  F2FP.SATFINITE.E4M3.F32.PACK_AB_MERGE_C R183, R144, R145, RZ ;  /* 0x0000009190b7723e */ /* 0x000fc600048070ff */
[----:B------:R-:W4:Y:S04]  /*25fd0*/  LDL.LU R214, [R1+0x1b4] ;  /* 0x0001b40001d67983 */ /* 0x000f280000300800 */
[----:B------:R-:W4:Y:S04]  /*25fe0*/  LDL.LU R142, [R1+0x1b8] ;  /* 0x0001b800018e7983 */ /* 0x000f280000300800 */
[----:B------:R-:W4:Y:S01]  /*25ff0*/  LDL.LU R236, [R1+0x1bc] ;  /* 0x0001bc0001ec7983 */ /* 0x000f220000300800 */
[----:B------:R-:W-:-:S03]  /*26000*/  F2FP.SATFINITE.E4M3.F32.PACK_AB_MERGE_C R198, R198, R218, RZ ;  /* 0x000000dac6c6723e */ /* 0x000fc600048070ff */
        /* <DEDUP_REMOVED lines=9> */
[----:B------:R-:W4:Y:S01]  /*260a0*/  LDL.LU R235, [R1+0x1dc] ;  /* 0x0001dc0001eb7983 */ /* 0x000f220000300800 */
[----:B------:R-:W-:-:S02]  /*260b0*/  F2FP.SATFINITE.E4M3.F32.PACK_AB_MERGE_C R195, R195, R222, RZ ;  /* 0x000000dec3c3723e */ /* 0x000fc400048070ff */
[----:B------:R-:W-:Y:S01]  /*260c0*/  F2FP.SATFINITE.E4M3.F32.PACK_AB_MERGE_C R185, R185, R230, RZ ;  /* 0x000000e6b9b9723e */ /* 0x000fe200048070ff */
[----:B------:R-:W4:Y:S01]  /*260d0*/  LDL.LU R148, [R1+0x1e0] ;  /* 0x0001e00001947983 */ /* 0x000f220000300800 */
[----:B------:R-:W-:-:S03]  /*260e0*/  F2FP.SATFINITE.E4M3.F32.PACK_AB_MERGE_C R230, R223, R224, RZ ;  /* 0x000000e0dfe6723e */ /* 0x000fc600048070ff */
        /* <DEDUP_REMOVED lines=9> */
[----:B------:R-:W4:Y:S01]  /*26180*/  LDL.LU R234, [R1+0x1fc] ;  /* 0x0001fc0001ea7983 */ /* 0x000f220000300800 */
[----:B0-----:R-:W-:Y:S01]  /*26190*/  VIADD R4, R4, UR5 ;  /* 0x0000000504047c36 */ /* 0x001fe20008000000 */
[----:B------:R-:W-:Y:S01]  /*261a0*/  ULDC UR5, c[0x0][0x248] ;  /* 0x0000920000057ab9 */ /* 0x000fe20000000800 */
[----:B--2---:R-:W-:-:S02]  /*261b0*/  F2FP.SATFINITE.E4M3.F32.PACK_AB_MERGE_C R206, R206, R136, RZ ;  /* 0x00000088cece723e */ /* 0x004fc400048070ff */
[----:B------:R-:W2:Y:S01]  /*261c0*/  LDL.LU R136, [R1+0x12e4] ;  /* 0x0012e40001887983 */ /* 0x000ea20000300800 */
[----:B---3--:R-:W-:-:S03]  /*261d0*/  F2FP.SATFINITE.E4M3.F32.PACK_AB_MERGE_C R208, R208, R137, RZ ;  /* 0x00000089d0d0723e */ /* 0x008fc600048070ff */
[----:B------:R-:W2:Y:S01]  /*261e0*/  LDL.LU R137, [R1+0x12e0] ;  /* 0x0012e00001897983 */ /* 0x000ea20000300800 */
[----:B----4-:R-:W-:-:S03]  /*261f0*/  F2FP.SATFINITE.E4M3.F32.PACK_AB_MERGE_C R209, R209, R138, RZ ;  /* 0x0000008ad1d1723e */ /* 0x010fc600048070ff */
[----:B------:R-:W3:Y:S01]  /*26200*/  LDL.LU R138, [R1+0x12dc] ;  /* 0x0012dc00018a7983 */ /* 0x000ee20000300800 */
[----:B------:R-:W-:-:S03]  /*26210*/  F2FP.SATFINITE.E4M3.F32.PACK_AB_MERGE_C R250, R250, R139, RZ ;  /* 0x0000008bfafa723e */ /* 0x000fc600048070ff */
[----:B------:R-:W3:Y:S04]  /*26220*/  LDL.LU R139, [R1+0x12d8] ;  /* 0x0012d800018b7983 */ /* 0x000ee80000300800 */
[----:B------:R0:W-:Y:S01]  /*26230*/  STL [R1+0xe4], R4 ;  /* 0x0000e40401007387 */ /* 0x0001e20000100800 */
[----:B------:R-:W-:-:S03]  /*26240*/  F2FP.SATFINITE.E4M3.F32.PACK_AB_MERGE_C R212, R212, R140, RZ ;  /* 0x0000008cd4d4723e */ /* 0x000fc600048070ff */
[----:B------:R-:W4:Y:S01]  /*26250*/  LDL.LU R140, [R1+0x12d4] ;  /* 0x0012d400018c7983 */ /* 0x000f220000300800 */
[----:B0-----:R-:W-:Y:S01]  /*26260*/  VIADD R4, R4, UR5 ;  /* 0x0000000504047c36 */ /* 0x001fe20008000000 */
[----:B------:R-:W-:Y:S01]  /*26270*/  F2FP.SATFINITE.E4M3.F32.PACK_AB_MERGE_C R213, R213, R141, RZ ;  /* 0x0000008dd5d5723e */ /* 0x000fe200048070ff */
[----:B------:R-:W-:Y:S01]  /*26280*/  ULDC UR5, c[0x0][0x248] ;  /* 0x0000920000057ab9 */ /* 0x000fe20000000800 */
[----:B------:R-:W4:Y:S04]  /*26290*/  LDL.LU R141, [R1+0x12d0] ;  /* 0x0012d000018d7983 */ /* 0x000f280000300800 */
[----:B------:R0:W-:Y:S01]  /*262a0*/  STL [R1+0xe8], R4 ;  /* 0x0000e80401007387 */ /* 0x0001e20000100800 */
[----:B------:R-:W-:-:S03]  /*262b0*/  F2FP.SATFINITE.E4M3.F32.PACK_AB_MERGE_C R214, R214, R143, RZ ;  /* 0x0000008fd6d6723e */ /* 0x000fc600048070ff */
[----:B------:R-:W2:Y:S01]  /*262c0*/  LDL.LU R143, [R1+0x12cc] ;  /* 0x0012cc00018f7983 */ /* 0x000ea20000300800 */
[----:B0-----:R-:W-:Y:S01]  /*262d0*/  VIADD R4, R4, UR5 ;  /* 0x0000000504047c36 */ /* 0x001fe20008000000 */
[----:B------:R-:W-:Y:S01]  /*262e0*/  F2FP.SATFINITE.E4M3.F32.PACK_AB_MERGE_C R236, R236, R142, RZ ;  /* 0x0000008eecec723e */ /* 0x000fe200048070ff */
[----:B------:R-:W-:Y:S01]  /*262f0*/  ULDC UR5, c[0x0][0x248] ;  /* 0x0000920000057ab9 */ /* 0x000fe20000000800 */
[----:B------:R-:W2:Y:S04]  /*26300*/  LDL.LU R142, [R1+0x12c8] ;  /* 0x0012c800018e7983 */ /* 0x000ea80000300800 */
[----:B------:R0:W-:Y:S01]  /*26310*/  STL [R1+0xec], R4 ;  /* 0x0000ec0401007387 */ /* 0x0001e20000100800 */
[----:B------:R-:W-:-:S03]  /*26320*/  F2FP.SATFINITE.E4M3.F32.PACK_AB_MERGE_C R216, R216, R144, RZ ;  /* 0x00000090d8d8723e */ /* 0x000fc600048070ff */
[----:B------:R-:W3:Y:S01]  /*26330*/  LDL.LU R144, [R1+0x12c4] ;  /* 0x0012c40001907983 */ /* 0x000ee20000300800 */
[----:B0-----:R-:W-:Y:S01]  /*26340*/  VIADD R4, R4, UR5 ;  /* 0x0000000504047c36 */ /* 0x001fe20008000000 */
[----:B------:R-:W-:Y:S01]  /*26350*/  F2FP.SATFINITE.E4M3.F32.PACK_AB_MERGE_C R218, R218, R145, RZ ;  /* 0x00000091dada723e */ /* 0x000fe200048070ff */
[----:B------:R-:W-:Y:S01]  /*26360*/  ULDC UR5, c[0x0][0x248] ;  /* 0x0000920000057ab9 */ /* 0x000fe20000000800 */
[----:B------:R-:W3:Y:S01]  /*26370*/  LDL.LU R145, [R1+0x12c0] ;  /* 0x0012c00001917983 */ /* 0x000ee20000300800 */
[----:B------:R-:W-:-:S03]  /*26380*/  F2FP.SATFINITE.E4M3.F32.PACK_AB_MERGE_C R219, R219, R147, RZ ;  /* 0x00000093dbdb723e */ /* 0x000fc600048070ff */
[----:B------:R0:W-:Y:S04]  /*26390*/  STL [R1+0xf0], R4 ;  /* 0x0000f00401007387 */ /* 0x0001e80000100800 */
[----:B------:R-:W4:Y:S01]  /*263a0*/  LDL.LU R147, [R1+0x12bc] ;  /* 0x0012bc0001937983 */ /* 0x000f220000300800 */
[----:B------:R-:W-:-:S03]  /*263b0*/  F2FP.SATFINITE.E4M3.F32.PACK_AB_MERGE_C R235, R235, R146, RZ ;  /* 0x00000092ebeb723e */ /* 0x000fc600048070ff */
[----:B------:R-:W4:Y:S01]  /*263c0*/  LDL.LU R146, [R1+0x12b8] ;  /* 0x0012b80001927983 */ /* 0x000f220000300800 */
[----:B0-----:R-:W-:Y:S01]  /*263d0*/  VIADD R4, R4, UR5 ;  /* 0x0000000504047c36 */ /* 0x001fe20008000000 */
[----:B------:R-:W-:-:S04]  /*263e0*/  ULDC UR5, c[0x0][0x248] ;  /* 0x0000920000057ab9 */ /* 0x000fc80000000800 */
[----:B------:R0:W-:Y:S01]  /*263f0*/  STL [R1+0xf4], R4 ;  /* 0x0000f40401007387 */ /* 0x0001e20000100800 */
[----:B------:R-:W-:-:S03]  /*26400*/  F2FP.SATFINITE.E4M3.F32.PACK_AB_MERGE_C R222, R222, R148, RZ ;  /* 0x00000094dede723e */ /* 0x000fc600048070ff */
[----:B------:R-:W3:Y:S01]  /*26410*/  LDL.LU R148, [R1+0x12b4] ;  /* 0x0012b40001947983 */ /* 0x000ee20000300800 */
[----:B0-----:R-:W-:Y:S01]  /*26420*/  VIADD R4, R4, UR5 ;  /* 0x0000000504047c36 */ /* 0x001fe20008000000 */
[----:B------:R-:W-:Y:S01]  /*26430*/  F2FP.SATFINITE.E4M3.F32.PACK_AB_MERGE_C R223, R223, R149, RZ ;  /* 0x00000095dfdf723e */ /* 0x000fe200048070ff */
[----:B------:R-:W-:Y:S01]  /*26440*/  ULDC UR5, c[0x0][0x248] ;  /* 0x0000920000057ab9 */ /* 0x000fe20000000800 */
[----:B------:R-:W3:Y:S04]  /*26450*/  LDL.LU R149, [R1+0x12b0] ;  /* 0x0012b00001957983 */ /* 0x000ee80000300800 */
[----:B------:R0:W-:Y:S01]  /*26460*/  STL [R1+0xf8], R4 ;  /* 0x0000f80401007387 */ /* 0x0001e20000100800 */
[----:B------:R-:W-:-:S03]  /*26470*/  F2FP.SATFINITE.E4M3.F32.PACK_AB_MERGE_C R224, R224, R151, RZ ;  /* 0x00000097e0e0723e */ /* 0x000fc600048070ff */
[----:B------:R-:W3:Y:S01]  /*26480*/  LDL.LU R151, [R1+0x12ac] ;  /* 0x0012ac0001977983 */ /* 0x000ee20000300800 */
[----:B------:R-:W-:-:S03]  /*26490*/  F2FP.SATFINITE.E4M3.F32.PACK_AB_MERGE_C R234, R234, R150, RZ ;  /* 0x00000096eaea723e */ /* 0x000fc600048070ff */
[----:B------:R-:W3:Y:S01]  /*264a0*/  LDL.LU R150, [R1+0x12a8] ;  /* 0x0012a80001967983 */ /* 0x000ee20000300800 */
        /* <DEDUP_REMOVED lines=77> */
[----:B------:R0:W-:Y:S04]  /*26980*/  STL [R1+0x170], R4 ;  /* 0x0001700401007387 */ /* 0x0001e80000100800 */
[----:B------:R-:W3:Y:S01]  /*26990*/  LDL.LU R25, [R1+0xa04] ;  /* 0x000a040001197983 */ /* 0x000ee20000300800 */
[----:B0-----:R-:W-:Y:S01]  /*269a0*/  VIADD R4, R4, UR5 ;  /* 0x0000000504047c36 */ /* 0x001fe20008000000 */
[----:B------:R-:W-:-:S04]  /*269b0*/  ULDC UR5, c[0x0][0x248] ;  /* 0x0000920000057ab9 */ /* 0x000fc80000000800 */
[----:B------:R0:W-:Y:S04]  /*269c0*/  STL [R1+0x174], R4 ;  /* 0x0001740401007387 */ /* 0x0001e80000100800 */
[----:B------:R-:W3:Y:S01]  /*269d0*/  LDL.LU R27, [R1+0xa00] ;  /* 0x000a0000011b7983 */ /* 0x000ee20000300800 */
[----:B------:R-:W-:Y:S01]  /*269e0*/  F2FP.SATFINITE.E4M3.F32.PACK_AB_MERGE_C R29, R127, R126, RZ ;  /* 0x0000007e7f1d723e */ /* 0x000fe200048070ff */
[----:B0-----:R-:W-:-:S04]  /*269f0*/  VIADD R4, R4, UR5 ;  /* 0x0000000504047c36 */ /* 0x001fc80008000000 */
[----:B------:R-:W-:Y:S01]  /*26a00*/  STL [R1+0xcec], R29 ;  /* 0x000cec1d01007387 */ /* 0x000fe20000100800 */
[----:B------:R-:W-:-:S03]  /*26a10*/  ULDC UR5, c[0x0][0x248] ;  /* 0x0000920000057ab9 */ /* 0x000fc60000000800 */
[----:B------:R0:W-:Y:S02]  /*26a20*/  STL [R1+0x17c], R4 ;  /* 0x00017c0401007387 */ /* 0x0001e40000100800 */
[----:B0-----:R-:W-:Y:S01]  /*26a30*/  VIADD R4, R4, UR5 ;  /* 0x0000000504047c36 */ /* 0x001fe20008000000 */
[----:B------:R-:W-:Y:S01]  /*26a40*/  ULDC UR5, c[0x0][0x248] ;  /* 0x0000920000057ab9 */ /* 0x000fe20000000800 */
[----:B------:R-:W-:-:S03]  /*26a50*/  F2FP.SATFINITE.E4M3.F32.PACK_AB_MERGE_C R29, R135, R134, RZ ;  /* 0x00000086871d723e */ /* 0x000fc600048070ff */
[----:B------:R0:W-:Y:S04]  /*26a60*/  STL [R1+0x180], R4 ;  /* 0x0001800401007387 */ /* 0x0001e80000100800 */
[----:B------:R2:W-:Y:S01]  /*26a70*/  STL [R1+0xce4], R29 ;  /* 0x000ce41d01007387 */ /* 0x0005e20000100800 */
[----:B0-----:R-:W-:Y:S01]  /*26a80*/  VIADD R4, R4, UR5 ;  /* 0x0000000504047c36 */ /* 0x001fe20008000000 */
[----:B------:R-:W-:-:S04]  /*26a90*/  ULDC UR5, c[0x0][0x248] ;  /* 0x0000920000057ab9 */ /* 0x000fc80000000800 */
[----:B------:R0:W-:Y:S01]  /*26aa0*/  STL [R1+0x184], R4 ;  /* 0x0001840401007387 */ /* 0x0001e20000100800 */
[----:B--2---:R-:W-:Y:S01]  /*26ab0*/  F2FP.SATFINITE.E4M3.F32.PACK_AB_MERGE_C R29, R143, R142, RZ ;  /* 0x0000008e8f1d723e */ /* 0x004fe200048070ff */
[----:B0-----:R-:W-:Y:S01]  /*26ac0*/  VIADD R4, R4, UR5 ;  /* 0x0000000504047c36 */ /* 0x001fe20008000000 */
[----:B------:R-:W-:-:S04]  /*26ad0*/  ULDC UR5, c[0x0][0x248] ;  /* 0x0000920000057ab9 */ /* 0x000fc80000000800 */
[----:B------:R0:W-:Y:S04]  /*26ae0*/  STL [R1+0x18c], R4 ;  /* 0x00018c0401007387 */ /* 0x0001e80000100800 */
[----:B------:R4:W-:Y:S01]  /*26af0*/  STL [R1+0x734], R29 ;  /* 0x0007341d01007387 */ /* 0x0009e20000100800 */
[----:B0-----:R-:W-:Y:S01]  /*26b00*/  VIADD R4, R4, UR5 ;  /* 0x0000000504047c36 */ /* 0x001fe20008000000 */
[----:B------:R-:W-:Y:S01]  /*26b10*/  ULDC UR5, c[0x0][0x248] ;  /* 0x0000920000057ab9 */ /* 0x000fe20000000800 */
[----:B----4-:R-:W-:-:S03]  /*26b20*/  F2FP.SATFINITE.E4M3.F32.PACK_AB_MERGE_C R29, R147, R146, RZ ;  /* 0x00000092931d723e */ /* 0x010fc600048070ff */
[----:B------:R0:W-:Y:S04]  /*26b30*/  STL [R1+0x190], R4 ;  /* 0x0001900401007387 */ /* 0x0001e80000100800 */
[----:B------:R3:W-:Y:S04]  /*26b40*/  STL [R1+0xcf8], R29 ;  /* 0x000cf81d01007387 */ /* 0x0007e80000100800 */
[----:B------:R-:W2:Y:S01]  /*26b50*/  LDL.LU R35, [R1+0xa08] ;  /* 0x000a080001237983 */ /* 0x000ea20000300800 */
[----:B0-----:R-:W-:Y:S01]  /*26b60*/  VIADD R4, R4, UR5 ;  /* 0x0000000504047c36 */ /* 0x001fe20008000000 */
[----:B------:R-:W-:Y:S01]  /*26b70*/  LOP3.LUT R9, R9, 0xffff, RZ, 0xc0, !PT ;  /* 0x0000ffff09097812 */ /* 0x000fe200078ec0ff */
[----:B------:R-:W-:Y:S01]  /*26b80*/  ULDC UR5, c[0x0][0x248] ;  /* 0x0000920000057ab9 */ /* 0x000fe20000000800 */
[----:B---3--:R-:W-:-:S02]  /*26b90*/  F2FP.SATFINITE.E4M3.F32.PACK_AB_MERGE_C R29, R151, R150, RZ ;  /* 0x00000096971d723e */ /* 0x008fc400048070ff */
[----:B------:R0:W-:Y:S01]  /*26ba0*/  STL [R1+0x178], R4 ;  /* 0x0001780401007387 */ /* 0x0001e20000100800 */
[----:B------:R-:W-:-:S03]  /*26bb0*/  LOP3.LUT R8, R8, 0xffff, RZ, 0xc0, !PT ;  /* 0x0000ffff08087812 */ /* 0x000fc600078ec0ff */
[----:B------:R-:W-:Y:S01]  /*26bc0*/  STL [R1+0xcf0], R29 ;  /* 0x000cf01d01007387 */ /* 0x000fe20000100800 */
[----:B0-----:R-:W-:Y:S01]  /*26bd0*/  VIADD R4, R4, UR5 ;  /* 0x0000000504047c36 */ /* 0x001fe20008000000 */
[----:B------:R-:W-:-:S04]  /*26be0*/  ULDC UR5, c[0x0][0x248] ;  /* 0x0000920000057ab9 */ /* 0x000fc80000000800 */
[----:B------:R0:W-:Y:S01]  /*26bf0*/  STL [R1+0x16c], R4 ;  /* 0x00016c0401007387 */ /* 0x0001e20000100800 */
[----:B------:R-:W-:Y:S02]  /*26c00*/  F2FP.SATFINITE.E4M3.F32.PACK_AB_MERGE_C R148, R149, R148, RZ ;  /* 0x000000949594723e */ /* 0x000fe400048070ff */
[----:B------:R-:W-:Y:S01]  /*26c10*/  LOP3.LUT R252, R252, 0xffff, RZ, 0xc0, !PT ;  /* 0x0000fffffcfc7812 */ /* 0x000fe200078ec0ff */
[----:B0-----:R-:W-:Y:S01]  /*26c20*/  VIADD R4, R4, UR5 ;  /* 0x0000000504047c36 */ /* 0x001fe20008000000 */
[----:B------:R-:W-:Y:S01]  /*26c30*/  LOP3.LUT R148, R148, 0xffff, RZ, 0xc0, !PT ;  /* 0x0000ffff94947812 */ /* 0x000fe200078ec0ff */
[----:B------:R-:W-:Y:S01]  /*26c40*/  ULDC UR5, c[0x0][0x248] ;  /* 0x0000920000057ab9 */ /* 0x000fe20000000800 */
[----:B------:R-:W-:Y:S02]  /*26c50*/  LOP3.LUT R11, R11, 0xffff, RZ, 0xc0, !PT ;  /* 0x0000ffff0b0b7812 */ /* 0x000fe400078ec0ff */
[----:B------:R-:W-:-:S04]  /*26c60*/  LOP3.LUT R25, R25, 0xffff, RZ, 0xc0, !PT ;  /* 0x0000ffff19197812 */ /* 0x000fc800078ec0ff */
[----:B------:R-:W-:Y:S02]  /*26c70*/  SHF.R.U32.HI R29, RZ, 0x8, R25 ;  /* 0x00000008ff1d7819 */ /* 0x000fe40000011619 */
[--C-:B------:R-:W-:Y:S02]  /*26c80*/  PRMT R31, R25, 0x3340, R9.reuse ;  /* 0x00003340191f7816 */ /* 0x100fe40000000009 */
[----:B------:R-:W-:Y:S02]  /*26c90*/  SHF.R.U32.HI R25, RZ, 0x8, R9 ;  /* 0x00000008ff197819 */ /* 0x000fe40000011609 */
[----:B------:R-:W-:-:S04]  /*26ca0*/  LOP3.LUT R27, R27, 0xffff, RZ, 0xc0, !PT ;  /* 0x0000ffff1b1b7812 */ /* 0x000fc800078ec0ff */
[----:B------:R-:W-:Y:S02]  /*26cb0*/  SHF.R.U32.HI R9, RZ, 0x8, R27 ;  /* 0x00000008ff097819 */ /* 0x000fe4000001161b */
[--C-:B------:R-:W-:Y:S01]  /*26cc0*/  PRMT R27, R27, 0x3340, R8.reuse ;  /* 0x000033401b1b7816 */ /* 0x100fe20000000008 */
[----:B------:R0:W-:Y:S04]  /*26cd0*/  STL [R1+0x11bc], R31 ;  /* 0x0011bc1f01007387 */ /* 0x0001e80000100800 */
[----:B------:R-:W3:Y:S04]  /*26ce0*/  LDL.LU R33, [R1+0xa0c] ;  /* 0x000a0c0001217983 */ /* 0x000ee80000300800 */
[----:B------:R1:W-:Y:S04]  /*26cf0*/  STL [R1+0x11b8], R27 ;  /* 0x0011b81b01007387 */ /* 0x0003e80000100800 */
[----:B0-----:R-:W4:Y:S01]  /*26d00*/  LDL.LU R31, [R1+0x600] ;  /* 0x00060000011f7983 */ /* 0x001f220000300800 */
[----:B------:R-:W-:-:S02]  /*26d10*/  SHF.R.U32.HI R8, RZ, 0x8, R8 ;  /* 0x00000008ff087819 */ /* 0x000fc40000011608 */
[----:B------:R-:W-:Y:S02]  /*26d20*/  LOP3.LUT R29, R29, 0xffff, RZ, 0xc0, !PT ;  /* 0x0000ffff1d1d7812 */ /* 0x000fe400078ec0ff */
[----:B------:R-:W-:Y:S02]  /*26d30*/  LOP3.LUT R25, R25, 0xffff, RZ, 0xc0, !PT ;  /* 0x0000ffff19197812 */ /* 0x000fe400078ec0ff */
[----:B------:R-:W-:Y:S02]  /*26d40*/  LOP3.LUT R9, R9, 0xffff, RZ, 0xc0, !PT ;  /* 0x0000ffff09097812 */ /* 0x000fe400078ec0ff */
[----:B------:R-:W-:Y:S02]  /*26d50*/  LOP3.LUT R8, R8, 0xffff, RZ, 0xc0, !PT ;  /* 0x0000ffff08087812 */ /* 0x000fe400078ec0ff */
[----:B------:R-:W-:Y:S02]  /*26d60*/  PRMT R25, R29, 0x3340, R25 ;  /* 0x000033401d197816 */ /* 0x000fe40000000019 */
[----:B------:R-:W-:Y:S01]  /*26d70*/  PRMT R8, R9, 0x3340, R8 ;  /* 0x0000334009087816 */ /* 0x000fe20000000008 */
[----:B------:R0:W-:Y:S04]  /*26d80*/  STL [R1+0x194], R4 ;  /* 0x0001940401007387 */ /* 0x0001e80000100800 */
[----:B------:R-:W-:Y:S04]  /*26d90*/  STL [R1+0x10b8], R25 ;  /* 0x0010b81901007387 */ /* 0x000fe80000100800 */
[----:B------:R2:W-:Y:S01]  /*26da0*/  STL [R1+0x10b4], R8 ;  /* 0x0010b40801007387 */ /* 0x0005e20000100800 */
[----:B-1----:R-:W-:Y:S01]  /*26db0*/  PRMT R27, R252, 0x3340, R148 ;  /* 0x00003340fc1b7816 */ /* 0x002fe20000000094 */
[----:B0-----:R-:W-:Y:S01]  /*26dc0*/  VIADD R4, R4, UR5 ;  /* 0x0000000504047c36 */ /* 0x001fe20008000000 */
[----:B--2---:R-:W-:-:S04]  /*26dd0*/  LOP3.LUT R8, R35, 0xffff, RZ, 0xc0, !PT ;  /* 0x0000ffff23087812 */ /* 0x004fc800078ec0ff */
[----:B------:R0:W-:Y:S01]  /*26de0*/  STL [R1+0x198], R4 ;  /* 0x0001980401007387 */ /* 0x0001e20000100800 */
[----:B------:R-:W-:Y:S01]  /*26df0*/  SHF.R.U32.HI R9, RZ, 0x8, R252 ;  /* 0x00000008ff097819 */ /* 0x000fe200000116fc */
[----:B------:R-:W-:Y:S01]  /*26e00*/  ULDC UR5, c[0x0][0x248] ;  /* 0x0000920000057ab9 */ /* 0x000fe20000000800 */
[----:B------:R-:W-:Y:S02]  /*26e10*/  SHF.R.U32.HI R25, RZ, 0x8, R8 ;  /* 0x00000008ff197819 */ /* 0x000fe40000011608 */
[----:B------:R-:W-:Y:S01]  /*26e20*/  PRMT R8, R8, 0x3340, R11 ;  /* 0x0000334008087816 */ /* 0x000fe2000000000b */
[----:B------:R-:W-:Y:S04]  /*26e30*/  STL [R1+0x11b4], R27 ;  /* 0x0011b41b01007387 */ /* 0x000fe80000100800 */
[----:B------:R-:W2:Y:S04]  /*26e40*/  LDL.LU R37, [R1+0xa14] ;  /* 0x000a140001257983 */ /* 0x000ea80000300800 */
[----:B------:R1:W-:Y:S04]  /*26e50*/  STL [R1+0x11b0], R8 ;  /* 0x0011b00801007387 */ /* 0x0003e80000100800 */
[----:B------:R-:W2:Y:S01]  /*26e60*/  LDL.LU R35, [R1+0xa10] ;  /* 0x000a100001237983 */ /* 0x000ea20000300800 */
[----:B------:R-:W-:-:S02]  /*26e70*/  SHF.R.U32.HI R148, RZ, 0x8, R148 ;  /* 0x00000008ff947819 */ /* 0x000fc40000011694 */
[----:B------:R-:W-:Y:S02]  /*26e80*/  LOP3.LUT R9, R9, 0xffff, RZ, 0xc0, !PT ;  /* 0x0000ffff09097812 */ /* 0x000fe400078ec0ff */
[----:B------:R-:W-:Y:S01]  /*26e90*/  LOP3.LUT R148, R148, 0xffff, RZ, 0xc0, !PT ;  /* 0x0000ffff94947812 */ /* 0x000fe200078ec0ff */
[----:B0-----:R-:W-:Y:S01]  /*26ea0*/  VIADD R4, R4, UR5 ;  /* 0x0000000504047c36 */ /* 0x001fe20008000000 */
[----:B------:R-:W-:Y:S01]  /*26eb0*/  SHF.R.U32.HI R11, RZ, 0x8, R11 ;  /* 0x00000008ff0b7819 */ /* 0x000fe2000001160b */
[----:B------:R-:W-:Y:S01]  /*26ec0*/  ULDC UR5, c[0x0][0x248] ;  /* 0x0000920000057ab9 */ /* 0x000fe20000000800 */
[----:B-1----:R-:W-:Y:S02]  /*26ed0*/  PRMT R8, R9, 0x3340, R148 ;  /* 0x0000334009087816 */ /* 0x002fe40000000094 */
[----:B------:R-:W-:Y:S02]  /*26ee0*/  LOP3.LUT R25, R25, 0xffff, RZ, 0xc0, !PT ;  /* 0x0000ffff19197812 */ /* 0x000fe400078ec0ff */
[----:B------:R-:W-:Y:S01]  /*26ef0*/  LOP3.LUT R11, R11, 0xffff, RZ, 0xc0, !PT ;  /* 0x0000ffff0b0b7812 */ /* 0x000fe200078ec0ff */
[----:B------:R-:W-:Y:S04]  /*26f00*/  STL [R1+0x19c], R4 ;  /* 0x00019c0401007387 */ /* 0x000fe80000100800 */
[----:B------:R0:W-:Y:S01]  /*26f10*/  STL [R1+0x10ac], R8 ;  /* 0x0010ac0801007387 */ /* 0x0001e20000100800 */
[----:B------:R-:W-:-:S02]  /*26f20*/  F2FP.SATFINITE.E4M3.F32.PACK_AB_MERGE_C R144, R145, R144, RZ ;  /* 0x000000909190723e */ /* 0x000fc400048070ff */
[----:B------:R-:W-:Y:S02]  /*26f30*/  LOP3.LUT R10, R10, 0xffff, RZ, 0xc0, !PT ;  /* 0x0000ffff0a0a7812 */ /* 0x000fe400078ec0ff */
[----:B0-----:R-:W-:Y:S01]  /*26f40*/  PRMT R8, R25, 0x3340, R11 ;  /* 0x0000334019087816 */ /* 0x001fe2000000000b */
[----:B------:R-:W-:Y:S01]  /*26f50*/  VIADD R4, R4, UR5 ;  /* 0x0000000504047c36 */ /* 0x000fe20008000000 */
[----:B------:R-:W-:Y:S01]  /*26f60*/  LOP3.LUT R144, R144, 0xffff, RZ, 0xc0, !PT ;  /* 0x0000ffff90907812 */ /* 0x000fe200078ec0ff */
[----:B------:R-:W-:Y:S02]  /*26f70*/  ULDC UR5, c[0x0][0x248] ;  /* 0x0000920000057ab9 */ /* 0x000fe40000000800 */
[----:B------:R-:W-:Y:S04]  /*26f80*/  STL [R1+0x10a8], R8 ;  /* 0x0010a80801007387 */ /* 0x000fe80000100800 */
[----:B------:R0:W-:Y:S01]  /*26f90*/  STL [R1+0x1a4], R4 ;  /* 0x0001a40401007387 */ /* 0x0001e20000100800 */
[----:B------:R-:W-:Y:S01]  /*26fa0*/  LOP3.LUT R13, R13, 0xffff, RZ, 0xc0, !PT ;  /* 0x0000ffff0d0d7812 */ /* 0x000fe200078ec0ff */
[----:B0-----:R-:W-:Y:S01]  /*26fb0*/  VIADD R4, R4, UR5 ;  /* 0x0000000504047c36 */ /* 0x001fe20008000000 */
[----:B------:R-:W-:Y:S01]  /*26fc0*/  ULDC UR5, c[0x0][0x248] ;  /* 0x0000920000057ab9 */ /* 0x000fe20000000800 */
[----:B------:R-:W-:-:S02]  /*26fd0*/  LOP3.LUT R12, R12, 0xffff, RZ, 0xc0, !PT ;  /* 0x0000ffff0c0c7812 */ /* 0x000fc400078ec0ff */
[----:B---3--:R-:W-:-:S04]  /*26fe0*/  LOP3.LUT R8, R33, 0xffff, RZ, 0xc0, !PT ;  /* 0x0000ffff21087812 */ /* 0x008fc800078ec0ff */
[----:B------:R-:W-:Y:S02]  /*26ff0*/  SHF.R.U32.HI R11, RZ, 0x8, R8 ;  /* 0x00000008ff0b7819 */ /* 0x000fe40000011608 */
[----:B----4-:R-:W-:Y:S02]  /*27000*/  LOP3.LUT R9, R31, 0xffff, RZ, 0xc0, !PT ;  /* 0x0000ffff1f097812 */ /* 0x010fe400078ec0ff */
[----:B------:R-:W-:Y:S02]  /*27010*/  PRMT R25, R8, 0x3340, R10 ;  /* 0x0000334008197816 */ /* 0x000fe4000000000a */
[----:B------:R-:W-:Y:S02]  /*27020*/  SHF.R.U32.HI R8, RZ, 0x8, R9 ;  /* 0x00000008ff087819 */ /* 0x000fe40000011609 */
[----:B------:R-:W-:Y:S01]  /*27030*/  PRMT R9, R9, 0x3340, R144 ;  /* 0x0000334009097816 */ /* 0x000fe20000000090 */
[----:B------:R-:W-:Y:S04]  /*27040*/  STL [R1+0x11ac], R25 ;  /* 0x0011ac1901007387 */ /* 0x000fe80000100800 */
[----:B------:R-:W3:Y:S04]  /*27050*/  LDL.LU R33, [R1+0x604] ;  /* 0x0006040001217983 */ /* 0x000ee80000300800 */
[----:B------:R0:W-:Y:S04]  /*27060*/  STL [R1+0x11a8], R9 ;  /* 0x0011a80901007387 */ /* 0x0001e80000100800 */
[----:B------:R-:W4:Y:S01]  /*27070*/  LDL.LU R31, [R1+0xa18] ;  /* 0x000a1800011f7983 */ /* 0x000f220000300800 */
[----:B------:R-:W-:-:S02]  /*27080*/  SHF.R.U32.HI R10, RZ, 0x8, R10 ;  /* 0x00000008ff0a7819 */ /* 0x000fc4000001160a */
[----:B------:R-:W-:Y:S02]  /*27090*/  SHF.R.U32.HI R144, RZ, 0x8, R144 ;  /* 0x00000008ff907819 */ /* 0x000fe40000011690 */
[----:B------:R-:W-:Y:S02]  /*270a0*/  LOP3.LUT R11, R11, 0xffff, RZ, 0xc0, !PT ;  /* 0x0000ffff0b0b7812 */ /* 0x000fe400078ec0ff */
[----:B------:R-:W-:Y:S02]  /*270b0*/  LOP3.LUT R10, R10, 0xffff, RZ, 0xc0, !PT ;  /* 0x0000ffff0a0a7812 */ /* 0x000fe400078ec0ff */
[----:B------:R-:W-:Y:S02]  /*270c0*/  LOP3.LUT R8, R8, 0xffff, RZ, 0xc0, !PT ;  /* 0x0000ffff08087812 */ /* 0x000fe400078ec0ff */
[----:B------:R-:W-:Y:S02]  /*270d0*/  LOP3.LUT R144, R144, 0xffff, RZ, 0xc0, !PT ;  /* 0x0000ffff90907812 */ /* 0x000fe400078ec0ff */
[----:B0-----:R-:W-:-:S02]  /*270e0*/  PRMT R9, R11, 0x3340, R10 ;  /* 0x000033400b097816 */ /* 0x001fc4000000000a */
[----:B------:R-:W-:Y:S01]  /*270f0*/  PRMT R8, R8, 0x3340, R144 ;  /* 0x0000334008087816 */ /* 0x000fe20000000090 */
[----:B------:R0:W-:Y:S04]  /*27100*/  STL [R1+0x1a8], R4 ;  /* 0x0001a80401007387 */ /* 0x0001e80000100800 */
[----:B------:R-:W-:Y:S04]  /*27110*/  STL [R1+0x10a0], R9 ;  /* 0x0010a00901007387 */ /* 0x000fe80000100800 */
[----:B------:R2:W-:Y:S01]  /*27120*/  STL [R1+0x109c], R8 ;  /* 0x00109c0801007387 */ /* 0x0005e20000100800 */
[----:B0-----:R-:W-:Y:S01]  /*27130*/  VIADD R4, R4, UR5 ;  /* 0x0000000504047c36 */ /* 0x001fe20008000000 */
[----:B------:R-:W-:-:S04]  /*27140*/  ULDC UR5, c[0x0][0x248] ;  /* 0x0000920000057ab9 */ /* 0x000fc80000000800 */
[----:B------:R0:W-:Y:S01]  /*27150*/  STL [R1+0x1ac], R4 ;  /* 0x0001ac0401007387 */ /* 0x0001e20000100800 */
[----:B--2---:R-:W-:-:S04]  /*27160*/  LOP3.LUT R8, R37, 0xffff, RZ, 0xc0, !PT ;  /* 0x0000ffff25087812 */ /* 0x004fc800078ec0ff */
[----:B------:R-:W-:Y:S02]  /*27170*/  SHF.R.U32.HI R10, RZ, 0x8, R8 ;  /* 0x00000008ff0a7819 */ /* 0x000fe40000011608 */
[----:B------:R-:W-:Y:S02]  /*27180*/  LOP3.LUT R9, R35, 0xffff, RZ, 0xc0, !PT ;  /* 0x0000ffff23097812 */ /* 0x000fe400078ec0ff */
[----:B------:R-:W-:Y:S02]  /*27190*/  PRMT R11, R8, 0x3340, R13 ;  /* 0x00003340080b7816 */ /* 0x000fe4000000000d */
[----:B------:R-:W-:Y:S02]  /*271a0*/  SHF.R.U32.HI R8, RZ, 0x8, R9 ;  /* 0x00000008ff087819 */ /* 0x000fe40000011609 */
[----:B------:R-:W-:Y:S01]  /*271b0*/  PRMT R9, R9, 0x3340, R12 ;  /* 0x0000334009097816 */ /* 0x000fe2000000000c */
[----:B------:R-:W-:Y:S04]  /*271c0*/  STL [R1+0x11a4], R11 ;  /* 0x0011a40b01007387 */ /* 0x000fe80000100800 */
[----:B------:R-:W2:Y:S04]  /*271d0*/  LDL.LU R37, [R1+0xa1c] ;  /* 0x000a1c0001257983 */ /* 0x000ea80000300800 */
[----:B------:R1:W-:Y:S04]  /*271e0*/  STL [R1+0x11a0], R9 ;  /* 0x0011a00901007387 */ /* 0x0003e80000100800 */
[----:B------:R-:W2:Y:S01]  /*271f0*/  LDL.LU R35, [R1+0x60c] ;  /* 0x00060c0001237983 */ /* 0x000ea20000300800 */
[----:B------:R-:W-:-:S02]  /*27200*/  SHF.R.U32.HI R13, RZ, 0x8, R13 ;  /* 0x00000008ff0d7819 */ /* 0x000fc4000001160d */
[----:B------:R-:W-:Y:S02]  /*27210*/  SHF.R.U32.HI R12, RZ, 0x8, R12 ;  /* 0x00000008ff0c7819 */ /* 0x000fe4000001160c */
[----:B------:R-:W-:Y:S02]  /*27220*/  LOP3.LUT R10, R10, 0xffff, RZ, 0xc0, !PT ;  /* 0x0000ffff0a0a7812 */ /* 0x000fe400078ec0ff */
[----:B------:R-:W-:Y:S02]  /*27230*/  LOP3.LUT R13, R13, 0xffff, RZ, 0xc0, !PT ;  /* 0x0000ffff0d0d7812 */ /* 0x000fe400078ec0ff */
[----:B------:R-:W-:Y:S02]  /*27240*/  LOP3.LUT R8, R8, 0xffff, RZ, 0xc0, !PT ;  /* 0x0000ffff08087812 */ /* 0x000fe400078ec0ff */
[----:B------:R-:W-:Y:S01]  /*27250*/  LOP3.LUT R12, R12, 0xffff, RZ, 0xc0, !PT ;  /* 0x0000ffff0c0c7812 */ /* 0x000fe200078ec0ff */
[----:B0-----:R-:W-:Y:S01]  /*27260*/  VIADD R4, R4, UR5 ;  /* 0x0000000504047c36 */ /* 0x001fe20008000000 */
[----:B-1----:R-:W-:Y:S01]  /*27270*/  PRMT R9, R10, 0x3340, R13 ;  /* 0x000033400a097816 */ /* 0x002fe2000000000d */
[----:B------:R-:W-:Y:S01]  /*27280*/  ULDC UR5, c[0x0][0x248] ;  /* 0x0000920000057ab9 */ /* 0x000fe20000000800 */
[----:B------:R-:W-:-:S02]  /*27290*/  PRMT R8, R8, 0x3340, R12 ;  /* 0x0000334008087816 */ /* 0x000fc4000000000c */
[----:B------:R-:W-:Y:S01]  /*272a0*/  F2FP.SATFINITE.E4M3.F32.PACK_AB_MERGE_C R140, R141, R140, RZ ;  /* 0x0000008c8d8c723e */ /* 0x000fe200048070ff */
[----:B------:R0:W-:Y:S04]  /*272b0*/  STL [R1+0x1b4], R4 ;  /* 0x0001b40401007387 */ /* 0x0001e80000100800 */
[----:B------:R-:W-:Y:S01]  /*272c0*/  STL [R1+0x1090], R9 ;  /* 0x0010900901007387 */ /* 0x000fe20000100800 */
[----:B------:R-:W-:-:S03]  /*272d0*/  LOP3.LUT R140, R140, 0xffff, RZ, 0xc0, !PT ;  /* 0x0000ffff8c8c7812 */ /* 0x000fc600078ec0ff */
[----:B------:R-:W-:Y:S01]  /*272e0*/  STL [R1+0x108c], R8 ;  /* 0x00108c0801007387 */ /* 0x000fe20000100800 */
[----:B------:R-:W-:Y:S01]  /*272f0*/  LOP3.LUT R15, R15, 0xffff, RZ, 0xc0, !PT ;  /* 0x0000ffff0f0f7812 */ /* 0x000fe200078ec0ff */
[----:B0-----:R-:W-:Y:S01]  /*27300*/  VIADD R4, R4, UR5 ;  /* 0x0000000504047c36 */ /* 0x001fe20008000000 */
[----:B------:R-:W-:-:S04]  /*27310*/  ULDC UR5, c[0x0][0x248] ;  /* 0x0000920000057ab9 */ /* 0x000fc80000000800 */
[----:B------:R0:W-:Y:S01]  /*27320*/  STL [R1+0x1b8], R4 ;  /* 0x0001b80401007387 */ /* 0x0001e20000100800 */
[----:B------:R-:W-:Y:S01]  /*27330*/  F2FP.SATFINITE.E4M3.F32.PACK_AB_MERGE_C R136, R137, R136, RZ ;  /* 0x000000888988723e */ /* 0x000fe200048070ff */
[----:B0-----:R-:W-:Y:S01]  /*27340*/  VIADD R4, R4, UR5 ;  /* 0x0000000504047c36 */ /* 0x001fe20008000000 */
[----:B------:R-:W-:Y:S01]  /*27350*/  LOP3.LUT R14, R14, 0xffff, RZ, 0xc0, !PT ;  /* 0x0000ffff0e0e7812 */ /* 0x000fe200078ec0ff */
[----:B------:R-:W-:Y:S01]  /*27360*/  ULDC UR5, c[0x0][0x248] ;  /* 0x0000920000057ab9 */ /* 0x000fe20000000800 */
[----:B------:R-:W-:Y:S02]  /*27370*/  LOP3.LUT R136, R136, 0xffff, RZ, 0xc0, !PT ;  /* 0x0000ffff88887812 */ /* 0x000fe400078ec0ff */
[----:B---3--:R-:W-:-:S04]  /*27380*/  LOP3.LUT R8, R33, 0xffff, RZ, 0xc0, !PT ;  /* 0x0000ffff21087812 */ /* 0x008fc800078ec0ff */
[----:B------:R-:W-:Y:S02]  /*27390*/  SHF.R.U32.HI R10, RZ, 0x8, R8 ;  /* 0x00000008ff0a7819 */ /* 0x000fe40000011608 */
[----:B----4-:R-:W-:Y:S02]  /*273a0*/  LOP3.LUT R9, R31, 0xffff, RZ, 0xc0, !PT ;  /* 0x0000ffff1f097812 */ /* 0x010fe400078ec0ff */
[--C-:B------:R-:W-:Y:S02]  /*273b0*/  PRMT R11, R8, 0x3340, R140.reuse ;  /* 0x00003340080b7816 */ /* 0x100fe4000000008c */
        /* <DEDUP_REMOVED lines=98> */
[----:B------:R0:W-:Y:S01]  /*279e0*/  STL [R1+0x1e0], R4 ;  /* 0x0001e00401007387 */ /* 0x0001e20000100800 */
[----:B------:R-:W-:-:S03]  /*279f0*/  LOP3.LUT R19, R19, 0xffff, RZ, 0xc0, !PT ;  /* 0x0000ffff13137812 */ /* 0x000fc600078ec0ff */
[----:B------:R-:W-:Y:S01]  /*27a00*/  STL [R1+0x1058], R9 ;  /* 0x0010580901007387 */ /* 0x000fe20000100800 */
[----:B------:R-:W-:-:S03]  /*27a10*/  LOP3.LUT R18, R18, 0xffff, RZ, 0xc0, !PT ;  /* 0x0000ffff12127812 */ /* 0x000fc600078ec0ff */
[----:B------:R-:W-:Y:S01]  /*27a20*/  STL [R1+0x1054], R8 ;  /* 0x0010540801007387 */ /* 0x000fe20000100800 */
[----:B0-----:R-:W-:Y:S01]  /*27a30*/  VIADD R4, R4, UR5 ;  /* 0x0000000504047c36 */ /* 0x001fe20008000000 */
[----:B------:R-:W-:-:S04]  /*27a40*/  ULDC UR5, c[0x0][0x248] ;  /* 0x0000920000057ab9 */ /* 0x000fc80000000800 */
[----:B------:R0:W-:Y:S01]  /*27a50*/  STL [R1+0x1e4], R4 ;  /* 0x0001e40401007387 */ /* 0x0001e20000100800 */
[----:B------:R-:W-:Y:S02]  /*27a60*/  F2FP.SATFINITE.E4M3.F32.PACK_AB_MERGE_C R128, R129, R128, RZ ;  /* 0x000000808180723e */ /* 0x000fe400048070ff */
        /* <DEDUP_REMOVED lines=57> */
[----:B------:R-:W-:Y:S01]  /*27e00*/  F2FP.SATFINITE.E4M3.F32.PACK_AB_MERGE_C R124, R125, R124, RZ ;  /* 0x0000007c7d7c723e */ /* 0x000fe200048070ff */
[----:B0-----:R-:W-:-:S03]  /*27e10*/  VIADD R4, R4, UR5 ;  /* 0x0000000504047c36 */ /* 0x001fc60008000000 */
        /* <DEDUP_REMOVED lines=30> */
[--C-:B------:R-:W-:Y:S02]  /*28000*/  PRMT R11, R8, 0x3340, R124.reuse ;  /* 0x00003340080b7816 */ /* 0x100fe4000000007c */
        /* <DEDUP_REMOVED lines=74> */
[----:B------:R-:W-:-:S03]  /*284b0*/  F2FP.SATFINITE.E4M3.F32.PACK_AB_MERGE_C R116, R117, R116, RZ ;  /* 0x000000747574723e */ /* 0x000fc600048070ff */
[----:B------:R-:W-:Y:S01]  /*284c0*/  STL [R1+0x1000], R9 ;  /* 0x0010000901007387 */ /* 0x000fe20000100800 */
[----:B------:R-:W-:-:S03]  /*284d0*/  LOP3.LUT R152, R152, 0xffff, RZ, 0xc0, !PT ;  /* 0x0000ffff98987812 */ /* 0x000fc600078ec0ff */
[----:B------:R-:W-:Y:S01]  /*284e0*/  STL [R1+0xffc], R8 ;  /* 0x000ffc0801007387 */ /* 0x000fe20000100800 */
[----:B------:R-:W-:Y:S01]  /*284f0*/  LOP3.LUT R116, R116, 0xffff, RZ, 0xc0, !PT ;  /* 0x0000ffff74747812 */ /* 0x000fe200078ec0ff */
[----:B0-----:R-:W-:Y:S01]  /*28500*/  VIADD R4, R4, UR5 ;  /* 0x0000000504047c36 */ /* 0x001fe20008000000 */
[----:B------:R-:W-:-:S04]  /*28510*/  ULDC UR5, c[0x0][0x248] ;  /* 0x0000920000057ab9 */ /* 0x000fc80000000800 */
[----:B------:R0:W-:Y:S01]  /*28520*/  STL [R1+0x25c], R4 ;  /* 0x00025c0401007387 */ /* 0x0001e20000100800 */
[----:B------:R-:W-:Y:S01]  /*28530*/  LOP3.LUT R155, R155, 0xffff, RZ, 0xc0, !PT ;  /* 0x0000ffff9b9b7812 */ /* 0x000fe200078ec0ff */
[----:B0-----:R-:W-:Y:S01]  /*28540*/  VIADD R4, R4, UR5 ;  /* 0x0000000504047c36 */ /* 0x001fe20008000000 */
        /* <DEDUP_REMOVED lines=1530> */
[----:B------:R-:W-:-:S03]  /*2e4f0*/  PRMT R8, R8, 0x3340, R249 ;  /* 0x0000334008087816 */ /* 0x000fc600000000f9 */
[----:B------:R-:W-:Y:S01]  /*2e500*/  STL [R1+0xb1c], R9 ;  /* 0x000b1c0901007387 */ /* 0x000fe20000100800 */
[----:B------:R-:W-:-:S03]  /*2e510*/  LOP3.LUT R248, R248, 0xffff, RZ, 0xc0, !PT ;  /* 0x0000fffff8f87812 */ /* 0x000fc600078ec0ff */
[----:B------:R0:W-:Y:S04]  /*2e520*/  STL [R1+0x48c], R4 ;  /* 0x00048c0401007387 */ /* 0x0001e80000100800 */
[----:B------:R-:W-:Y:S01]  /*2e530*/  STL [R1+0xb14], R8 ;  /* 0x000b140801007387 */ /* 0x000fe20000100800 */
[----:B------:R-:W-:Y:S01]  /*2e540*/  LOP3.LUT R206, R206, 0xffff, RZ, 0xc0, !PT ;  /* 0x0000ffffcece7812 */ /* 0x000fe200078ec0ff */
[----:B0-----:R-:W-:Y:S01]  /*2e550*/  VIADD R4, R4, UR5 ;  /* 0x0000000504047c36 */ /* 0x001fe20008000000 */
[----:B------:R-:W-:-:S04]  /*2e560*/  ULDC UR5, c[0x0][0x248] ;  /* 0x0000920000057ab9 */ /* 0x000fc80000000800 */
[----:B------:R0:W-:Y:S02]  /*2e570*/  STL [R1+0x49c], R4 ;  /* 0x00049c0401007387 */ /* 0x0001e40000100800 */
[----:B0-----:R-:W-:Y:S01]  /*2e580*/  VIADD R4, R4, UR5 ;  /* 0x0000000504047c36 */ /* 0x001fe20008000000 */
[----:B------:R-:W-:Y:S01]  /*2e590*/  LOP3.LUT R208, R208, 0xffff, RZ, 0xc0, !PT ;  /* 0x0000ffffd0d07812 */ /* 0x000fe200078ec0ff */
[----:B------:R-:W-:Y:S01]  /*2e5a0*/  ULDC UR5, c[0x0][0x248] ;  /* 0x0000920000057ab9 */ /* 0x000fe20000000800 */
[----:B------:R-:W-:Y:S02]  /*2e5b0*/  LOP3.LUT R251, R251, 0xffff, RZ, 0xc0, !PT ;  /* 0x0000fffffbfb7812 */ /* 0x000fe400078ec0ff */
[----:B------:R-:W-:Y:S02]  /*2e5c0*/  F2FP.SATFINITE.E4M3.F32.PACK_AB_MERGE_C R38, R39, R38, RZ ;  /* 0x000000262726723e */ /* 0x000fe400048070ff */
[----:B---3--:R-:W-:-:S04]  /*2e5d0*/  LOP3.LUT R8, R33, 0xffff, RZ, 0xc0, !PT ;  /* 0x0000ffff21087812 */ /* 0x008fc800078ec0ff */
[----:B------:R-:W-:Y:S02]  /*2e5e0*/  PRMT R11, R8, 0x3340, R248 ;  /* 0x00003340080b7816 */ /* 0x000fe400000000f8 */
[----:B----4-:R-:W-:Y:S02]  /*2e5f0*/  LOP3.LUT R9, R31, 0xffff, RZ, 0xc0, !PT ;  /* 0x0000ffff1f097812 */ /* 0x010fe400078ec0ff */
[----:B------:R-:W-:Y:S02]  /*2e600*/  SHF.R.U32.HI R10, RZ, 0x8, R8 ;  /* 0x00000008ff0a7819 */ /* 0x000fe40000011608 */
[----:B------:R-:W-:Y:S02]  /*2e610*/  SHF.R.U32.HI R248, RZ, 0x8, R248 ;  /* 0x00000008fff87819 */ /* 0x000fe400000116f8 */
[----:B------:R-:W-:Y:S02]  /*2e620*/  SHF.R.U32.HI R8, RZ, 0x8, R9 ;  /* 0x00000008ff087819 */ /* 0x000fe40000011609 */
[----:B------:R-:W-:-:S02]  /*2e630*/  PRMT R9, R9, 0x3340, R206 ;  /* 0x0000334009097816 */ /* 0x000fc400000000ce */
[----:B------:R-:W-:Y:S02]  /*2e640*/  LOP3.LUT R10, R10, 0xffff, RZ, 0xc0, !PT ;  /* 0x0000ffff0a0a7812 */ /* 0x000fe400078ec0ff */
[----:B------:R-:W-:Y:S01]  /*2e650*/  LOP3.LUT R248, R248, 0xffff, RZ, 0xc0, !PT ;  /* 0x0000fffff8f87812 */ /* 0x000fe200078ec0ff */
[----:B------:R-:W-:Y:S04]  /*2e660*/  STL [R1+0xc58], R11 ;  /* 0x000c580b01007387 */ /* 0x000fe80000100800 */
[----:B------:R0:W-:Y:S04]  /*2e670*/  STL [R1+0xc54], R9 ;  /* 0x000c540901007387 */ /* 0x0001e80000100800 */
[----:B------:R-:W3:Y:S04]  /*2e680*/  LDL.LU R43, [R1+0xc98] ;  /* 0x000c9800012b7983 */ /* 0x000ee80000300800 */
[----:B------:R-:W4:Y:S01]  /*2e690*/  LDL.LU R33, [R1+0x410] ;  /* 0x0004100001217983 */ /* 0x000f220000300800 */
[----:B0-----:R-:W-:-:S05]  /*2e6a0*/  PRMT R9, R10, 0x3340, R248 ;  /* 0x000033400a097816 */ /* 0x001fca00000000f8 */
[----:B------:R-:W-:Y:S04]  /*2e6b0*/  STL [R1+0xb08], R9 ;  /* 0x000b080901007387 */ /* 0x000fe80000100800 */
[----:B------:R0:W-:Y:S04]  /*2e6c0*/  STL [R1+0x4a0], R4 ;  /* 0x0004a00401007387 */ /* 0x0001e80000100800 */
[----:B------:R-:W4:Y:S01]  /*2e6d0*/  LDL.LU R31, [R1+0x860] ;  /* 0x00086000011f7983 */ /* 0x000f220000300800 */
[----:B------:R-:W-:Y:S02]  /*2e6e0*/  SHF.R.U32.HI R206, RZ, 0x8, R206 ;  /* 0x00000008ffce7819 */ /* 0x000fe400000116ce */
[----:B------:R-:W-:-:S02]  /*2e6f0*/  LOP3.LUT R8, R8, 0xffff, RZ, 0xc0, !PT ;  /* 0x0000ffff08087812 */ /* 0x000fc400078ec0ff */
[----:B------:R-:W-:-:S04]  /*2e700*/  LOP3.LUT R206, R206, 0xffff, RZ, 0xc0, !PT ;  /* 0x0000ffffcece7812 */ /* 0x000fc800078ec0ff */
[----:B------:R-:W-:-:S05]  /*2e710*/  PRMT R8, R8, 0x3340, R206 ;  /* 0x0000334008087816 */ /* 0x000fca00000000ce */
        /* <DEDUP_REMOVED lines=9> */
[----:B------:R-:W-:Y:S02]  /*2e7b0*/  SHF.R.U32.HI R8, RZ, 0x8, R9 ;  /* 0x00000008ff087819 */ /* 0x000fe40000011609 */
[----:B------:R-:W-:Y:S01]  /*2e7c0*/  PRMT R9, R9, 0x3340, R251 ;  /* 0x0000334009097816 */ /* 0x000fe200000000fb */
[----:B------:R-:W-:Y:S01]  /*2e7d0*/  STL [R1+0xc50], R11 ;  /* 0x000c500b01007387 */ /* 0x000fe20000100800 */
[----:B------:R-:W-:-:S02]  /*2e7e0*/  LOP3.LUT R10, R10, 0xffff, RZ, 0xc0, !PT ;  /* 0x0000ffff0a0a7812 */ /* 0x000fc400078ec0ff */
[----:B------:R-:W-:Y:S01]  /*2e7f0*/  LOP3.LUT R208, R208, 0xffff, RZ, 0xc0, !PT ;  /* 0x0000ffffd0d07812 */ /* 0x000fe200078ec0ff */
[----:B------:R1:W-:Y:S01]  /*2e800*/  STL [R1+0xc4c], R9 ;  /* 0x000c4c0901007387 */ /* 0x0003e20000100800 */
[----:B0-----:R-:W-:Y:S01]  /*2e810*/  VIADD R4, R4, UR5 ;  /* 0x0000000504047c36 */ /* 0x001fe20008000000 */
[----:B------:R-:W-:Y:S01]  /*2e820*/  SHF.R.U32.HI R251, RZ, 0x8, R251 ;  /* 0x00000008fffb7819 */ /* 0x000fe200000116fb */
[----:B------:R-:W-:Y:S01]  /*2e830*/  ULDC UR5, c[0x0][0x248] ;  /* 0x0000920000057ab9 */ /* 0x000fe20000000800 */
[----:B------:R-:W2:Y:S04]  /*2e840*/  LDL.LU R41, [R1+0xca0] ;  /* 0x000ca00001297983 */ /* 0x000ea80000300800 */
[----:B------:R-:W2:Y:S01]  /*2e850*/  LDL.LU R39, [R1+0x428] ;  /* 0x0004280001277983 */ /* 0x000ea20000300800 */
[----:B-1----:R-:W-:-:S03]  /*2e860*/  PRMT R9, R10, 0x3340, R208 ;  /* 0x000033400a097816 */ /* 0x002fc600000000d0 */
[----:B------:R0:W-:Y:S04]  /*2e870*/  STL [R1+0x4ac], R4 ;  /* 0x0004ac0401007387 */ /* 0x0001e80000100800 */
[----:B------:R-:W2:Y:S04]  /*2e880*/  LDL.LU R37, [R1+0xc9c] ;  /* 0x000c9c0001257983 */ /* 0x000ea80000300800 */
[----:B------:R-:W-:Y:S04]  /*2e890*/  STL [R1+0xafc], R9 ;  /* 0x000afc0901007387 */ /* 0x000fe80000100800 */
[----:B------:R-:W2:Y:S01]  /*2e8a0*/  LDL.LU R35, [R1+0x41c] ;  /* 0x00041c0001237983 */ /* 0x000ea20000300800 */
[----:B------:R-:W-:-:S02]  /*2e8b0*/  LOP3.LUT R8, R8, 0xffff, RZ, 0xc0, !PT ;  /* 0x0000ffff08087812 */ /* 0x000fc400078ec0ff */
[----:B------:R-:W-:-:S04]  /*2e8c0*/  LOP3.LUT R251, R251, 0xffff, RZ, 0xc0, !PT ;  /* 0x0000fffffbfb7812 */ /* 0x000fc800078ec0ff */
[----:B------:R-:W-:-:S05]  /*2e8d0*/  PRMT R8, R8, 0x3340, R251 ;  /* 0x0000334008087816 */ /* 0x000fca00000000fb */
[----:B------:R-:W-:Y:S01]  /*2e8e0*/  STL [R1+0xaf4], R8 ;  /* 0x000af40801007387 */ /* 0x000fe20000100800 */
[----:B------:R-:W-:Y:S01]  /*2e8f0*/  LOP3.LUT R204, R204, 0xffff, RZ, 0xc0, !PT ;  /* 0x0000ffffcccc7812 */ /* 0x000fe200078ec0ff */
[----:B0-----:R-:W-:Y:S01]  /*2e900*/  VIADD R4, R4, UR5 ;  /* 0x0000000504047c36 */ /* 0x001fe20008000000 */
[----:B------:R-:W-:-:S04]  /*2e910*/  ULDC UR5, c[0x0][0x248] ;  /* 0x0000920000057ab9 */ /* 0x000fc80000000800 */
[----:B------:R0:W-:Y:S02]  /*2e920*/  STL [R1+0x4b4], R4 ;  /* 0x0004b40401007387 */ /* 0x0001e40000100800 */
[----:B0-----:R-:W-:Y:S01]  /*2e930*/  VIADD R4, R4, UR5 ;  /* 0x0000000504047c36 */ /* 0x001fe20008000000 */
[----:B------:R-:W-:Y:S01]  /*2e940*/  ULDC UR5, c[0x0][0x248] ;  /* 0x0000920000057ab9 */ /* 0x000fe20000000800 */
[----:B---3--:R-:W-:Y:S02]  /*2e950*/  LOP3.LUT R10, R43, 0xffff, RZ, 0xc0, !PT ;  /* 0x0000ffff2b0a7812 */ /* 0x008fe400078ec0ff */
[----:B----4-:R-:W-:Y:S02]  /*2e960*/  LOP3.LUT R8, R33, 0xffff, RZ, 0xc0, !PT ;  /* 0x0000ffff21087812 */ /* 0x010fe400078ec0ff */
[----:B------:R-:W-:Y:S02]  /*2e970*/  SHF.R.U32.HI R11, RZ, 0x8, R10 ;  /* 0x00000008ff0b7819 */ /* 0x000fe4000001160a */
[----:B------:R-:W-:-:S02]  /*2e980*/  PRMT R12, R10, 0x3340, R8 ;  /* 0x000033400a0c7816 */ /* 0x000fc40000000008 */
[----:B------:R-:W-:Y:S02]  /*2e990*/  SHF.R.U32.HI R10, RZ, 0x8, R8 ;  /* 0x00000008ff0a7819 */ /* 0x000fe40000011608 */
[----:B------:R-:W-:-:S04]  /*2e9a0*/  LOP3.LUT R9, R31, 0xffff, RZ, 0xc0, !PT ;  /* 0x0000ffff1f097812 */ /* 0x000fc800078ec0ff */
[----:B------:R-:W-:Y:S02]  /*2e9b0*/  SHF.R.U32.HI R8, RZ, 0x8, R9 ;  /* 0x00000008ff087819 */ /* 0x000fe40000011609 */
[----:B------:R-:W-:Y:S01]  /*2e9c0*/  PRMT R9, R9, 0x3340, R204 ;  /* 0x0000334009097816 */ /* 0x000fe200000000cc */
[----:B------:R-:W-:Y:S04]  /*2e9d0*/  STL [R1+0xc48], R12 ;  /* 0x000c480c01007387 */ /* 0x000fe80000100800 */
[----:B------:R0:W-:Y:S04]  /*2e9e0*/  STL [R1+0xc44], R9 ;  /* 0x000c440901007387 */ /* 0x0001e80000100800 */
[----:B------:R-:W3:Y:S04]  /*2e9f0*/  LDL.LU R33, [R1+0x868] ;  /* 0x0008680001217983 */ /* 0x000ee80000300800 */
[----:B------:R-:W4:Y:S01]  /*2ea00*/  LDL.LU R31, [R1+0x864] ;  /* 0x00086400011f7983 */ /* 0x000f220000300800 */
[----:B------:R-:W-:-:S02]  /*2ea10*/  LOP3.LUT R11, R11, 0xffff, RZ, 0xc0, !PT ;  /* 0x0000ffff0b0b7812 */ /* 0x000fc400078ec0ff */
[----:B------:R-:W-:Y:S02]  /*2ea20*/  LOP3.LUT R10, R10, 0xffff, RZ, 0xc0, !PT ;  /* 0x0000ffff0a0a7812 */ /* 0x000fe400078ec0ff */
[----:B------:R-:W-:Y:S02]  /*2ea30*/  SHF.R.U32.HI R204, RZ, 0x8, R204 ;  /* 0x00000008ffcc7819 */ /* 0x000fe400000116cc */
[----:B0-----:R-:W-:Y:S02]  /*2ea40*/  PRMT R9, R11, 0x3340, R10 ;  /* 0x000033400b097816 */ /* 0x001fe4000000000a */
[----:B------:R-:W-:Y:S02]  /*2ea50*/  LOP3.LUT R8, R8, 0xffff, RZ, 0xc0, !PT ;  /* 0x0000ffff08087812 */ /* 0x000fe400078ec0ff */
[----:B------:R-:W-:Y:S01]  /*2ea60*/  LOP3.LUT R204, R204, 0xffff, RZ, 0xc0, !PT ;  /* 0x0000ffffcccc7812 */ /* 0x000fe200078ec0ff */
[----:B------:R0:W-:Y:S03]  /*2ea70*/  STL [R1+0x4b8], R4 ;  /* 0x0004b80401007387 */ /* 0x0001e60000100800 */
[----:B------:R-:W-:Y:S01]  /*2ea80*/  PRMT R8, R8, 0x3340, R204 ;  /* 0x0000334008087816 */ /* 0x000fe200000000cc */
[----:B------:R2:W-:Y:S04]  /*2ea90*/  STL [R1+0xae8], R9 ;  /* 0x000ae80901007387 */ /* 0x0005e80000100800 */
[----:B------:R1:W-:Y:S01]  /*2eaa0*/  STL [R1+0xae4], R8 ;  /* 0x000ae40801007387 */ /* 0x0003e20000100800 */
[----:B0-----:R-:W-:Y:S01]  /*2eab0*/  VIADD R4, R4, UR5 ;  /* 0x0000000504047c36 */ /* 0x001fe20008000000 */
[----:B------:R-:W-:-:S04]  /*2eac0*/  ULDC UR5, c[0x0][0x248] ;  /* 0x0000920000057ab9 */ /* 0x000fc80000000800 */
[----:B------:R-:W-:Y:S01]  /*2ead0*/  STL [R1+0x4c4], R4 ;  /* 0x0004c40401007387 */ /* 0x000fe20000100800 */
[----:B--2---:R-:W-:Y:S02]  /*2eae0*/  LOP3.LUT R9, R41, 0xffff, RZ, 0xc0, !PT ;  /* 0x0000ffff29097812 */ /* 0x004fe400078ec0ff */
[----:B------:R-:W-:Y:S02]  /*2eaf0*/  LOP3.LUT R10, R39, 0xffff, RZ, 0xc0, !PT ;  /* 0x0000ffff270a7812 */ /* 0x000fe400078ec0ff */
[----:B-1----:R-:W-:Y:S02]  /*2eb00*/  SHF.R.U32.HI R8, RZ, 0x8, R9 ;  /* 0x00000008ff087819 */ /* 0x002fe40000011609 */
[--C-:B------:R-:W-:Y:S02]  /*2eb10*/  PRMT R13, R9, 0x3340, R10.reuse ;  /* 0x00003340090d7816 */ /* 0x100fe4000000000a */
[----:B------:R-:W-:Y:S02]  /*2eb20*/  SHF.R.U32.HI R9, RZ, 0x8, R10 ;  /* 0x00000008ff097819 */ /* 0x000fe4000001160a */
[----:B------:R-:W-:Y:S01]  /*2eb30*/  LOP3.LUT R11, R37, 0xffff, RZ, 0xc0, !PT ;  /* 0x0000ffff250b7812 */ /* 0x000fe200078ec0ff */
[----:B------:R0:W-:Y:S01]  /*2eb40*/  STL [R1+0xc40], R13 ;  /* 0x000c400d01007387 */ /* 0x0001e20000100800 */
[----:B------:R-:W-:-:S02]  /*2eb50*/  LOP3.LUT R8, R8, 0xffff, RZ, 0xc0, !PT ;  /* 0x0000ffff08087812 */ /* 0x000fc400078ec0ff */
[----:B------:R-:W-:Y:S02]  /*2eb60*/  LOP3.LUT R12, R35, 0xffff, RZ, 0xc0, !PT ;  /* 0x0000ffff230c7812 */ /* 0x000fe400078ec0ff */
[----:B------:R-:W-:Y:S02]  /*2eb70*/  LOP3.LUT R9, R9, 0xffff, RZ, 0xc0, !PT ;  /* 0x0000ffff09097812 */ /* 0x000fe400078ec0ff */
[----:B0-----:R-:W-:Y:S01]  /*2eb80*/  PRMT R13, R11, 0x3340, R12 ;  /* 0x000033400b0d7816 */ /* 0x001fe2000000000c */
[----:B------:R-:W-:Y:S01]  /*2eb90*/  VIADD R4, R4, UR5 ;  /* 0x0000000504047c36 */ /* 0x000fe20008000000 */
[----:B------:R-:W-:Y:S01]  /*2eba0*/  PRMT R8, R8, 0x3340, R9 ;  /* 0x0000334008087816 */ /* 0x000fe20000000009 */
[----:B------:R-:W-:Y:S02]  /*2ebb0*/  ULDC UR5, c[0x0][0x248] ;  /* 0x0000920000057ab9 */ /* 0x000fe40000000800 */
[----:B------:R-:W-:Y:S04]  /*2ebc0*/  STL [R1+0xc38], R13 ;  /* 0x000c380d01007387 */ /* 0x000fe80000100800 */
[----:B------:R-:W2:Y:S04]  /*2ebd0*/  LDL.LU R43, [R1+0xca8] ;  /* 0x000ca800012b7983 */ /* 0x000ea80000300800 */
[----:B------:R-:W2:Y:S04]  /*2ebe0*/  LDL.LU R41, [R1+0x438] ;  /* 0x0004380001297983 */ /* 0x000ea80000300800 */
[----:B------:R0:W-:Y:S04]  /*2ebf0*/  STL [R1+0xae0], R8 ;  /* 0x000ae00801007387 */ /* 0x0001e80000100800 */
[----:B------:R1:W-:Y:S04]  /*2ec00*/  STL [R1+0x4c8], R4 ;  /* 0x0004c80401007387 */ /* 0x0003e80000100800 */
[----:B------:R-:W2:Y:S04]  /*2ec10*/  LDL.LU R37, [R1+0xca4] ;  /* 0x000ca40001257983 */ /* 0x000ea80000300800 */
[----:B------:R-:W2:Y:S01]  /*2ec20*/  LDL.LU R35, [R1+0x42c] ;  /* 0x00042c0001237983 */ /* 0x000ea20000300800 */
[----:B------:R-:W-:-:S02]  /*2ec30*/  SHF.R.U32.HI R10, RZ, 0x8, R11 ;  /* 0x00000008ff0a7819 */ /* 0x000fc4000001160b */
[----:B------:R-:W-:Y:S02]  /*2ec40*/  SHF.R.U32.HI R11, RZ, 0x8, R12 ;  /* 0x00000008ff0b7819 */ /* 0x000fe4000001160c */
[----:B------:R-:W-:Y:S02]  /*2ec50*/  LOP3.LUT R10, R10, 0xffff, RZ, 0xc0, !PT ;  /* 0x0000ffff0a0a7812 */ /* 0x000fe400078ec0ff */
[----:B------:R-:W-:-:S04]  /*2ec60*/  LOP3.LUT R11, R11, 0xffff, RZ, 0xc0, !PT ;  /* 0x0000ffff0b0b7812 */ /* 0x000fc800078ec0ff */
[----:B0-----:R-:W-:Y:S02]  /*2ec70*/  PRMT R8, R10, 0x3340, R11 ;  /* 0x000033400a087816 */ /* 0x001fe4000000000b */
[----:B------:R-:W-:-:S03]  /*2ec80*/  LOP3.LUT R201, R201, 0xffff, RZ, 0xc0, !PT ;  /* 0x0000ffffc9c97812 */ /* 0x000fc600078ec0ff */
[----:B------:R-:W-:Y:S01]  /*2ec90*/  STL [R1+0xadc], R8 ;  /* 0x000adc0801007387 */ /* 0x000fe20000100800 */
[----:B------:R-:W-:Y:S01]  /*2eca0*/  LOP3.LUT R202, R202, 0xffff, RZ, 0xc0, !PT ;  /* 0x0000ffffcaca7812 */ /* 0x000fe200078ec0ff */
[----:B-1----:R-:W-:Y:S01]  /*2ecb0*/  VIADD R4, R4, UR5 ;  /* 0x0000000504047c36 */ /* 0x002fe20008000000 */
[----:B------:R-:W-:-:S04]  /*2ecc0*/  ULDC UR5, c[0x0][0x248] ;  /* 0x0000920000057ab9 */ /* 0x000fc80000000800 */
[----:B------:R0:W-:Y:S02]  /*2ecd0*/  STL [R1+0x4d8], R4 ;  /* 0x0004d80401007387 */ /* 0x0001e40000100800 */
[----:B0-----:R-:W-:Y:S01]  /*2ece0*/  VIADD R4, R4, UR5 ;  /* 0x0000000504047c36 */ /* 0x001fe20008000000 */
[----:B------:R-:W-:Y:S01]  /*2ecf0*/  ULDC UR5, c[0x0][0x248] ;  /* 0x0000920000057ab9 */ /* 0x000fe20000000800 */
[----:B---3--:R-:W-:Y:S02]  /*2ed00*/  LOP3.LUT R8, R33, 0xffff, RZ, 0xc0, !PT ;  /* 0x0000ffff21087812 */ /* 0x008fe400078ec0ff */
[----:B----4-:R-:W-:Y:S02]  /*2ed10*/  LOP3.LUT R9, R31, 0xffff, RZ, 0xc0, !PT ;  /* 0x0000ffff1f097812 */ /* 0x010fe400078ec0ff */
[----:B------:R-:W-:Y:S02]  /*2ed20*/  PRMT R11, R8, 0x3340, R201 ;  /* 0x00003340080b7816 */ /* 0x000fe400000000c9 */
[----:B------:R-:W-:-:S02]  /*2ed30*/  SHF.R.U32.HI R10, RZ, 0x8, R8 ;  /* 0x00000008ff0a7819 */ /* 0x000fc40000011608 */
[----:B------:R-:W-:Y:S02]  /*2ed40*/  SHF.R.U32.HI R201, RZ, 0x8, R201 ;  /* 0x00000008ffc97819 */ /* 0x000fe400000116c9 */
[----:B------:R-:W-:Y:S02]  /*2ed50*/  SHF.R.U32.HI R8, RZ, 0x8, R9 ;  /* 0x00000008ff087819 */ /* 0x000fe40000011609 */
[----:B------:R-:W-:Y:S02]  /*2ed60*/  PRMT R9, R9, 0x3340, R202 ;  /* 0x0000334009097816 */ /* 0x000fe400000000ca */
[----:B------:R-:W-:Y:S02]  /*2ed70*/  LOP3.LUT R10, R10, 0xffff, RZ, 0xc0, !PT ;  /* 0x0000ffff0a0a7812 */ /* 0x000fe400078ec0ff */
[----:B------:R-:W-:Y:S01]  /*2ed80*/  LOP3.LUT R201, R201, 0xffff, RZ, 0xc0, !PT ;  /* 0x0000ffffc9c97812 */ /* 0x000fe200078ec0ff */
[----:B------:R-:W-:Y:S04]  /*2ed90*/  STL [R1+0xc24], R11 ;  /* 0x000c240b01007387 */ /* 0x000fe80000100800 */
[----:B------:R0:W-:Y:S04]  /*2eda0*/  STL [R1+0xc2c], R9 ;  /* 0x000c2c0901007387 */ /* 0x0001e80000100800 */
[----:B------:R-:W3:Y:S04]  /*2edb0*/  LDL.LU R39, [R1+0x86c] ;  /* 0x00086c0001277983 */ /* 0x000ee80000300800 */
[----:B------:R-:W4:Y:S01]  /*2edc0*/  LDL.LU R33, [R1+0xcac] ;  /* 0x000cac0001217983 */ /* 0x000f220000300800 */
[----:B0-----:R-:W-:-:S03]  /*2edd0*/  PRMT R9, R10, 0x3340, R201 ;  /* 0x000033400a097816 */ /* 0x001fc600000000c9 */
[----:B------:R0:W-:Y:S04]  /*2ede0*/  STL [R1+0x4dc], R4 ;  /* 0x0004dc0401007387 */ /* 0x0001e80000100800 */
[----:B------:R2:W-:Y:S04]  /*2edf0*/  STL [R1+0xacc], R9 ;  /* 0x000acc0901007387 */ /* 0x0005e80000100800 */
[----:B------:R-:W4:Y:S01]  /*2ee00*/  LDL.LU R31, [R1+0x440] ;  /* 0x00044000011f7983 */ /* 0x000f220000300800 */
[----:B------:R-:W-:Y:S02]  /*2ee10*/  SHF.R.U32.HI R202, RZ, 0x8, R202 ;  /* 0x00000008ffca7819 */ /* 0x000fe400000116ca */
[----:B------:R-:W-:-:S02]  /*2ee20*/  LOP3.LUT R8, R8, 0xffff, RZ, 0xc0, !PT ;  /* 0x0000ffff08087812 */ /* 0x000fc400078ec0ff */
[----:B------:R-:W-:Y:S01]  /*2ee30*/  LOP3.LUT R202, R202, 0xffff, RZ, 0xc0, !PT ;  /* 0x0000ffffcaca7812 */ /* 0x000fe200078ec0ff */
[----:B0-----:R-:W-:Y:S01]  /*2ee40*/  VIADD R4, R4, UR5 ;  /* 0x0000000504047c36 */ /* 0x001fe20008000000 */
[----:B------:R-:W-:Y:S02]  /*2ee50*/  ULDC UR5, c[0x0][0x248] ;  /* 0x0000920000057ab9 */ /* 0x000fe40000000800 */
[----:B------:R-:W-:-:S05]  /*2ee60*/  PRMT R8, R8, 0x3340, R202 ;  /* 0x0000334008087816 */ /* 0x000fca00000000ca */
[----:B------:R-:W-:Y:S04]  /*2ee70*/  STL [R1+0xad0], R8 ;  /* 0x000ad00801007387 */ /* 0x000fe80000100800 */
[----:B------:R0:W-:Y:S01]  /*2ee80*/  STL [R1+0x4e4], R4 ;  /* 0x0004e40401007387 */ /* 0x0001e20000100800 */
[----:B--2---:R-:W-:Y:S02]  /*2ee90*/  LOP3.LUT R9, R43, 0xffff, RZ, 0xc0, !PT ;  /* 0x0000ffff2b097812 */ /* 0x004fe400078ec0ff */
[----:B------:R-:W-:-:S04]  /*2eea0*/  LOP3.LUT R10, R41, 0xffff, RZ, 0xc0, !PT ;  /* 0x0000ffff290a7812 */ /* 0x000fc800078ec0ff */
[----:B------:R-:W-:Y:S01]  /*2eeb0*/  PRMT R13, R9, 0x3340, R10 ;  /* 0x00003340090d7816 */ /* 0x000fe2000000000a */
[----:B0-----:R-:W-:Y:S01]  /*2eec0*/  VIADD R4, R4, UR5 ;  /* 0x0000000504047c36 */ /* 0x001fe20008000000 */
[----:B------:R-:W-:-:S03]  /*2eed0*/  LOP3.LUT R11, R37, 0xffff, RZ, 0xc0, !PT ;  /* 0x0000ffff250b7812 */ /* 0x000fc600078ec0ff */
[----:B------:R0:W-:Y:S01]  /*2eee0*/  STL [R1+0xc18], R13 ;  /* 0x000c180d01007387 */ /* 0x0001e20000100800 */
[----:B------:R-:W-:Y:S01]  /*2eef0*/  LOP3.LUT R12, R35, 0xffff, RZ, 0xc0, !PT ;  /* 0x0000ffff230c7812 */ /* 0x000fe200078ec0ff */
[----:B------:R-:W-:-:S03]  /*2ef00*/  ULDC UR5, c[0x0][0x248] ;  /* 0x0000920000057ab9 */ /* 0x000fc60000000800 */
[----:B0-----:R-:W-:-:S05]  /*2ef10*/  PRMT R13, R11, 0x3340, R12 ;  /* 0x000033400b0d7816 */ /* 0x001fca000000000c */
[----:B------:R-:W-:Y:S04]  /*2ef20*/  STL [R1+0xc10], R13 ;  /* 0x000c100d01007387 */ /* 0x000fe80000100800 */
[----:B------:R-:W2:Y:S04]  /*2ef30*/  LDL.LU R41, [R1+0xcb0] ;  /* 0x000cb00001297983 */ /* 0x000ea80000300800 */
[----:B------:R-:W2:Y:S04]  /*2ef40*/  LDL.LU R37, [R1+0x448] ;  /* 0x0004480001257983 */ /* 0x000ea80000300800 */
[----:B------:R0:W-:Y:S04]  /*2ef50*/  STL [R1+0x4e8], R4 ;  /* 0x0004e80401007387 */ /* 0x0001e80000100800 */
[----:B------:R-:W2:Y:S01]  /*2ef60*/  LDL.LU R35, [R1+0x870] ;  /* 0x0008700001237983 */ /* 0x000ea20000300800 */
[----:B------:R-:W-:-:S02]  /*2ef70*/  SHF.R.U32.HI R8, RZ, 0x8, R9 ;  /* 0x00000008ff087819 */ /* 0x000fc40000011609 */
[----:B------:R-:W-:Y:S02]  /*2ef80*/  SHF.R.U32.HI R9, RZ, 0x8, R10 ;  /* 0x00000008ff097819 */ /* 0x000fe4000001160a */
[----:B------:R-:W-:Y:S02]  /*2ef90*/  LOP3.LUT R8, R8, 0xffff, RZ, 0xc0, !PT ;  /* 0x0000ffff08087812 */ /* 0x000fe400078ec0ff */
[----:B------:R-:W-:Y:S02]  /*2efa0*/  LOP3.LUT R9, R9, 0xffff, RZ, 0xc0, !PT ;  /* 0x0000ffff09097812 */ /* 0x000fe400078ec0ff */
[----:B------:R-:W-:Y:S02]  /*2efb0*/  SHF.R.U32.HI R10, RZ, 0x8, R11 ;  /* 0x00000008ff0a7819 */ /* 0x000fe4000001160b */
[----:B------:R-:W-:Y:S02]  /*2efc0*/  SHF.R.U32.HI R11, RZ, 0x8, R12 ;  /* 0x00000008ff0b7819 */ /* 0x000fe4000001160c */
[----:B------:R-:W-:-:S02]  /*2efd0*/  PRMT R8, R8, 0x3340, R9 ;  /* 0x0000334008087816 */ /* 0x000fc40000000009 */
[----:B------:R-:W-:Y:S02]  /*2efe0*/  LOP3.LUT R10, R10, 0xffff, RZ, 0xc0, !PT ;  /* 0x0000ffff0a0a7812 */ /* 0x000fe400078ec0ff */
[----:B------:R-:W-:Y:S01]  /*2eff0*/  LOP3.LUT R11, R11, 0xffff, RZ, 0xc0, !PT ;  /* 0x0000ffff0b0b7812 */ /* 0x000fe200078ec0ff */
[----:B------:R1:W-:Y:S01]  /*2f000*/  STL [R1+0xabc], R8 ;  /* 0x000abc0801007387 */ /* 0x0003e20000100800 */
[----:B------:R-:W-:Y:S01]  /*2f010*/  LOP3.LUT R198, R198, 0xffff, RZ, 0xc0, !PT ;  /* 0x0000ffffc6c67812 */ /* 0x000fe200078ec0ff */
[----:B0-----:R-:W-:Y:S01]  /*2f020*/  VIADD R4, R4, UR5 ;  /* 0x0000000504047c36 */ /* 0x001fe20008000000 */
[----:B------:R-:W-:Y:S01]  /*2f030*/  ULDC UR5, c[0x0][0x248] ;  /* 0x0000920000057ab9 */ /* 0x000fe20000000800 */
[----:B-1----:R-:W-:-:S05]  /*2f040*/  PRMT R8, R10, 0x3340, R11 ;  /* 0x000033400a087816 */ /* 0x002fca000000000b */
[----:B------:R-:W-:Y:S04]  /*2f050*/  STL [R1+0xab8], R8 ;  /* 0x000ab80801007387 */ /* 0x000fe80000100800 */
[----:B------:R0:W-:Y:S02]  /*2f060*/  STL [R1+0x4f4], R4 ;  /* 0x0004f40401007387 */ /* 0x0001e40000100800 */
[----:B0-----:R-:W-:Y:S01]  /*2f070*/  VIADD R4, R4, UR5 ;  /* 0x0000000504047c36 */ /* 0x001fe20008000000 */
[----:B------:R-:W-:Y:S01]  /*2f080*/  ULDC UR5, c[0x0][0x248] ;  /* 0x0000920000057ab9 */ /* 0x000fe20000000800 */
[----:B------:R-:W-:Y:S02]  /*2f090*/  LOP3.LUT R195, R195, 0xffff, RZ, 0xc0, !PT ;  /* 0x0000ffffc3c37812 */ /* 0x000fe400078ec0ff */
[----:B---3--:R-:W-:-:S04]  /*2f0a0*/  LOP3.LUT R9, R39, 0xffff, RZ, 0xc0, !PT ;  /* 0x0000ffff27097812 */ /* 0x008fc800078ec0ff */
[--C-:B------:R-:W-:Y:S02]  /*2f0b0*/  PRMT R13, R9, 0x3340, R198.reuse ;  /* 0x00003340090d7816 */ /* 0x100fe400000000c6 */
[----:B----4-:R-:W-:Y:S02]  /*2f0c0*/  LOP3.LUT R11, R33, 0xffff, RZ, 0xc0, !PT ;  /* 0x0000ffff210b7812 */ /* 0x010fe400078ec0ff */
[----:B------:R-:W-:Y:S01]  /*2f0d0*/  SHF.R.U32.HI R8, RZ, 0x8, R9 ;  /* 0x00000008ff087819 */ /* 0x000fe20000011609 */
[----:B------:R0:W-:Y:S01]  /*2f0e0*/  STL [R1+0xc0c], R13 ;  /* 0x000c0c0d01007387 */ /* 0x0001e20000100800 */
[----:B------:R-:W-:Y:S02]  /*2f0f0*/  SHF.R.U32.HI R9, RZ, 0x8, R198 ;  /* 0x00000008ff097819 */ /* 0x000fe400000116c6 */
[----:B------:R-:W-:Y:S02]  /*2f100*/  LOP3.LUT R12, R31, 0xffff, RZ, 0xc0, !PT ;  /* 0x0000ffff1f0c7812 */ /* 0x000fe400078ec0ff */
[----:B------:R-:W-:-:S02]  /*2f110*/  LOP3.LUT R8, R8, 0xffff, RZ, 0xc0, !PT ;  /* 0x0000ffff08087812 */ /* 0x000fc400078ec0ff */
[----:B0-----:R-:W-:Y:S02]  /*2f120*/  PRMT R13, R11, 0x3340, R12 ;  /* 0x000033400b0d7816 */ /* 0x001fe4000000000c */
[----:B------:R-:W-:-:S03]  /*2f130*/  LOP3.LUT R9, R9, 0xffff, RZ, 0xc0, !PT ;  /* 0x0000ffff09097812 */ /* 0x000fc600078ec0ff */
[----:B------:R-:W-:Y:S01]  /*2f140*/  STL [R1+0xbf8], R13 ;  /* 0x000bf80d01007387 */ /* 0x000fe20000100800 */
[----:B------:R-:W-:-:S03]  /*2f150*/  PRMT R8, R8, 0x3340, R9 ;  /* 0x0000334008087816 */ /* 0x000fc60000000009 */
[----:B------:R-:W3:Y:S04]  /*2f160*/  LDL.LU R39, [R1+0x874] ;  /* 0x0008740001277983 */ /* 0x000ee80000300800 */
[----:B------:R-:W4:Y:S04]  /*2f170*/  LDL.LU R33, [R1+0xcb4] ;  /* 0x000cb40001217983 */ /* 0x000f280000300800 */
[----:B------:R-:W-:Y:S04]  /*2f180*/  STL [R1+0x4f8], R4 ;  /* 0x0004f80401007387 */ /* 0x000fe80000100800 */
[----:B------:R0:W-:Y:S04]  /*2f190*/  STL [R1+0xaac], R8 ;  /* 0x000aac0801007387 */ /* 0x0001e80000100800 */
[----:B------:R-:W4:Y:S01]  /*2f1a0*/  LDL.LU R31, [R1+0x44c] ;  /* 0x00044c00011f7983 */ /* 0x000f220000300800 */
[----:B------:R-:W-:-:S02]  /*2f1b0*/  SHF.R.U32.HI R10, RZ, 0x8, R11 ;  /* 0x00000008ff0a7819 */ /* 0x000fc4000001160b */
[----:B------:R-:W-:Y:S02]  /*2f1c0*/  SHF.R.U32.HI R11, RZ, 0x8, R12 ;  /* 0x00000008ff0b7819 */ /* 0x000fe4000001160c */
[----:B------:R-:W-:Y:S02]  /*2f1d0*/  LOP3.LUT R10, R10, 0xffff, RZ, 0xc0, !PT ;  /* 0x0000ffff0a0a7812 */ /* 0x000fe400078ec0ff */
[----:B------:R-:W-:-:S04]  /*2f1e0*/  LOP3.LUT R11, R11, 0xffff, RZ, 0xc0, !PT ;  /* 0x0000ffff0b0b7812 */ /* 0x000fc800078ec0ff */
[----:B0-----:R-:W-:-:S05]  /*2f1f0*/  PRMT R8, R10, 0x3340, R11 ;  /* 0x000033400a087816 */ /* 0x001fca000000000b */
[----:B------:R0:W-:Y:S01]  /*2f200*/  STL [R1+0xaa4], R8 ;  /* 0x000aa40801007387 */ /* 0x0001e20000100800 */
[----:B------:R-:W-:Y:S01]  /*2f210*/  VIADD R4, R4, UR5 ;  /* 0x0000000504047c36 */ /* 0x000fe20008000000 */
[----:B------:R-:W-:-:S04]  /*2f220*/  ULDC UR5, c[0x0][0x248] ;  /* 0x0000920000057ab9 */ /* 0x000fc80000000800 */
[----:B------:R1:W-:Y:S01]  /*2f230*/  STL [R1+0x504], R4 ;  /* 0x0005040401007387 */ /* 0x0003e20000100800 */
[----:B--2---:R-:W-:Y:S02]  /*2f240*/  LOP3.LUT R10, R41, 0xffff, RZ, 0xc0, !PT ;  /* 0x0000ffff290a7812 */ /* 0x004fe400078ec0ff */
[----:B0-----:R-:W-:Y:S02]  /*2f250*/  LOP3.LUT R8, R37, 0xffff, RZ, 0xc0, !PT ;  /* 0x0000ffff25087812 */ /* 0x001fe400078ec0ff */
[----:B------:R-:W-:Y:S02]  /*2f260*/  SHF.R.U32.HI R11, RZ, 0x8, R10 ;  /* 0x00000008ff0b7819 */ /* 0x000fe4000001160a */
[--C-:B------:R-:W-:Y:S02]  /*2f270*/  PRMT R12, R10, 0x3340, R8.reuse ;  /* 0x000033400a0c7816 */ /* 0x100fe40000000008 */
[----:B------:R-:W-:Y:S02]  /*2f280*/  LOP3.LUT R9, R35, 0xffff, RZ, 0xc0, !PT ;  /* 0x0000ffff23097812 */ /* 0x000fe400078ec0ff */
[----:B------:R-:W-:-:S02]  /*2f290*/  SHF.R.U32.HI R10, RZ, 0x8, R8 ;  /* 0x00000008ff0a7819 */ /* 0x000fc40000011608 */
[----:B------:R-:W-:Y:S02]  /*2f2a0*/  SHF.R.U32.HI R8, RZ, 0x8, R9 ;  /* 0x00000008ff087819 */ /* 0x000fe40000011609 */
[--C-:B------:R-:W-:Y:S02]  /*2f2b0*/  PRMT R9, R9, 0x3340, R195.reuse ;  /* 0x0000334009097816 */ /* 0x100fe400000000c3 */
[----:B------:R-:W-:Y:S02]  /*2f2c0*/  LOP3.LUT R11, R11, 0xffff, RZ, 0xc0, !PT ;  /* 0x0000ffff0b0b7812 */ /* 0x000fe400078ec0ff */
[----:B------:R-:W-:Y:S01]  /*2f2d0*/  LOP3.LUT R10, R10, 0xffff, RZ, 0xc0, !PT ;  /* 0x0000ffff0a0a7812 */ /* 0x000fe200078ec0ff */
[----:B------:R-:W-:Y:S01]  /*2f2e0*/  STL [R1+0xbe8], R12 ;  /* 0x000be80c01007387 */ /* 0x000fe20000100800 */
[----:B-1----:R-:W-:Y:S01]  /*2f2f0*/  VIADD R4, R4, UR5 ;  /* 0x0000000504047c36 */ /* 0x002fe20008000000 */
[----:B------:R-:W-:Y:S01]  /*2f300*/  SHF.R.U32.HI R195, RZ, 0x8, R195 ;  /* 0x00000008ffc37819 */ /* 0x000fe200000116c3 */
[----:B------:R-:W-:Y:S01]  /*2f310*/  ULDC UR5, c[0x0][0x248] ;  /* 0x0000920000057ab9 */ /* 0x000fe20000000800 */
[----:B------:R0:W-:Y:S04]  /*2f320*/  STL [R1+0xbe0], R9 ;  /* 0x000be00901007387 */ /* 0x0001e80000100800 */
[----:B------:R-:W2:Y:S04]  /*2f330*/  LDL.LU R43, [R1+0xcb8] ;  /* 0x000cb800012b7983 */ /* 0x000ea80000300800 */
[----:B------:R-:W2:Y:S01]  /*2f340*/  LDL.LU R37, [R1+0x450] ;  /* 0x0004500001257983 */ /* 0x000ea20000300800 */
[----:B0-----:R-:W-:-:S05]  /*2f350*/  PRMT R9, R11, 0x3340, R10 ;  /* 0x000033400b097816 */ /* 0x001fca000000000a */
[----:B------:R-:W-:Y:S04]  /*2f360*/  STL [R1+0xaa0], R9 ;  /* 0x000aa00901007387 */ /* 0x000fe80000100800 */
[----:B------:R0:W-:Y:S04]  /*2f370*/  STL [R1+0x508], R4 ;  /* 0x0005080401007387 */ /* 0x0001e80000100800 */
[----:B------:R-:W2:Y:S01]  /*2f380*/  LDL.LU R35, [R1+0x878] ;  /* 0x0008780001237983 */ /* 0x000ea20000300800 */
[----:B------:R-:W-:Y:S02]  /*2f390*/  LOP3.LUT R8, R8, 0xffff, RZ, 0xc0, !PT ;  /* 0x0000ffff08087812 */ /* 0x000fe400078ec0ff */
[----:B------:R-:W-:-:S02]  /*2f3a0*/  LOP3.LUT R195, R195, 0xffff, RZ, 0xc0, !PT ;  /* 0x0000ffffc3c37812 */ /* 0x000fc400078ec0ff */
[----:B------:R-:W-:Y:S01]  /*2f3b0*/  LOP3.LUT R197, R197, 0xffff, RZ, 0xc0, !PT ;  /* 0x0000ffffc5c57812 */ /* 0x000fe200078ec0ff */
[----:B0-----:R-:W-:Y:S01]  /*2f3c0*/  VIADD R4, R4, UR5 ;  /* 0x0000000504047c36 */ /* 0x001fe20008000000 */
[----:B------:R-:W-:Y:S01]  /*2f3d0*/  PRMT R8, R8, 0x3340, R195 ;  /* 0x0000334008087816 */ /* 0x000fe200000000c3 */
[----:B------:R-:W-:-:S04]  /*2f3e0*/  ULDC UR5, c[0x0][0x248] ;  /* 0x0000920000057ab9 */ /* 0x000fc80000000800 */
[----:B------:R-:W-:Y:S04]  /*2f3f0*/  STL [R1+0xa9c], R8 ;  /* 0x000a9c0801007387 */ /* 0x000fe80000100800 */
[----:B------:R0:W-:Y:S02]  /*2f400*/  STL [R1+0x514], R4 ;  /* 0x0005140401007387 */ /* 0x0001e40000100800 */
[----:B0-----:R-:W-:Y:S01]  /*2f410*/  VIADD R4, R4, UR5 ;  /* 0x0000000504047c36 */ /* 0x001fe20008000000 */
[----:B------:R-:W-:Y:S01]  /*2f420*/  ULDC UR5, c[0x0][0x248] ;  /* 0x0000920000057ab9 */ /* 0x000fe20000000800 */
[----:B------:R-:W-:Y:S02]  /*2f430*/  LOP3.LUT R191, R191, 0xffff, RZ, 0xc0, !PT ;  /* 0x0000ffffbfbf7812 */ /* 0x000fe400078ec0ff */
[----:B---3--:R-:W-:-:S04]  /*2f440*/  LOP3.LUT R9, R39, 0xffff, RZ, 0xc0, !PT ;  /* 0x0000ffff27097812 */ /* 0x008fc800078ec0ff */
[----:B------:R-:W-:Y:S02]  /*2f450*/  PRMT R13, R9, 0x3340, R197 ;  /* 0x00003340090d7816 */ /* 0x000fe400000000c5 */
[----:B----4-:R-:W-:Y:S02]  /*2f460*/  LOP3.LUT R11, R33, 0xffff, RZ, 0xc0, !PT ;  /* 0x0000ffff210b7812 */ /* 0x010fe400078ec0ff */
[----:B------:R-:W-:Y:S01]  /*2f470*/  SHF.R.U32.HI R8, RZ, 0x8, R9 ;  /* 0x00000008ff087819 */ /* 0x000fe20000011609 */
[----:B------:R0:W-:Y:S01]  /*2f480*/  STL [R1+0xbd8], R13 ;  /* 0x000bd80d01007387 */ /* 0x0001e20000100800 */
[----:B------:R-:W-:Y:S02]  /*2f490*/  SHF.R.U32.HI R9, RZ, 0x8, R197 ;  /* 0x00000008ff097819 */ /* 0x000fe400000116c5 */
[----:B------:R-:W-:-:S04]  /*2f4a0*/  LOP3.LUT R12, R31, 0xffff, RZ, 0xc0, !PT ;  /* 0x0000ffff1f0c7812 */ /* 0x000fc800078ec0ff */
[----:B0-----:R-:W-:Y:S02]  /*2f4b0*/  PRMT R13, R11, 0x3340, R12 ;  /* 0x000033400b0d7816 */ /* 0x001fe4000000000c */
[----:B------:R-:W-:Y:S02]  /*2f4c0*/  LOP3.LUT R8, R8, 0xffff, RZ, 0xc0, !PT ;  /* 0x0000ffff08087812 */ /* 0x000fe400078ec0ff */
[----:B------:R-:W-:Y:S01]  /*2f4d0*/  LOP3.LUT R9, R9, 0xffff, RZ, 0xc0, !PT ;  /* 0x0000ffff09097812 */ /* 0x000fe200078ec0ff */
[----:B------:R-:W-:Y:S03]  /*2f4e0*/  STL [R1+0xbd0], R13 ;  /* 0x000bd00d01007387 */ /* 0x000fe60000100800 */
[----:B------:R-:W-:Y:S01]  /*2f4f0*/  PRMT R8, R8, 0x3340, R9 ;  /* 0x0000334008087816 */ /* 0x000fe20000000009 */
[----:B------:R-:W3:Y:S04]  /*2f500*/  LDL.LU R41, [R1+0xcc0] ;  /* 0x000cc00001297983 */ /* 0x000ee80000300800 */
[----:B------:R-:W4:Y:S04]  /*2f510*/  LDL.LU R39, [R1+0x45c] ;  /* 0x00045c0001277983 */ /* 0x000f280000300800 */
[----:B------:R-:W-:Y:S04]  /*2f520*/  STL [R1+0x518], R4 ;  /* 0x0005180401007387 */ /* 0x000fe80000100800 */
[----:B------:R-:W4:Y:S04]  /*2f530*/  LDL.LU R33, [R1+0xcbc] ;  /* 0x000cbc0001217983 */ /* 0x000f280000300800 */
        /* <DEDUP_REMOVED lines=15> */
[----:B------:R-:W-:Y:S02]  /*2f630*/  SHF.R.U32.HI R10, RZ, 0x8, R8 ;  /* 0x00000008ff0a7819 */ /* 0x000fe40000011608 */
[----:B------:R-:W-:-:S04]  /*2f640*/  LOP3.LUT R9, R35, 0xffff, RZ, 0xc0, !PT ;  /* 0x0000ffff23097812 */ /* 0x000fc800078ec0ff */
[----:B------:R-:W-:Y:S02]  /*2f650*/  SHF.R.U32.HI R8, RZ, 0x8, R9 ;  /* 0x00000008ff087819 */ /* 0x000fe40000011609 */
[--C-:B------:R-:W-:Y:S01]  /*2f660*/  PRMT R9, R9, 0x3340, R191.reuse ;  /* 0x0000334009097816 */ /* 0x100fe200000000bf */
[----:B------:R-:W-:Y:S04]  /*2f670*/  STL [R1+0xbc8], R12 ;  /* 0x000bc80c01007387 */ /* 0x000fe80000100800 */
[----:B------:R0:W-:Y:S04]  /*2f680*/  STL [R1+0xbc0], R9 ;  /* 0x000bc00901007387 */ /* 0x0001e80000100800 */
[----:B------:R-:W2:Y:S04]  /*2f690*/  LDL.LU R37, [R1+0x880] ;  /* 0x0008800001257983 */ /* 0x000ea80000300800 */
[----:B------:R-:W2:Y:S01]  /*2f6a0*/  LDL.LU R35, [R1+0x87c] ;  /* 0x00087c0001237983 */ /* 0x000ea20000300800 */
[----:B------:R-:W-:-:S02]  /*2f6b0*/  SHF.R.U32.HI R191, RZ, 0x8, R191 ;  /* 0x00000008ffbf7819 */ /* 0x000fc400000116bf */
[----:B------:R-:W-:Y:S02]  /*2f6c0*/  LOP3.LUT R11, R11, 0xffff, RZ, 0xc0, !PT ;  /* 0x0000ffff0b0b7812 */ /* 0x000fe400078ec0ff */
[----:B------:R-:W-:Y:S01]  /*2f6d0*/  LOP3.LUT R10, R10, 0xffff, RZ, 0xc0, !PT ;  /* 0x0000ffff0a0a7812 */ /* 0x000fe200078ec0ff */
[----:B-1----:R-:W-:Y:S01]  /*2f6e0*/  VIADD R4, R4, UR5 ;  /* 0x0000000504047c36 */ /* 0x002fe20008000000 */
[----:B------:R-:W-:Y:S01]  /*2f6f0*/  LOP3.LUT R8, R8, 0xffff, RZ, 0xc0, !PT ;  /* 0x0000ffff08087812 */ /* 0x000fe200078ec0ff */
[----:B------:R-:W-:Y:S01]  /*2f700*/  ULDC UR5, c[0x0][0x248] ;  /* 0x0000920000057ab9 */ /* 0x000fe20000000800 */
[----:B------:R-:W-:Y:S02]  /*2f710*/  LOP3.LUT R191, R191, 0xffff, RZ, 0xc0, !PT ;  /* 0x0000ffffbfbf7812 */ /* 0x000fe400078ec0ff */
[----:B0-----:R-:W-:Y:S01]  /*2f720*/  PRMT R9, R11, 0x3340, R10 ;  /* 0x000033400b097816 */ /* 0x001fe2000000000a */
[----:B------:R0:W-:Y:S01]  /*2f730*/  STL [R1+0x52c], R4 ;  /* 0x00052c0401007387 */ /* 0x0001e20000100800 */
[----:B------:R-:W-:-:S03]  /*2f740*/  PRMT R8, R8, 0x3340, R191 ;  /* 0x0000334008087816 */ /* 0x000fc600000000bf */
[----:B------:R-:W-:Y:S04]  /*2f750*/  STL [R1+0xa80], R9 ;  /* 0x000a800901007387 */ /* 0x000fe80000100800 */
[----:B------:R-:W-:Y:S01]  /*2f760*/  STL [R1+0xa7c], R8 ;  /* 0x000a7c0801007387 */ /* 0x000fe20000100800 */
[----:B0-----:R-:W-:Y:S01]  /*2f770*/  VIADD R4, R4, UR5 ;  /* 0x0000000504047c36 */ /* 0x001fe20008000000 */
[----:B------:R-:W-:-:S04]  /*2f780*/  ULDC UR5, c[0x0][0x248] ;  /* 0x0000920000057ab9 */ /* 0x000fc80000000800 */
[----:B------:R0:W-:Y:S02]  /*2f790*/  STL [R1+0x55c], R4 ;  /* 0x00055c0401007387 */ /* 0x0001e40000100800 */
[----:B0-----:R-:W-:Y:S01]  /*2f7a0*/  VIADD R4, R4, UR5 ;  /* 0x0000000504047c36 */ /* 0x001fe20008000000 */
[----:B------:R-:W-:Y:S01]  /*2f7b0*/  LOP3.LUT R187, R187, 0xffff, RZ, 0xc0, !PT ;  /* 0x0000ffffbbbb7812 */ /* 0x000fe200078ec0ff */
[----:B------:R-:W-:Y:S01]  /*2f7c0*/  ULDC UR5, c[0x0][0x248] ;  /* 0x0000920000057ab9 */ /* 0x000fe20000000800 */
[----:B------:R-:W-:Y:S02]  /*2f7d0*/  LOP3.LUT R189, R189, 0xffff, RZ, 0xc0, !PT ;  /* 0x0000ffffbdbd7812 */ /* 0x000fe400078ec0ff */
[----:B---3--:R-:W-:Y:S02]  /*2f7e0*/  LOP3.LUT R9, R41, 0xffff, RZ, 0xc0, !PT ;  /* 0x0000ffff29097812 */ /* 0x008fe400078ec0ff */
[----:B----4-:R-:W-:Y:S02]  /*2f7f0*/  LOP3.LUT R10, R39, 0xffff, RZ, 0xc0, !PT ;  /* 0x0000ffff270a7812 */ /* 0x010fe400078ec0ff */
[----:B------:R-:W-:-:S02]  /*2f800*/  SHF.R.U32.HI R8, RZ, 0x8, R9 ;  /* 0x00000008ff087819 */ /* 0x000fc40000011609 */
[--C-:B------:R-:W-:Y:S02]  /*2f810*/  PRMT R13, R9, 0x3340, R10.reuse ;  /* 0x00003340090d7816 */ /* 0x100fe4000000000a */
[----:B------:R-:W-:Y:S02]  /*2f820*/  SHF.R.U32.HI R9, RZ, 0x8, R10 ;  /* 0x00000008ff097819 */ /* 0x000fe4000001160a */
[----:B------:R-:W-:Y:S01]  /*2f830*/  LOP3.LUT R11, R33, 0xffff, RZ, 0xc0, !PT ;  /* 0x0000ffff210b7812 */ /* 0x000fe200078ec0ff */
[----:B------:R0:W-:Y:S01]  /*2f840*/  STL [R1+0xb9c], R13 ;  /* 0x000b9c0d01007387 */ /* 0x0001e20000100800 */
[----:B------:R-:W-:Y:S02]  /*2f850*/  LOP3.LUT R8, R8, 0xffff, RZ, 0xc0, !PT ;  /* 0x0000ffff08087812 */ /* 0x000fe400078ec0ff */
[----:B------:R-:W-:Y:S02]  /*2f860*/  LOP3.LUT R9, R9, 0xffff, RZ, 0xc0, !PT ;  /* 0x0000ffff09097812 */ /* 0x000fe400078ec0ff */
[----:B------:R-:W-:-:S04]  /*2f870*/  LOP3.LUT R12, R31, 0xffff, RZ, 0xc0, !PT ;  /* 0x0000ffff1f0c7812 */ /* 0x000fc800078ec0ff */
[----:B0-----:R-:W-:Y:S02]  /*2f880*/  PRMT R13, R11, 0x3340, R12 ;  /* 0x000033400b0d7816 */ /* 0x001fe4000000000c */
[----:B------:R-:W-:-:S03]  /*2f890*/  PRMT R8, R8, 0x3340, R9 ;  /* 0x0000334008087816 */ /* 0x000fc60000000009 */
[----:B------:R-:W-:Y:S04]  /*2f8a0*/  STL [R1+0xb98], R13 ;  /* 0x000b980d01007387 */ /* 0x000fe80000100800 */
[----:B------:R-:W3:Y:S04]  /*2f8b0*/  LDL.LU R43, [R1+0xcc8] ;  /* 0x000cc800012b7983 */ /* 0x000ee80000300800 */
[----:B------:R-:W4:Y:S04]  /*2f8c0*/  LDL.LU R39, [R1+0x474] ;  /* 0x0004740001277983 */ /* 0x000f280000300800 */
[----:B------:R0:W-:Y:S04]  /*2f8d0*/  STL [R1+0xa64], R8 ;  /* 0x000a640801007387 */ /* 0x0001e80000100800 */
[----:B------:R1:W-:Y:S04]  /*2f8e0*/  STL [R1+0x528], R4 ;  /* 0x0005280401007387 */ /* 0x0003e80000100800 */
[----:B------:R-:W4:Y:S01]  /*2f8f0*/  LDL.LU R33, [R1+0xcc4] ;  /* 0x000cc40001217983 */ /* 0x000f220000300800 */
[----:B------:R-:W-:-:S03]  /*2f900*/  SHF.R.U32.HI R10, RZ, 0x8, R11 ;  /* 0x00000008ff0a7819 */ /* 0x000fc6000001160b */
[----:B------:R-:W4:Y:S01]  /*2f910*/  LDL.LU R31, [R1+0x468] ;  /* 0x00046800011f7983 */ /* 0x000f220000300800 */
[----:B------:R-:W-:Y:S02]  /*2f920*/  SHF.R.U32.HI R11, RZ, 0x8, R12 ;  /* 0x00000008ff0b7819 */ /* 0x000fe4000001160c */
[----:B------:R-:W-:Y:S02]  /*2f930*/  LOP3.LUT R10, R10, 0xffff, RZ, 0xc0, !PT ;  /* 0x0000ffff0a0a7812 */ /* 0x000fe400078ec0ff */
[----:B------:R-:W-:-:S04]  /*2f940*/  LOP3.LUT R11, R11, 0xffff, RZ, 0xc0, !PT ;  /* 0x0000ffff0b0b7812 */ /* 0x000fc800078ec0ff */
[----:B0-----:R-:W-:-:S05]  /*2f950*/  PRMT R8, R10, 0x3340, R11 ;  /* 0x000033400a087816 */ /* 0x001fca000000000b */
[----:B------:R2:W-:Y:S01]  /*2f960*/  STL [R1+0xa60], R8 ;  /* 0x000a600801007387 */ /* 0x0005e20000100800 */
[----:B-1----:R-:W-:Y:S01]  /*2f970*/  VIADD R4, R4, UR5 ;  /* 0x0000000504047c36 */ /* 0x002fe20008000000 */
[----:B------:R-:W-:-:S04]  /*2f980*/  ULDC UR5, c[0x0][0x248] ;  /* 0x0000920000057ab9 */ /* 0x000fc80000000800 */
[----:B------:R0:W-:Y:S01]  /*2f990*/  STL [R1+0x640], R4 ;  /* 0x0006400401007387 */ /* 0x0001e20000100800 */
[----:B--2---:R-:W-:Y:S02]  /*2f9a0*/  LOP3.LUT R8, R37, 0xffff, RZ, 0xc0, !PT ;  /* 0x0000ffff25087812 */ /* 0x004fe400078ec0ff */
[----:B------:R-:W-:Y:S02]  /*2f9b0*/  LOP3.LUT R9, R35, 0xffff, RZ, 0xc0, !PT ;  /* 0x0000ffff23097812 */ /* 0x000fe400078ec0ff */
[--C-:B------:R-:W-:Y:S02]  /*2f9c0*/  PRMT R11, R8, 0x3340, R187.reuse ;  /* 0x00003340080b7816 */ /* 0x100fe400000000bb */
[----:B------:R-:W-:Y:S02]  /*2f9d0*/  SHF.R.U32.HI R10, RZ, 0x8, R8 ;  /* 0x00000008ff0a7819 */ /* 0x000fe40000011608 */
[----:B------:R-:W-:Y:S02]  /*2f9e0*/  SHF.R.U32.HI R187, RZ, 0x8, R187 ;  /* 0x00000008ffbb7819 */ /* 0x000fe400000116bb */
[----:B------:R-:W-:-:S02]  /*2f9f0*/  SHF.R.U32.HI R8, RZ, 0x8, R9 ;  /* 0x00000008ff087819 */ /* 0x000fc40000011609 */
[--C-:B------:R-:W-:Y:S02]  /*2fa00*/  PRMT R9, R9, 0x3340, R189.reuse ;  /* 0x0000334009097816 */ /* 0x100fe400000000bd */
[----:B------:R-:W-:Y:S02]  /*2fa10*/  LOP3.LUT R10, R10, 0xffff, RZ, 0xc0, !PT ;  /* 0x0000ffff0a0a7812 */ /* 0x000fe400078ec0ff */
[----:B------:R-:W-:Y:S01]  /*2fa20*/  LOP3.LUT R187, R187, 0xffff, RZ, 0xc0, !PT ;  /* 0x0000ffffbbbb7812 */ /* 0x000fe200078ec0ff */
[----:B------:R-:W-:Y:S01]  /*2fa30*/  STL [R1+0xb8c], R11 ;  /* 0x000b8c0b01007387 */ /* 0x000fe20000100800 */
[----:B0-----:R-:W-:Y:S01]  /*2fa40*/  VIADD R4, R4, UR5 ;  /* 0x0000000504047c36 */ /* 0x001fe20008000000 */
[----:B------:R-:W-:Y:S01]  /*2fa50*/  SHF.R.U32.HI R189, RZ, 0x8, R189 ;  /* 0x00000008ffbd7819 */ /* 0x000fe200000116bd */
[----:B------:R-:W-:Y:S01]  /*2fa60*/  ULDC UR5, c[0x0][0x248] ;  /* 0x0000920000057ab9 */ /* 0x000fe20000000800 */
[----:B------:R0:W-:Y:S04]  /*2fa70*/  STL [R1+0xb94], R9 ;  /* 0x000b940901007387 */ /* 0x0001e80000100800 */
[----:B------:R-:W2:Y:S04]  /*2fa80*/  LDL.LU R41, [R1+0x884] ;  /* 0x0008840001297983 */ /* 0x000ea80000300800 */
[----:B------:R-:W2:Y:S01]  /*2fa90*/  LDL.LU R37, [R1+0xccc] ;  /* 0x000ccc0001257983 */ /* 0x000ea20000300800 */
[----:B0-----:R-:W-:-:S03]  /*2faa0*/  PRMT R9, R10, 0x3340, R187 ;  /* 0x000033400a097816 */ /* 0x001fc600000000bb */
[----:B------:R0:W-:Y:S04]  /*2fab0*/  STL [R1+0x540], R4 ;  /* 0x0005400401007387 */ /* 0x0001e80000100800 */
[----:B------:R-:W-:Y:S04]  /*2fac0*/  STL [R1+0xa54], R9 ;  /* 0x000a540901007387 */ /* 0x000fe80000100800 */
[----:B------:R-:W2:Y:S01]  /*2fad0*/  LDL.LU R35, [R1+0x480] ;  /* 0x0004800001237983 */ /* 0x000ea20000300800 */
[----:B------:R-:W-:Y:S02]  /*2fae0*/  LOP3.LUT R8, R8, 0xffff, RZ, 0xc0, !PT ;  /* 0x0000ffff08087812 */ /* 0x000fe400078ec0ff */
[----:B------:R-:W-:-:S04]  /*2faf0*/  LOP3.LUT R189, R189, 0xffff, RZ, 0xc0, !PT ;  /* 0x0000ffffbdbd7812 */ /* 0x000fc800078ec0ff */
[----:B------:R-:W-:Y:S01]  /*2fb00*/  PRMT R8, R8, 0x3340, R189 ;  /* 0x0000334008087816 */ /* 0x000fe200000000bd */
[----:B0-----:R-:W-:Y:S01]  /*2fb10*/  VIADD R4, R4, UR5 ;  /* 0x0000000504047c36 */ /* 0x001fe20008000000 */
[----:B------:R-:W-:-:S03]  /*2fb20*/  ULDC UR5, c[0x0][0x248] ;  /* 0x0000920000057ab9 */ /* 0x000fc60000000800 */
[----:B------:R-:W-:Y:S04]  /*2fb30*/  STL [R1+0xa58], R8 ;  /* 0x000a580801007387 */ /* 0x000fe80000100800 */
[----:B------:R0:W-:Y:S02]  /*2fb40*/  STL [R1+0x63c], R4 ;  /* 0x00063c0401007387 */ /* 0x0001e40000100800 */
[----:B0-----:R-:W-:Y:S01]  /*2fb50*/  VIADD R4, R4, UR5 ;  /* 0x0000000504047c36 */ /* 0x001fe20008000000 */
[----:B------:R-:W-:Y:S01]  /*2fb60*/  LOP3.LUT R183, R183, 0xffff, RZ, 0xc0, !PT ;  /* 0x0000ffffb7b77812 */ /* 0x000fe200078ec0ff */
[----:B------:R-:W-:Y:S01]  /*2fb70*/  ULDC UR5, c[0x0][0x248] ;  /* 0x0000920000057ab9 */ /* 0x000fe20000000800 */
[----:B---3--:R-:W-:Y:S02]  /*2fb80*/  LOP3.LUT R11, R43, 0xffff, RZ, 0xc0, !PT ;  /* 0x0000ffff2b0b7812 */ /* 0x008fe400078ec0ff */
[----:B----4-:R-:W-:-:S02]  /*2fb90*/  LOP3.LUT R12, R39, 0xffff, RZ, 0xc0, !PT ;  /* 0x0000ffff270c7812 */ /* 0x010fc400078ec0ff */
[----:B------:R-:W-:Y:S02]  /*2fba0*/  SHF.R.U32.HI R10, RZ, 0x8, R11 ;  /* 0x00000008ff0a7819 */ /* 0x000fe4000001160b */
[--C-:B------:R-:W-:Y:S02]  /*2fbb0*/  PRMT R13, R11, 0x3340, R12.reuse ;  /* 0x000033400b0d7816 */ /* 0x100fe4000000000c */
[----:B------:R-:W-:Y:S02]  /*2fbc0*/  SHF.R.U32.HI R12, RZ, 0x8, R12 ;  /* 0x00000008ff0c7819 */ /* 0x000fe4000001160c */
[----:B------:R-:W-:Y:S02]  /*2fbd0*/  LOP3.LUT R9, R33, 0xffff, RZ, 0xc0, !PT ;  /* 0x0000ffff21097812 */ /* 0x000fe400078ec0ff */
[----:B------:R-:W-:Y:S02]  /*2fbe0*/  LOP3.LUT R8, R31, 0xffff, RZ, 0xc0, !PT ;  /* 0x0000ffff1f087812 */ /* 0x000fe400078ec0ff */
[----:B------:R-:W-:-:S02]  /*2fbf0*/  SHF.R.U32.HI R11, RZ, 0x8, R9 ;  /* 0x00000008ff0b7819 */ /* 0x000fc40000011609 */
[----:B------:R-:W-:Y:S02]  /*2fc00*/  PRMT R9, R9, 0x3340, R8 ;  /* 0x0000334009097816 */ /* 0x000fe40000000008 */
        /* <DEDUP_REMOVED lines=8> */
[----:B------:R0:W-:Y:S01]  /*2fc90*/  STL [R1+0x614], R4 ;  /* 0x0006140401007387 */ /* 0x0001e20000100800 */
[----:B------:R-:W-:-:S03]  /*2fca0*/  SHF.R.U32.HI R8, RZ, 0x8, R8 ;  /* 0x00000008ff087819 */ /* 0x000fc60000011608 */
[----:B------:R-:W4:Y:S01]  /*2fcb0*/  LDL.LU R31, [R1+0x888] ;  /* 0x00088800011f7983 */ /* 0x000f220000300800 */
[----:B------:R-:W-:Y:S02]  /*2fcc0*/  LOP3.LUT R11, R11, 0xffff, RZ, 0xc0, !PT ;  /* 0x0000ffff0b0b7812 */ /* 0x000fe400078ec0ff */
[----:B------:R-:W-:-:S04]  /*2fcd0*/  LOP3.LUT R8, R8, 0xffff, RZ, 0xc0, !PT ;  /* 0x0000ffff08087812 */ /* 0x000fc800078ec0ff */
[----:B------:R-:W-:-:S05]  /*2fce0*/  PRMT R8, R11, 0x3340, R8 ;  /* 0x000033400b087816 */ /* 0x000fca0000000008 */
[----:B------:R2:W-:Y:S01]  /*2fcf0*/  STL [R1+0xa3c], R8 ;  /* 0x000a3c0801007387 */ /* 0x0005e20000100800 */
[----:B0-----:R-:W-:Y:S01]  /*2fd00*/  VIADD R4, R4, UR5 ;  /* 0x0000000504047c36 */ /* 0x001fe20008000000 */
        /* <DEDUP_REMOVED lines=8> */
[----:B------:R-:W-:Y:S02]  /*2fd90*/  LOP3.LUT R9, R35, 0xffff, RZ, 0xc0, !PT ;  /* 0x0000ffff23097812 */ /* 0x000fe400078ec0ff */
[----:B------:R-:W-:Y:S02]  /*2fda0*/  LOP3.LUT R11, R11, 0xffff, RZ, 0xc0, !PT ;  /* 0x0000ffff0b0b7812 */ /* 0x000fe400078ec0ff */
[--C-:B------:R-:W-:Y:S02]  /*2fdb0*/  PRMT R10, R10, 0x3340, R9.reuse ;  /* 0x000033400a0a7816 */ /* 0x100fe40000000009 */
        /* <DEDUP_REMOVED lines=11> */
[----:B------:R-:W2:Y:S04]  /*2fe70*/  LDL.LU R37, [R1+0xcd4] ;  /* 0x000cd40001257983 */ /* 0x000ea80000300800 */
        /* <DEDUP_REMOVED lines=16> */
[----:B------:R-:W-:Y:S02]  /*2ff80*/  LOP3.LUT R11, R11, 0xffff, RZ, 0xc0, !PT ;  /* 0x0000ffff0b0b7812 */ /* 0x000fe400078ec0ff */
[----:B------:R-:W-:Y:S02]  /*2ff90*/  LOP3.LUT R8, R8, 0xffff, RZ, 0xc0, !PT ;  /* 0x0000ffff08087812 */ /* 0x000fe400078ec0ff */
[----:B------:R-:W-:-:S04]  /*2ffa0*/  LOP3.LUT R9, R31, 0xffff, RZ, 0xc0, !PT ;  /* 0x0000ffff1f097812 */ /* 0x000fc800078ec0ff */
[----:B------:R-:W-:Y:S02]  /*2ffb0*/  SHF.R.U32.HI R10, RZ, 0x8, R9 ;  /* 0x00000008ff0a7819 */ /* 0x000fe40000011609 */
[----:B------:R-:W-:Y:S01]  /*2ffc0*/  PRMT R9, R9, 0x3340, R181 ;  /* 0x0000334009097816 */ /* 0x000fe200000000b5 */
[----:B------:R-:W-:Y:S01]  /*2ffd0*/  STL [R1+0xb40], R12 ;  /* 0x000b400c01007387 */ /* 0x000fe20000100800 */
[----:B------:R-:W-:-:S03]  /*2ffe0*/  PRMT R8, R11, 0x3340, R8 ;  /* 0x000033400b087816 */ /* 0x000fc60000000008 */
[----:B------:R-:W-:Y:S04]  /*2fff0*/  STL [R1+0xb3c], R9 ;  /* 0x000b3c0901007387 */ /* 0x000fe80000100800 */
[----:B------:R-:W3:Y:S04]  /*30000*/  LDL.LU R39, [R1+0x88c] ;  /* 0x00088c0001277983 */ /* 0x000ee80000300800 */
[----:B------:R-:W4:Y:S04]  /*30010*/  LDL.LU R33, [R1+0xcdc] ;  /* 0x000cdc0001217983 */ /* 0x000f280000300800 */
[----:B------:R-:W-:Y:S04]  /*30020*/  STL [R1+0x644], R4 ;  /* 0x0006440401007387 */ /* 0x000fe80000100800 */
[----:B------:R0:W-:Y:S04]  /*30030*/  STL [R1+0x7f8], R8 ;  /* 0x0007f80801007387 */ /* 0x0001e80000100800 */
[----:B------:R-:W4:Y:S01]  /*30040*/  LDL.LU R31, [R1+0x498] ;  /* 0x00049800011f7983 */ /* 0x000f220000300800 */
[----:B------:R-:W-:-:S02]  /*30050*/  SHF.R.U32.HI R181, RZ, 0x8, R181 ;  /* 0x00000008ffb57819 */ /* 0x000fc400000116b5 */
[----:B------:R-:W-:Y:S02]  /*30060*/  LOP3.LUT R10, R10, 0xffff, RZ, 0xc0, !PT ;  /* 0x0000ffff0a0a7812 */ /* 0x000fe400078ec0ff */
[----:B------:R-:W-:-:S04]  /*30070*/  LOP3.LUT R181, R181, 0xffff, RZ, 0xc0, !PT ;  /* 0x0000ffffb5b57812 */ /* 0x000fc800078ec0ff */
[----:B0-----:R-:W-:Y:S01]  /*30080*/  PRMT R8, R10, 0x3340, R181 ;  /* 0x000033400a087816 */ /* 0x001fe200000000b5 */
[----:B------:R-:W-:Y:S01]  /*30090*/  VIADD R4, R4, UR5 ;  /* 0x0000000504047c36 */ /* 0x000fe20008000000 */
[----:B------:R-:W-:-:S03]  /*300a0*/  ULDC UR5, c[0x0][0x248] ;  /* 0x0000920000057ab9 */ /* 0x000fc60000000800 */
[----:B------:R-:W-:Y:S04]  /*300b0*/  STL [R1+0x7f4], R8 ;  /* 0x0007f40801007387 */ /* 0x000fe80000100800 */
[----:B------:R0:W-:Y:S01]  /*300c0*/  STL [R1+0x658], R4 ;  /* 0x0006580401007387 */ /* 0x0001e20000100800 */
[----:B--2---:R-:W-:Y:S02]  /*300d0*/  LOP3.LUT R11, R43, 0xffff, RZ, 0xc0, !PT ;  /* 0x0000ffff2b0b7812 */ /* 0x004fe400078ec0ff */
[----:B------:R-:W-:Y:S02]  /*300e0*/  LOP3.LUT R12, R41, 0xffff, RZ, 0xc0, !PT ;  /* 0x0000ffff290c7812 */ /* 0x000fe400078ec0ff */
[----:B------:R-:W-:Y:S02]  /*300f0*/  SHF.R.U32.HI R10, RZ, 0x8, R11 ;  /* 0x00000008ff0a7819 */ /* 0x000fe4000001160b */
[----:B------:R-:W-:Y:S01]  /*30100*/  PRMT R13, R11, 0x3340, R12 ;  /* 0x000033400b0d7816 */ /* 0x000fe2000000000c */
[----:B0-----:R-:W-:Y:S01]  /*30110*/  VIADD R4, R4, UR5 ;  /* 0x0000000504047c36 */ /* 0x001fe20008000000 */
[----:B------:R-:W-:-:S02]  /*30120*/  LOP3.LUT R9, R37, 0xffff, RZ, 0xc0, !PT ;  /* 0x0000ffff25097812 */ /* 0x000fc400078ec0ff */
[----:B------:R-:W-:Y:S01]  /*30130*/  LOP3.LUT R8, R35, 0xffff, RZ, 0xc0, !PT ;  /* 0x0000ffff23087812 */ /* 0x000fe200078ec0ff */
[----:B------:R-:W-:Y:S01]  /*30140*/  STL [R1+0xb30], R13 ;  /* 0x000b300d01007387 */ /* 0x000fe20000100800 */
[----:B------:R-:W-:Y:S01]  /*30150*/  SHF.R.U32.HI R11, RZ, 0x8, R9 ;  /* 0x00000008ff0b7819 */ /* 0x000fe20000011609 */
[----:B------:R-:W-:Y:S01]  /*30160*/  ULDC UR5, c[0x0][0x248] ;  /* 0x0000920000057ab9 */ /* 0x000fe20000000800 */
[----:B------:R-:W-:-:S05]  /*30170*/  PRMT R9, R9, 0x3340, R8 ;  /* 0x0000334009097816 */ /* 0x000fca0000000008 */
[----:B------:R0:W-:Y:S04]  /*30180*/  STL [R1+0xb2c], R9 ;  /* 0x000b2c0901007387 */ /* 0x0001e80000100800 */
        /* <DEDUP_REMOVED lines=9> */
[----:B------:R-:W-:Y:S02]  /*30220*/  LOP3.LUT R8, R8, 0xffff, RZ, 0xc0, !PT ;  /* 0x0000ffff08087812 */ /* 0x000fe400078ec0ff */
[----:B0-----:R-:W-:-:S02]  /*30230*/  PRMT R9, R10, 0x3340, R12 ;  /* 0x000033400a097816 */ /* 0x001fc4000000000c */
[----:B------:R-:W-:-:S03]  /*30240*/  PRMT R8, R11, 0x3340, R8 ;  /* 0x000033400b087816 */ /* 0x000fc60000000008 */
[----:B------:R-:W-:Y:S01]  /*30250*/  STL [R1+0x7f0], R9 ;  /* 0x0007f00901007387 */ /* 0x000fe20000100800 */
[----:B------:R-:W-:-:S03]  /*30260*/  LOP3.LUT R175, R175, 0xffff, RZ, 0xc0, !PT ;  /* 0x0000ffffafaf7812 */ /* 0x000fc600078ec0ff */
[----:B------:R-:W-:Y:S01]  /*30270*/  STL [R1+0x7ec], R8 ;  /* 0x0007ec0801007387 */ /* 0x000fe20000100800 */
        /* <DEDUP_REMOVED lines=11> */
[----:B------:R-:W-:Y:S02]  /*30330*/  LOP3.LUT R9, R31, 0xffff, RZ, 0xc0, !PT ;  /* 0x0000ffff1f097812 */ /* 0x000fe400078ec0ff */
[----:B------:R-:W-:Y:S02]  /*30340*/  LOP3.LUT R11, R11, 0xffff, RZ, 0xc0, !PT ;  /* 0x0000ffff0b0b7812 */ /* 0x000fe400078ec0ff */
[----:B------:R-:W-:Y:S02]  /*30350*/  PRMT R10, R10, 0x3340, R9 ;  /* 0x000033400a0a7816 */ /* 0x000fe40000000009 */
[----:B------:R-:W-:Y:S01]  /*30360*/  LOP3.LUT R175, R175, 0xffff, RZ, 0xc0, !PT ;  /* 0x0000ffffafaf7812 */ /* 0x000fe200078ec0ff */
[----:B------:R-:W-:Y:S04]  /*30370*/  STL [R1+0xb20], R12 ;  /* 0x000b200c01007387 */ /* 0x000fe80000100800 */
[----:B------:R0:W-:Y:S04]  /*30380*/  STL [R1+0xb18], R10 ;  /* 0x000b180a01007387 */ /* 0x0001e80000100800 */
[----:B------:R-:W3:Y:S04]  /*30390*/  LDL.LU R39, [R1+0x894] ;  /* 0x0008940001277983 */ /* 0x000ee80000300800 */
[----:B------:R-:W4:Y:S01]  /*303a0*/  LDL.LU R33, [R1+0xe48] ;  /* 0x000e480001217983 */ /* 0x000f220000300800 */
[----:B0-----:R-:W-:-:S03]  /*303b0*/  PRMT R10, R11, 0x3340, R175 ;  /* 0x000033400b0a7816 */ /* 0x001fc600000000af */
[----:B------:R0:W-:Y:S04]  /*303c0*/  STL [R1+0x654], R4 ;  /* 0x0006540401007387 */ /* 0x0001e80000100800 */
[----:B------:R-:W-:Y:S04]  /*303d0*/  STL [R1+0x7dc], R10 ;  /* 0x0007dc0a01007387 */ /* 0x000fe80000100800 */
[----:B------:R-:W4:Y:S01]  /*303e0*/  LDL.LU R31, [R1+0x4b0] ;  /* 0x0004b000011f7983 */ /* 0x000f220000300800 */
[----:B------:R-:W-:Y:S02]  /*303f0*/  SHF.R.U32.HI R9, RZ, 0x8, R9 ;  /* 0x00000008ff097819 */ /* 0x000fe40000011609 */
[----:B------:R-:W-:-:S02]  /*30400*/  LOP3.LUT R8, R8, 0xffff, RZ, 0xc0, !PT ;  /* 0x0000ffff08087812 */ /* 0x000fc400078ec0ff */
[----:B------:R-:W-:-:S04]  /*30410*/  LOP3.LUT R9, R9, 0xffff, RZ, 0xc0, !PT ;  /* 0x0000ffff09097812 */ /* 0x000fc800078ec0ff */
[----:B------:R-:W-:Y:S01]  /*30420*/  PRMT R8, R8, 0x3340, R9 ;  /* 0x0000334008087816 */ /* 0x000fe20000000009 */
[----:B0-----:R-:W-:Y:S01]  /*30430*/  VIADD R4, R4, UR5 ;  /* 0x0000000504047c36 */ /* 0x001fe20008000000 */
[----:B------:R-:W-:-:S03]  /*30440*/  ULDC UR5, c[0x0][0x248] ;  /* 0x0000920000057ab9 */ /* 0x000fc60000000800 */
[----:B------:R0:W-:Y:S04]  /*30450*/  STL [R1+0x7c4], R8 ;  /* 0x0007c40801007387 */ /* 0x0001e80000100800 */
[----:B------:R1:W-:Y:S01]  /*30460*/  STL [R1+0x668], R4 ;  /* 0x0006680401007387 */ /* 0x0003e20000100800 */
[----:B0-----:R-:W-:-:S03]  /*30470*/  LOP3.LUT R8, R7, 0xffff, RZ, 0xc0, !PT ;  /* 0x0000ffff07087812 */ /* 0x001fc600078ec0ff */
[----:B------:R-:W4:Y:S01]  /*30480*/  LDL.LU R7, [R1+0x12a4] ;  /* 0x0012a40001077983 */ /* 0x000f220000300800 */
[----:B--2---:R-:W-:Y:S02]  /*30490*/  LOP3.LUT R11, R41, 0xffff, RZ, 0xc0, !PT ;  /* 0x0000ffff290b7812 */ /* 0x004fe400078ec0ff */
[----:B------:R-:W-:Y:S02]  /*304a0*/  LOP3.LUT R12, R37, 0xffff, RZ, 0xc0, !PT ;  /* 0x0000ffff250c7812 */ /* 0x000fe400078ec0ff */
        /* <DEDUP_REMOVED lines=20> */
[----:B------:R-:W-:-:S04]  /*305f0*/  LOP3.LUT R8, R8, 0xffff, RZ, 0xc0, !PT ;  /* 0x0000ffff08087812 */ /* 0x000fc800078ec0ff */
[----:B------:R-:W-:Y:S02]  /*30600*/  PRMT R8, R11, 0x3340, R8 ;  /* 0x000033400b087816 */ /* 0x000fe40000000008 */
[----:B------:R-:W-:-:S03]  /*30610*/  LOP3.LUT R12, R0, 0xffff, RZ, 0xc0, !PT ;  /* 0x0000ffff000c7812 */ /* 0x000fc600078ec0ff */
[----:B------:R-:W-:Y:S01]  /*30620*/  STL [R1+0x7b0], R8 ;  /* 0x0007b00801007387 */ /* 0x000fe20000100800 */
[----:B0-----:R-:W-:Y:S01]  /*30630*/  VIADD R4, R4, UR5 ;  /* 0x0000000504047c36 */ /* 0x001fe20008000000 */
[----:B------:R-:W-:Y:S02]  /*30640*/  ULDC UR5, c[0x0][0x248] ;  /* 0x0000920000057ab9 */ /* 0x000fe40000000800 */
[----:B------:R-:W2:Y:S04]  /*30650*/  LDL.LU R0, [R1+0x12a0] ;  /* 0x0012a00001007983 */ /* 0x000ea80000300800 */
[----:B------:R0:W-:Y:S02]  /*30660*/  STL [R1+0x670], R4 ;  /* 0x0006700401007387 */ /* 0x0001e40000100800 */
[----:B0-----:R-:W-:Y:S01]  /*30670*/  VIADD R4, R4, UR5 ;  /* 0x0000000504047c36 */ /* 0x001fe20008000000 */
[----:B------:R-:W-:Y:S01]  /*30680*/  ULDC UR5, c[0x0][0x248] ;  /* 0x0000920000057ab9 */ /* 0x000fe20000000800 */
[----:B---3--:R-:W-:-:S02]  /*30690*/  LOP3.LUT R11, R39, 0xffff, RZ, 0xc0, !PT ;  /* 0x0000ffff270b7812 */ /* 0x008fc400078ec0ff */
[----:B----4-:R-:W-:Y:S02]  /*306a0*/  LOP3.LUT R9, R33, 0xffff, RZ, 0xc0, !PT ;  /* 0x0000ffff21097812 */ /* 0x010fe400078ec0ff */
[--C-:B------:R-:W-:Y:S02]  /*306b0*/  PRMT R13, R11, 0x3340, R12.reuse ;  /* 0x000033400b0d7816 */ /* 0x100fe4000000000c */
[----:B------:R-:W-:Y:S02]  /*306c0*/  SHF.R.U32.HI R10, RZ, 0x8, R11 ;  /* 0x00000008ff0a7819 */ /* 0x000fe4000001160b */
[----:B------:R-:W-:Y:S02]  /*306d0*/  SHF.R.U32.HI R12, RZ, 0x8, R12 ;  /* 0x00000008ff0c7819 */ /* 0x000fe4000001160c */
[----:B------:R-:W-:Y:S02]  /*306e0*/  SHF.R.U32.HI R11, RZ, 0x8, R9 ;  /* 0x00000008ff0b7819 */ /* 0x000fe40000011609 */
[----:B------:R-:W-:-:S02]  /*306f0*/  LOP3.LUT R8, R31, 0xffff, RZ, 0xc0, !PT ;  /* 0x0000ffff1f087812 */ /* 0x000fc400078ec0ff */
        /* <DEDUP_REMOVED lines=9> */
[----:B------:R-:W4:Y:S04]  /*30790*/  LDL.LU R33, [R1+0xe50] ;  /* 0x000e500001217983 */ /* 0x000f280000300800 */
[----:B------:R-:W-:Y:S04]  /*307a0*/  STL [R1+0x7ac], R9 ;  /* 0x0007ac0901007387 */ /* 0x000fe80000100800 */
[----:B------:R-:W4:Y:S01]  /*307b0*/  LDL.LU R31, [R1+0x4c0] ;  /* 0x0004c000011f7983 */ /* 0x000f220000300800 */
[----:B------:R-:W-:-:S02]  /*307c0*/  SHF.R.U32.HI R8, RZ, 0x8, R8 ;  /* 0x00000008ff087819 */ /* 0x000fc40000011608 */
[----:B------:R-:W-:Y:S02]  /*307d0*/  LOP3.LUT R11, R11, 0xffff, RZ, 0xc0, !PT ;  /* 0x0000ffff0b0b7812 */ /* 0x000fe400078ec0ff */
        /* <DEDUP_REMOVED lines=11> */
[----:B------:R-:W-:Y:S02]  /*30890*/  PRMT R13, R11, 0x3340, R12 ;  /* 0x000033400b0d7816 */ /* 0x000fe4000000000c */
[----:B------:R-:W-:-:S04]  /*308a0*/  LOP3.LUT R9, R35, 0xffff, RZ, 0xc0, !PT ;  /* 0x0000ffff23097812 */ /* 0x000fc800078ec0ff */
[----:B------:R-:W-:Y:S02]  /*308b0*/  SHF.R.U32.HI R11, RZ, 0x8, R9 ;  /* 0x00000008ff0b7819 */ /* 0x000fe40000011609 */
[----:B------:R-:W-:Y:S01]  /*308c0*/  PRMT R9, R9, 0x3340, R8 ;  /* 0x0000334009097816 */ /* 0x000fe20000000008 */
[----:B------:R-:W-:Y:S04]  /*308d0*/  STL [R1+0xaf0], R13 ;  /* 0x000af00d01007387 */ /* 0x000fe80000100800 */
[----:B------:R0:W-:Y:S04]  /*308e0*/  STL [R1+0xaec], R9 ;  /* 0x000aec0901007387 */ /* 0x0001e80000100800 */
[----:B------:R-:W2:Y:S04]  /*308f0*/  LDL.LU R37, [R1+0x8a0] ;  /* 0x0008a00001257983 */ /* 0x000ea80000300800 */
[----:B------:R-:W2:Y:S01]  /*30900*/  LDL.LU R35, [R1+0x89c] ;  /* 0x00089c0001237983 */ /* 0x000ea20000300800 */
[----:B------:R-:W-:-:S02]  /*30910*/  SHF.R.U32.HI R12, RZ, 0x8, R12 ;  /* 0x00000008ff0c7819 */ /* 0x000fc4000001160c */
[----:B------:R-:W-:Y:S02]  /*30920*/  SHF.R.U32.HI R8, RZ, 0x8, R8 ;  /* 0x00000008ff087819 */ /* 0x000fe40000011608 */
[----:B------:R-:W-:Y:S02]  /*30930*/  LOP3.LUT R10, R10, 0xffff, RZ, 0xc0, !PT ;  /* 0x0000ffff0a0a7812 */ /* 0x000fe400078ec0ff */
[----:B------:R-:W-:Y:S02]  /*30940*/  LOP3.LUT R12, R12, 0xffff, RZ, 0xc0, !PT ;  /* 0x0000ffff0c0c7812 */ /* 0x000fe400078ec0ff */
[----:B------:R-:W-:Y:S02]  /*30950*/  LOP3.LUT R11, R11, 0xffff, RZ, 0xc0, !PT ;  /* 0x0000ffff0b0b7812 */ /* 0x000fe400078ec0ff */
[----:B------:R-:W-:Y:S01]  /*30960*/  LOP3.LUT R8, R8, 0xffff, RZ, 0xc0, !PT ;  /* 0x0000ffff08087812 */ /* 0x000fe200078ec0ff */
[----:B-1----:R-:W-:Y:S01]  /*30970*/  VIADD R4, R4, UR5 ;  /* 0x0000000504047c36 */ /* 0x002fe20008000000 */
[----:B0-----:R-:W-:Y:S01]  /*30980*/  PRMT R9, R10, 0x3340, R12 ;  /* 0x000033400a097816 */ /* 0x001fe2000000000c */
[----:B------:R-:W-:Y:S01]  /*30990*/  ULDC UR5, c[0x0][0x248] ;  /* 0x0000920000057ab9 */ /* 0x000fe20000000800 */
[----:B------:R-:W-:-:S02]  /*309a0*/  PRMT R8, R11, 0x3340, R8 ;  /* 0x000033400b087816 */ /* 0x000fc40000000008 */
[----:B------:R0:W-:Y:S04]  /*309b0*/  STL [R1+0x674], R4 ;  /* 0x0006740401007387 */ /* 0x0001e80000100800 */
[----:B------:R-:W-:Y:S04]  /*309c0*/  STL [R1+0x79c], R9 ;  /* 0x00079c0901007387 */ /* 0x000fe80000100800 */
[----:B------:R-:W-:Y:S01]  /*309d0*/  STL [R1+0x798], R8 ;  /* 0x0007980801007387 */ /* 0x000fe20000100800 */
        /* <DEDUP_REMOVED lines=9> */
[----:B------:R-:W-:Y:S02]  /*30a70*/  LOP3.LUT R9, R33, 0xffff, RZ, 0xc0, !PT ;  /* 0x0000ffff21097812 */ /* 0x000fe400078ec0ff */
[----:B------:R-:W-:Y:S02]  /*30a80*/  SHF.R.U32.HI R12, RZ, 0x8, R12 ;  /* 0x00000008ff0c7819 */ /* 0x000fe4000001160c */
[----:B------:R-:W-:Y:S02]  /*30a90*/  SHF.R.U32.HI R11, RZ, 0x8, R9 ;  /* 0x00000008ff0b7819 */ /* 0x000fe40000011609 */
[----:B------:R-:W-:Y:S02]  /*30aa0*/  LOP3.LUT R8, R31, 0xffff, RZ, 0xc0, !PT ;  /* 0x0000ffff1f087812 */ /* 0x000fe400078ec0ff */
[----:B------:R-:W-:Y:S02]  /*30ab0*/  LOP3.LUT R10, R10, 0xffff, RZ, 0xc0, !PT ;  /* 0x0000ffff0a0a7812 */ /* 0x000fe400078ec0ff */
[----:B------:R-:W-:-:S02]  /*30ac0*/  PRMT R9, R9, 0x3340, R8 ;  /* 0x0000334009097816 */ /* 0x000fc40000000008 */
        /* <DEDUP_REMOVED lines=8> */
[----:B------:R-:W4:Y:S04]  /*30b50*/  LDL.LU R33, [R1+0xe58] ;  /* 0x000e580001217983 */ /* 0x000f280000300800 */
[----:B------:R-:W4:Y:S01]  /*30b60*/  LDL.LU R31, [R1+0x690] ;  /* 0x00069000011f7983 */ /* 0x000f220000300800 */
[----:B------:R-:W-:-:S02]  /*30b70*/  SHF.R.U32.HI R8, RZ, 0x8, R8 ;  /* 0x00000008ff087819 */ /* 0x000fc40000011608 */
[----:B------:R-:W-:Y:S02]  /*30b80*/  LOP3.LUT R11, R11, 0xffff, RZ, 0xc0, !PT ;  /* 0x0000ffff0b0b7812 */ /* 0x000fe400078ec0ff */
[----:B------:R-:W-:-:S04]  /*30b90*/  LOP3.LUT R8, R8, 0xffff, RZ, 0xc0, !PT ;  /* 0x0000ffff08087812 */ /* 0x000fc800078ec0ff */
[----:B------:R-:W-:Y:S02]  /*30ba0*/  PRMT R8, R11, 0x3340, R8 ;  /* 0x000033400b087816 */ /* 0x000fe40000000008 */
[----:B------:R-:W-:Y:S01]  /*30bb0*/  LOP3.LUT R12, R233, 0xffff, RZ, 0xc0, !PT ;  /* 0x0000ffffe90c7812 */ /* 0x000fe200078ec0ff */
[----:B0-----:R-:W-:Y:S01]  /*30bc0*/  VIADD R4, R4, UR5 ;  /* 0x0000000504047c36 */ /* 0x001fe20008000000 */
[----:B------:R-:W-:Y:S01]  /*30bd0*/  ULDC UR5, c[0x0][0x248] ;  /* 0x0000920000057ab9 */ /* 0x000fe20000000800 */
[----:B------:R0:W-:Y:S04]  /*30be0*/  STL [R1+0x778], R8 ;  /* 0x0007780801007387 */ /* 0x0001e80000100800 */
[----:B------:R-:W4:Y:S01]  /*30bf0*/  LDL.LU R233, [R1+0x1298] ;  /* 0x0012980001e97983 */ /* 0x000f220000300800 */
[----:B--2---:R-:W-:-:S02]  /*30c00*/  LOP3.LUT R11, R37, 0xffff, RZ, 0xc0, !PT ;  /* 0x0000ffff250b7812 */ /* 0x004fc400078ec0ff */
[----:B0-----:R-:W-:Y:S02]  /*30c10*/  LOP3.LUT R8, R5, 0xffff, RZ, 0xc0, !PT ;  /* 0x0000ffff05087812 */ /* 0x001fe400078ec0ff */
[----:B------:R-:W-:Y:S02]  /*30c20*/  LOP3.LUT R9, R35, 0xffff, RZ, 0xc0, !PT ;  /* 0x0000ffff23097812 */ /* 0x000fe400078ec0ff */
[--C-:B------:R-:W-:Y:S02]  /*30c30*/  PRMT R13, R11, 0x3340, R12.reuse ;  /* 0x000033400b0d7816 */ /* 0x100fe4000000000c */
[----:B------:R-:W-:Y:S02]  /*30c40*/  SHF.R.U32.HI R10, RZ, 0x8, R11 ;  /* 0x00000008ff0a7819 */ /* 0x000fe4000001160b */
[----:B------:R-:W-:Y:S02]  /*30c50*/  SHF.R.U32.HI R12, RZ, 0x8, R12 ;  /* 0x00000008ff0c7819 */ /* 0x000fe4000001160c */
[----:B------:R-:W-:-:S02]  /*30c60*/  SHF.R.U32.HI R11, RZ, 0x8, R9 ;  /* 0x00000008ff0b7819 */ /* 0x000fc40000011609 */
[--C-:B------:R-:W-:Y:S01]  /*30c70*/  PRMT R9, R9, 0x3340, R8.reuse ;  /* 0x0000334009097816 */ /* 0x100fe20000000008 */
[----:B------:R0:W-:Y:S01]  /*30c80*/  STL [R1+0x68c], R4 ;  /* 0x00068c0401007387 */ /* 0x0001e20000100800 */
[----:B------:R-:W-:Y:S02]  /*30c90*/  LOP3.LUT R10, R10, 0xffff, RZ, 0xc0, !PT ;  /* 0x0000ffff0a0a7812 */ /* 0x000fe400078ec0ff */
[----:B------:R-:W-:Y:S01]  /*30ca0*/  LOP3.LUT R12, R12, 0xffff, RZ, 0xc0, !PT ;  /* 0x0000ffff0c0c7812 */ /* 0x000fe200078ec0ff */
[----:B------:R-:W2:Y:S04]  /*30cb0*/  LDL.LU R5, [R1+0x1294] ;  /* 0x0012940001057983 */ /* 0x000ea80000300800 */
[----:B------:R-:W-:Y:S01]  /*30cc0*/  STL [R1+0xac0], R13 ;  /* 0x000ac00d01007387 */ /* 0x000fe20000100800 */
[----:B0-----:R-:W-:Y:S01]  /*30cd0*/  VIADD R4, R4, UR5 ;  /* 0x0000000504047c36 */ /* 0x001fe20008000000 */
[----:B------:R-:W-:-:S02]  /*30ce0*/  SHF.R.U32.HI R8, RZ, 0x8, R8 ;  /* 0x00000008ff087819 */ /* 0x000fc40000011608 */
[----:B------:R0:W-:Y:S01]  /*30cf0*/  STL [R1+0xac4], R9 ;  /* 0x000ac40901007387 */ /* 0x0001e20000100800 */
[----:B------:R-:W-:Y:S01]  /*30d00*/  LOP3.LUT R11, R11, 0xffff, RZ, 0xc0, !PT ;  /* 0x0000ffff0b0b7812 */ /* 0x000fe200078ec0ff */
[----:B------:R-:W-:Y:S02]  /*30d10*/  ULDC UR5, c[0x0][0x248] ;  /* 0x0000920000057ab9 */ /* 0x000fe40000000800 */
[----:B------:R-:W2:Y:S04]  /*30d20*/  LDL.LU R39, [R1+0x8a4] ;  /* 0x0008a40001277983 */ /* 0x000ea80000300800 */
[----:B------:R-:W2:Y:S01]  /*30d30*/  LDL.LU R37, [R1+0xe60] ;  /* 0x000e600001257983 */ /* 0x000ea20000300800 */
[----:B0-----:R-:W-:-:S03]  /*30d40*/  PRMT R9, R10, 0x3340, R12 ;  /* 0x000033400a097816 */ /* 0x001fc6000000000c */
[----:B------:R0:W-:Y:S04]  /*30d50*/  STL [R1+0x684], R4 ;  /* 0x0006840401007387 */ /* 0x0001e80000100800 */
[----:B------:R-:W-:Y:S04]  /*30d60*/  STL [R1+0x76c], R9 ;  /* 0x00076c0901007387 */ /* 0x000fe80000100800 */
[----:B------:R-:W2:Y:S01]  /*30d70*/  LDL.LU R35, [R1+0x6a0] ;  /* 0x0006a00001237983 */ /* 0x000ea20000300800 */
[----:B------:R-:W-:-:S04]  /*30d80*/  LOP3.LUT R8, R8, 0xffff, RZ, 0xc0, !PT ;  /* 0x0000ffff08087812 */ /* 0x000fc800078ec0ff */
[----:B------:R-:W-:Y:S01]  /*30d90*/  PRMT R8, R11, 0x3340, R8 ;  /* 0x000033400b087816 */ /* 0x000fe20000000008 */
[----:B0-----:R-:W-:Y:S01]  /*30da0*/  VIADD R4, R4, UR5 ;  /* 0x0000000504047c36 */ /* 0x001fe20008000000 */
[----:B------:R-:W-:-:S03]  /*30db0*/  ULDC UR5, c[0x0][0x248] ;  /* 0x0000920000057ab9 */ /* 0x000fc60000000800 */
[----:B------:R-:W-:Y:S04]  /*30dc0*/  STL [R1+0x770], R8 ;  /* 0x0007700801007387 */ /* 0x000fe80000100800 */
[----:B------:R0:W-:Y:S02]  /*30dd0*/  STL [R1+0x694], R4 ;  /* 0x0006940401007387 */ /* 0x0001e40000100800 */
[----:B0-----:R-:W-:Y:S01]  /*30de0*/  VIADD R4, R4, UR5 ;  /* 0x0000000504047c36 */ /* 0x001fe20008000000 */
[----:B------:R-:W-:Y:S01]  /*30df0*/  ULDC UR5, c[0x0][0x248] ;  /* 0x0000920000057ab9 */ /* 0x000fe20000000800 */
[----:B---3--:R-:W-:Y:S02]  /*30e00*/  LOP3.LUT R11, R43, 0xffff, RZ, 0xc0, !PT ;  /* 0x0000ffff2b0b7812 */ /* 0x008fe400078ec0ff */
[----:B----4-:R-:W-:-:S02]  /*30e10*/  LOP3.LUT R12, R41, 0xffff, RZ, 0xc0, !PT ;  /* 0x0000ffff290c7812 */ /* 0x010fc400078ec0ff */
[----:B------:R-:W-:Y:S02]  /*30e20*/  SHF.R.U32.HI R10, RZ, 0x8, R11 ;  /* 0x00000008ff0a7819 */ /* 0x000fe4000001160b */
[----:B------:R-:W-:Y:S02]  /*30e30*/  PRMT R13, R11, 0x3340, R12 ;  /* 0x000033400b0d7816 */ /* 0x000fe4000000000c */
[----:B------:R-:W-:Y:S02]  /*30e40*/  LOP3.LUT R9, R33, 0xffff, RZ, 0xc0, !PT ;  /* 0x0000ffff21097812 */ /* 0x000fe400078ec0ff */
[----:B------:R-:W-:Y:S02]  /*30e50*/  LOP3.LUT R8, R31, 0xffff, RZ, 0xc0, !PT ;  /* 0x0000ffff1f087812 */ /* 0x000fe400078ec0ff */
[----:B------:R-:W-:Y:S02]  /*30e60*/  SHF.R.U32.HI R11, RZ, 0x8, R9 ;  /* 0x00000008ff0b7819 */ /* 0x000fe40000011609 */
[----:B------:R-:W-:Y:S01]  /*30e70*/  PRMT R9, R9, 0x3340, R8 ;  /* 0x0000334009097816 */ /* 0x000fe20000000008 */
[----:B------:R-:W-:Y:S04]  /*30e80*/  STL [R1+0xab4], R13 ;  /* 0x000ab40d01007387 */ /* 0x000fe80000100800 */
[----:B------:R0:W-:Y:S04]  /*30e90*/  STL [R1+0xab0], R9 ;  /* 0x000ab00901007387 */ /* 0x0001e80000100800 */
[----:B------:R-:W3:Y:S04]  /*30ea0*/  LDL.LU R41, [R1+0xe64] ;  /* 0x000e640001297983 */ /* 0x000ee80000300800 */
[----:B------:R-:W4:Y:S04]  /*30eb0*/  LDL.LU R33, [R1+0x6a4] ;  /* 0x0006a40001217983 */ /* 0x000f280000300800 */
        /* <DEDUP_REMOVED lines=9> */
[----:B------:R-:W-:Y:S02]  /*30f50*/  PRMT R8, R11, 0x3340, R8 ;  /* 0x000033400b087816 */ /* 0x000fe40000000008 */
[----:B------:R-:W-:Y:S01]  /*30f60*/  LOP3.LUT R12, R6, 0xffff, RZ, 0xc0, !PT ;  /* 0x0000ffff060c7812 */ /* 0x000fe200078ec0ff */
[----:B------:R0:W-:Y:S01]  /*30f70*/  STL [R1+0x75c], R9 ;  /* 0x00075c0901007387 */ /* 0x0001e20000100800 */
[----:B-1----:R-:W-:Y:S01]  /*30f80*/  VIADD R4, R4, UR5 ;  /* 0x0000000504047c36 */ /* 0x002fe20008000000 */
[----:B------:R-:W-:Y:S02]  /*30f90*/  ULDC UR5, c[0x0][0x248] ;  /* 0x0000920000057ab9 */ /* 0x000fe40000000800 */
[----:B------:R1:W-:Y:S04]  /*30fa0*/  STL [R1+0x758], R8 ;  /* 0x0007580801007387 */ /* 0x0003e80000100800 */
[----:B------:R-:W4:Y:S01]  /*30fb0*/  LDL.LU R6, [R1+0x1290] ;  /* 0x0012900001067983 */ /* 0x000f220000300800 */
[----:B--2---:R-:W-:-:S02]  /*30fc0*/  LOP3.LUT R11, R39, 0xffff, RZ, 0xc0, !PT ;  /* 0x0000ffff270b7812 */ /* 0x004fc400078ec0ff */
[----:B0-----:R-:W-:Y:S02]  /*30fd0*/  LOP3.LUT R9, R37, 0xffff, RZ, 0xc0, !PT ;  /* 0x0000ffff25097812 */ /* 0x001fe400078ec0ff */
[--C-:B------:R-:W-:Y:S02]  /*30fe0*/  PRMT R13, R11, 0x3340, R12.reuse ;  /* 0x000033400b0d7816 */ /* 0x100fe4000000000c */
[----:B------:R-:W-:Y:S02]  /*30ff0*/  SHF.R.U32.HI R10, RZ, 0x8, R11 ;  /* 0x00000008ff0a7819 */ /* 0x000fe4000001160b */
[----:B------:R-:W-:Y:S02]  /*31000*/  SHF.R.U32.HI R12, RZ, 0x8, R12 ;  /* 0x00000008ff0c7819 */ /* 0x000fe4000001160c */
[----:B------:R-:W-:Y:S02]  /*31010*/  SHF.R.U32.HI R11, RZ, 0x8, R9 ;  /* 0x00000008ff0b7819 */ /* 0x000fe40000011609 */
[----:B-1----:R-:W-:Y:S01]  /*31020*/  LOP3.LUT R8, R35, 0xffff, RZ, 0xc0, !PT ;  /* 0x0000ffff23087812 */ /* 0x002fe200078ec0ff */
[----:B------:R0:W-:Y:S01]  /*31030*/  STL [R1+0x69c], R4 ;  /* 0x00069c0401007387 */ /* 0x0001e20000100800 */
[----:B------:R-:W-:-:S02]  /*31040*/  LOP3.LUT R10, R10, 0xffff, RZ, 0xc0, !PT ;  /* 0x0000ffff0a0a7812 */ /* 0x000fc400078ec0ff */
[--C-:B------:R-:W-:Y:S02]  /*31050*/  PRMT R9, R9, 0x3340, R8.reuse ;  /* 0x0000334009097816 */ /* 0x100fe40000000008 */
[----:B------:R-:W-:Y:S01]  /*31060*/  LOP3.LUT R12, R12, 0xffff, RZ, 0xc0, !PT ;  /* 0x0000ffff0c0c7812 */ /* 0x000fe200078ec0ff */
[----:B------:R-:W-:Y:S04]  /*31070*/  STL [R1+0xaa8], R13 ;  /* 0x000aa80d01007387 */ /* 0x000fe80000100800 */
        /* <DEDUP_REMOVED lines=18> */
[----:B------:R-:W2:Y:S01]  /*311a0*/  LDL.LU R0, [R1+0x128c] ;  /* 0x00128c0001007983 */ /* 0x000ea20000300800 */
[----:B-1----:R-:W-:Y:S01]  /*311b0*/  VIADD R4, R4, UR5 ;  /* 0x0000000504047c36 */ /* 0x002fe20008000000 */
[----:B------:R-:W-:Y:S01]  /*311c0*/  ULDC UR5, c[0x0][0x248] ;  /* 0x0000920000057ab9 */ /* 0x000fe20000000800 */
[----:B---3--:R-:W-:Y:S02]  /*311d0*/  LOP3.LUT R11, R41, 0xffff, RZ, 0xc0, !PT ;  /* 0x0000ffff290b7812 */ /* 0x008fe400078ec0ff */
[----:B----4-:R-:W-:Y:S02]  /*311e0*/  LOP3.LUT R12, R33, 0xffff, RZ, 0xc0, !PT ;  /* 0x0000ffff210c7812 */ /* 0x010fe400078ec0ff */
[----:B------:R-:W-:Y:S02]  /*311f0*/  SHF.R.U32.HI R10, RZ, 0x8, R11 ;  /* 0x00000008ff0a7819 */ /* 0x000fe4000001160b */
[----:B------:R-:W-:Y:S02]  /*31200*/  PRMT R13, R11, 0x3340, R12 ;  /* 0x000033400b0d7816 */ /* 0x000fe4000000000c */
[----:B------:R-:W-:-:S02]  /*31210*/  LOP3.LUT R9, R31, 0xffff, RZ, 0xc0, !PT ;  /* 0x0000ffff1f097812 */ /* 0x000fc400078ec0ff */
        /* <DEDUP_REMOVED lines=16> */
[----:B------:R-:W-:Y:S02]  /*31320*/  PRMT R8, R11, 0x3340, R8 ;  /* 0x000033400b087816 */ /* 0x000fe40000000008 */
[----:B------:R-:W-:-:S03]  /*31330*/  LOP3.LUT R12, R7, 0xffff, RZ, 0xc0, !PT ;  /* 0x0000ffff070c7812 */ /* 0x000fc600078ec0ff */
[----:B------:R1:W-:Y:S01]  /*31340*/  STL [R1+0x738], R8 ;  /* 0x0007380801007387 */ /* 0x0003e20000100800 */
[----:B0-----:R-:W-:Y:S01]  /*31350*/  VIADD R4, R4, UR5 ;  /* 0x0000000504047c36 */ /* 0x001fe20008000000 */
[----:B------:R-:W-:Y:S02]  /*31360*/  ULDC UR5, c[0x0][0x248] ;  /* 0x0000920000057ab9 */ /* 0x000fe40000000800 */
[----:B------:R-:W4:Y:S01]  /*31370*/  LDL.LU R7, [R1+0x1288] ;  /* 0x0012880001077983 */ /* 0x000f220000300800 */
[----:B--2---:R-:W-:Y:S02]  /*31380*/  LOP3.LUT R11, R39, 0xffff, RZ, 0xc0, !PT ;  /* 0x0000ffff270b7812 */ /* 0x004fe400078ec0ff */
[----:B------:R-:W-:Y:S02]  /*31390*/  LOP3.LUT R9, R37, 0xffff, RZ, 0xc0, !PT ;  /* 0x0000ffff25097812 */ /* 0x000fe400078ec0ff */
[----:B------:R-:W-:Y:S02]  /*313a0*/  PRMT R13, R11, 0x3340, R12 ;  /* 0x000033400b0d7816 */ /* 0x000fe4000000000c */
[----:B------:R-:W-:-:S02]  /*313b0*/  SHF.R.U32.HI R10, RZ, 0x8, R11 ;  /* 0x00000008ff0a7819 */ /* 0x000fc4000001160b */
[----:B------:R-:W-:Y:S02]  /*313c0*/  SHF.R.U32.HI R12, RZ, 0x8, R12 ;  /* 0x00000008ff0c7819 */ /* 0x000fe4000001160c */
[----:B------:R-:W-:Y:S02]  /*313d0*/  SHF.R.U32.HI R11, RZ, 0x8, R9 ;  /* 0x00000008ff0b7819 */ /* 0x000fe40000011609 */
[----:B-1----:R-:W-:Y:S01]  /*313e0*/  LOP3.LUT R8, R35, 0xffff, RZ, 0xc0, !PT ;  /* 0x0000ffff23087812 */ /* 0x002fe200078ec0ff */
[----:B------:R0:W-:Y:S01]  /*313f0*/  STL [R1+0x6b0], R4 ;  /* 0x0006b00401007387 */ /* 0x0001e20000100800 */
[----:B------:R-:W-:Y:S02]  /*31400*/  LOP3.LUT R10, R10, 0xffff, RZ, 0xc0, !PT ;  /* 0x0000ffff0a0a7812 */ /* 0x000fe400078ec0ff */
[----:B------:R-:W-:Y:S02]  /*31410*/  PRMT R9, R9, 0x3340, R8 ;  /* 0x0000334009097816 */ /* 0x000fe40000000008 */
[----:B------:R-:W-:Y:S01]  /*31420*/  LOP3.LUT R12, R12, 0xffff, RZ, 0xc0, !PT ;  /* 0x0000ffff0c0c7812 */ /* 0x000fe200078ec0ff */
[----:B------:R-:W-:Y:S01]  /*31430*/  STL [R1+0xa84], R13 ;  /* 0x000a840d01007387 */ /* 0x000fe20000100800 */
[----:B0-----:R-:W-:-:S03]  /*31440*/  VIADD R4, R4, UR5 ;  /* 0x0000000504047c36 */ /* 0x001fc60008000000 */
[----:B------:R0:W-:Y:S01]  /*31450*/  STL [R1+0xa78], R9 ;  /* 0x000a780901007387 */ /* 0x0001e20000100800 */
[----:B------:R-:W-:Y:S01]  /*31460*/  SHF.R.U32.HI R8, RZ, 0x8, R8 ;  /* 0x00000008ff087819 */ /* 0x000fe20000011608 */
[----:B------:R-:W-:Y:S02]  /*31470*/  ULDC UR5, c[0x0][0x248] ;  /* 0x0000920000057ab9 */ /* 0x000fe40000000800 */
[----:B------:R-:W2:Y:S04]  /*31480*/  LDL.LU R41, [R1+0xe74] ;  /* 0x000e740001297983 */ /* 0x000ea80000300800 */
[----:B------:R-:W2:Y:S01]  /*31490*/  LDL.LU R39, [R1+0x6c0] ;  /* 0x0006c00001277983 */ /* 0x000ea20000300800 */
[----:B0-----:R-:W-:-:S03]  /*314a0*/  PRMT R9, R10, 0x3340, R12 ;  /* 0x000033400a097816 */ /* 0x001fc6000000000c */
[----:B------:R0:W-:Y:S04]  /*314b0*/  STL [R1+0x6ac], R4 ;  /* 0x0006ac0401007387 */ /* 0x0001e80000100800 */
[----:B------:R-:W2:Y:S04]  /*314c0*/  LDL.LU R37, [R1+0xe70] ;  /* 0x000e700001257983 */ /* 0x000ea80000300800 */
[----:B------:R-:W-:Y:S04]  /*314d0*/  STL [R1+0x72c], R9 ;  /* 0x00072c0901007387 */ /* 0x000fe80000100800 */
[----:B------:R-:W2:Y:S01]  /*314e0*/  LDL.LU R35, [R1+0x6bc] ;  /* 0x0006bc0001237983 */ /* 0x000ea20000300800 */
        /* <DEDUP_REMOVED lines=15> */
[----:B------:R-:W-:-:S04]  /*315e0*/  LOP3.LUT R9, R31, 0xffff, RZ, 0xc0, !PT ;  /* 0x0000ffff1f097812 */ /* 0x000fc800078ec0ff */
[----:B------:R-:W-:Y:S02]  /*315f0*/  SHF.R.U32.HI R11, RZ, 0x8, R9 ;  /* 0x00000008ff0b7819 */ /* 0x000fe40000011609 */
[----:B------:R-:W-:Y:S01]  /*31600*/  PRMT R9, R9, 0x3340, R8 ;  /* 0x0000334009097816 */ /* 0x000fe20000000008 */
[----:B------:R-:W-:Y:S04]  /*31610*/  STL [R1+0xa70], R13 ;  /* 0x000a700d01007387 */ /* 0x000fe80000100800 */
[----:B------:R0:W-:Y:S04]  /*31620*/  STL [R1+0xa6c], R9 ;  /* 0x000a6c0901007387 */ /* 0x0001e80000100800 */
[----:B------:R-:W3:Y:S04]  /*31630*/  LDL.LU R33, [R1+0xb58] ;  /* 0x000b580001217983 */ /* 0x000ee80000300800 */
        /* <DEDUP_REMOVED lines=10> */
[----:B------:R1:W-:Y:S04]  /*316e0*/  STL [R1+0x714], R9 ;  /* 0x0007140901007387 */ /* 0x0003e80000100800 */
[----:B------:R1:W-:Y:S01]  /*316f0*/  STL [R1+0x70c], R8 ;  /* 0x00070c0801007387 */ /* 0x0003e20000100800 */
[----:B0-----:R-:W-:Y:S01]  /*31700*/  VIADD R4, R4, UR5 ;  /* 0x0000000504047c36 */ /* 0x001fe20008000000 */
[----:B------:R-:W-:Y:S01]  /*31710*/  ULDC UR5, c[0x0][0x248] ;  /* 0x0000920000057ab9 */ /* 0x000fe20000000800 */
[----:B--2---:R-:W-:-:S02]  /*31720*/  LOP3.LUT R11, R41, 0xffff, RZ, 0xc0, !PT ;  /* 0x0000ffff290b7812 */ /* 0x004fc400078ec0ff */
[----:B------:R-:W-:Y:S02]  /*31730*/  LOP3.LUT R12, R39, 0xffff, RZ, 0xc0, !PT ;  /* 0x0000ffff270c7812 */ /* 0x000fe400078ec0ff */
[----:B------:R-:W-:Y:S02]  /*31740*/  SHF.R.U32.HI R10, RZ, 0x8, R11 ;  /* 0x00000008ff0a7819 */ /* 0x000fe4000001160b */
[--C-:B------:R-:W-:Y:S02]  /*31750*/  PRMT R13, R11, 0x3340, R12.reuse ;  /* 0x000033400b0d7816 */ /* 0x100fe4000000000c */
[----:B-1----:R-:W-:Y:S02]  /*31760*/  LOP3.LUT R9, R37, 0xffff, RZ, 0xc0, !PT ;  /* 0x0000ffff25097812 */ /* 0x002fe400078ec0ff */
[----:B------:R-:W-:Y:S02]  /*31770*/  SHF.R.U32.HI R12, RZ, 0x8, R12 ;  /* 0x00000008ff0c7819 */ /* 0x000fe4000001160c */
[----:B------:R-:W-:-:S02]  /*31780*/  SHF.R.U32.HI R11, RZ, 0x8, R9 ;  /* 0x00000008ff0b7819 */ /* 0x000fc40000011609 */
[----:B------:R-:W-:Y:S01]  /*31790*/  LOP3.LUT R8, R35, 0xffff, RZ, 0xc0, !PT ;  /* 0x0000ffff23087812 */ /* 0x000fe200078ec0ff */
[----:B------:R0:W-:Y:S01]  /*317a0*/  STL [R1+0x688], R4 ;  /* 0x0006880401007387 */ /* 0x0001e20000100800 */
[----:B------:R-:W-:Y:S02]  /*317b0*/  LOP3.LUT R10, R10, 0xffff, RZ, 0xc0, !PT ;  /* 0x0000ffff0a0a7812 */ /* 0x000fe400078ec0ff */
        /* <DEDUP_REMOVED lines=9> */
[----:B-1----:R-:W-:-:S05]  /*31850*/  PRMT R9, R10, 0x3340, R12 ;  /* 0x000033400a097816 */ /* 0x002fca000000000c */
[----:B------:R-:W-:Y:S04]  /*31860*/  STL [R1+0x6e4], R9 ;  /* 0x0006e40901007387 */ /* 0x000fe80000100800 */
[----:B------:R0:W-:Y:S04]  /*31870*/  STL [R1+0x65c], R4 ;  /* 0x00065c0401007387 */ /* 0x0001e80000100800 */
[----:B------:R-:W2:Y:S04]  /*31880*/  LDL.LU R37, [R1+0xe78] ;  /* 0x000e780001257983 */ /* 0x000ea80000300800 */
[----:B------:R-:W2:Y:S01]  /*31890*/  LDL.LU R35, [R1+0x6c4] ;  /* 0x0006c40001237983 */ /* 0x000ea20000300800 */
[----:B------:R-:W-:-:S02]  /*318a0*/  LOP3.LUT R11, R11, 0xffff, RZ, 0xc0, !PT ;  /* 0x0000ffff0b0b7812 */ /* 0x000fc400078ec0ff */
[----:B------:R-:W-:-:S04]  /*318b0*/  LOP3.LUT R8, R8, 0xffff, RZ, 0xc0, !PT ;  /* 0x0000ffff08087812 */ /* 0x000fc800078ec0ff */
[----:B------:R-:W-:Y:S02]  /*318c0*/  PRMT R8, R11, 0x3340, R8 ;  /* 0x000033400b087816 */ /* 0x000fe40000000008 */
[----:B------:R-:W-:Y:S01]  /*318d0*/  LOP3.LUT R12, R6, 0xffff, RZ, 0xc0, !PT ;  /* 0x0000ffff060c7812 */ /* 0x000fe200078ec0ff */
[----:B0-----:R-:W-:Y:S01]  /*318e0*/  VIADD R4, R4, UR5 ;  /* 0x0000000504047c36 */ /* 0x001fe20008000000 */
[----:B------:R-:W-:Y:S01]  /*318f0*/  ULDC UR5, c[0x0][0x248] ;  /* 0x0000920000057ab9 */ /* 0x000fe20000000800 */
[----:B------:R0:W-:Y:S04]  /*31900*/  STL [R1+0x6dc], R8 ;  /* 0x0006dc0801007387 */ /* 0x0001e80000100800 */
[----:B------:R-:W2:Y:S01]  /*31910*/  LDL.LU R6, [R1+0x1280] ;  /* 0x0012800001067983 */ /* 0x000ea20000300800 */
[----:B0-----:R-:W-:-:S03]  /*31920*/  LOP3.LUT R8, R5, 0xffff, RZ, 0xc0, !PT ;  /* 0x0000ffff05087812 */ /* 0x001fc600078ec0ff */
[----:B------:R0:W-:Y:S04]  /*31930*/  STL [R1+0x634], R4 ;  /* 0x0006340401007387 */ /* 0x0001e80000100800 */
[----:B------:R-:W2:Y:S01]  /*31940*/  LDL.LU R5, [R1+0x127c] ;  /* 0x00127c0001057983 */ /* 0x000ea20000300800 */
[----:B0-----:R-:W-:Y:S01]  /*31950*/  VIADD R4, R4, UR5 ;  /* 0x0000000504047c36 */ /* 0x001fe20008000000 */
[----:B------:R-:W-:Y:S01]  /*31960*/  ULDC UR5, c[0x0][0x248] ;  /* 0x0000920000057ab9 */ /* 0x000fe20000000800 */
[----:B---3--:R-:W-:Y:S02]  /*31970*/  LOP3.LUT R11, R33, 0xffff, RZ, 0xc0, !PT ;  /* 0x0000ffff210b7812 */ /* 0x008fe400078ec0ff */
[----:B----4-:R-:W-:Y:S02]  /*31980*/  LOP3.LUT R9, R31, 0xffff, RZ, 0xc0, !PT ;  /* 0x0000ffff1f097812 */ /* 0x010fe400078ec0ff */
[----:B------:R-:W-:-:S02]  /*31990*/  PRMT R13, R11, 0x3340, R12 ;  /* 0x000033400b0d7816 */ /* 0x000fc4000000000c */
[----:B------:R-:W-:Y:S02]  /*319a0*/  SHF.R.U32.HI R10, RZ, 0x8, R11 ;  /* 0x00000008ff0a7819 */ /* 0x000fe4000001160b */
        /* <DEDUP_REMOVED lines=21> */
[----:B--2---:R-:W-:Y:S02]  /*31b00*/  LOP3.LUT R11, R43, 0xffff, RZ, 0xc0, !PT ;  /* 0x0000ffff2b0b7812 */ /* 0x004fe400078ec0ff */
[----:B------:R-:W-:Y:S02]  /*31b10*/  LOP3.LUT R12, R41, 0xffff, RZ, 0xc0, !PT ;  /* 0x0000ffff290c7812 */ /* 0x000fe400078ec0ff */
[----:B------:R-:W-:Y:S02]  /*31b20*/  SHF.R.U32.HI R10, RZ, 0x8, R11 ;  /* 0x00000008ff0a7819 */ /* 0x000fe4000001160b */
[----:B------:R-:W-:-:S02]  /*31b30*/  PRMT R13, R11, 0x3340, R12 ;  /* 0x000033400b0d7816 */ /* 0x000fc4000000000c */
[----:B-1----:R-:W-:Y:S02]  /*31b40*/  LOP3.LUT R9, R37, 0xffff, RZ, 0xc0, !PT ;  /* 0x0000ffff25097812 */ /* 0x002fe400078ec0ff */
[----:B0-----:R-:W-:Y:S02]  /*31b50*/  LOP3.LUT R8, R35, 0xffff, RZ, 0xc0, !PT ;  /* 0x0000ffff23087812 */ /* 0x001fe400078ec0ff */
[----:B------:R-:W-:Y:S02]  /*31b60*/  SHF.R.U32.HI R11, RZ, 0x8, R9 ;  /* 0x00000008ff0b7819 */ /* 0x000fe40000011609 */
[----:B------:R-:W-:Y:S01]  /*31b70*/  PRMT R9, R9, 0x3340, R8 ;  /* 0x0000334009097816 */ /* 0x000fe20000000008 */
[----:B------:R-:W-:Y:S01]  /*31b80*/  STL [R1+0x810], R13 ;  /* 0x0008100d01007387 */ /* 0x000fe20000100800 */
[----:B------:R-:W-:Y:S01]  /*31b90*/  VIADD R4, R4, UR5 ;  /* 0x0000000504047c36 */ /* 0x000fe20008000000 */
[----:B------:R-:W-:Y:S01]  /*31ba0*/  SHF.R.U32.HI R12, RZ, 0x8, R12 ;  /* 0x00000008ff0c7819 */ /* 0x000fe2000001160c */
[----:B------:R-:W-:Y:S01]  /*31bb0*/  ULDC UR5, c[0x0][0x248] ;  /* 0x0000920000057ab9 */ /* 0x000fe20000000800 */
[----:B------:R0:W-:Y:S04]  /*31bc0*/  STL [R1+0x80c], R9 ;  /* 0x00080c0901007387 */ /* 0x0001e80000100800 */
[----:B------:R-:W2:Y:S04]  /*31bd0*/  LDL.LU R41, [R1+0xe84] ;  /* 0x000e840001297983 */ /* 0x000ea80000300800 */
[----:B------:R-:W2:Y:S04]  /*31be0*/  LDL.LU R37, [R1+0x6d4] ;  /* 0x0006d40001257983 */ /* 0x000ea80000300800 */
[----:B------:R-:W-:Y:S04]  /*31bf0*/  STL [R1+0x628], R4 ;  /* 0x0006280401007387 */ /* 0x000fe80000100800 */
[----:B------:R-:W2:Y:S01]  /*31c00*/  LDL.LU R35, [R1+0xb84] ;  /* 0x000b840001237983 */ /* 0x000ea20000300800 */
[----:B------:R-:W-:-:S02]  /*31c10*/  SHF.R.U32.HI R8, RZ, 0x8, R8 ;  /* 0x00000008ff087819 */ /* 0x000fc40000011608 */
[----:B------:R-:W-:Y:S02]  /*31c20*/  LOP3.LUT R10, R10, 0xffff, RZ, 0xc0, !PT ;  /* 0x0000ffff0a0a7812 */ /* 0x000fe400078ec0ff */
[----:B------:R-:W-:Y:S02]  /*31c30*/  LOP3.LUT R12, R12, 0xffff, RZ, 0xc0, !PT ;  /* 0x0000ffff0c0c7812 */ /* 0x000fe400078ec0ff */
[----:B------:R-:W-:Y:S02]  /*31c40*/  LOP3.LUT R11, R11, 0xffff, RZ, 0xc0, !PT ;  /* 0x0000ffff0b0b7812 */ /* 0x000fe400078ec0ff */
[----:B------:R-:W-:Y:S02]  /*31c50*/  LOP3.LUT R8, R8, 0xffff, RZ, 0xc0, !PT ;  /* 0x0000ffff08087812 */ /* 0x000fe400078ec0ff */
[----:B0-----:R-:W-:Y:S02]  /*31c60*/  PRMT R9, R10, 0x3340, R12 ;  /* 0x000033400a097816 */ /* 0x001fe4000000000c */
[----:B------:R-:W-:-:S03]  /*31c70*/  PRMT R8, R11, 0x3340, R8 ;  /* 0x000033400b087816 */ /* 0x000fc60000000008 */
[----:B------:R0:W-:Y:S04]  /*31c80*/  STL [R1+0x6c0], R9 ;  /* 0x0006c00901007387 */ /* 0x0001e80000100800 */
[----:B------:R-:W-:Y:S01]  /*31c90*/  STL [R1+0x6bc], R8 ;  /* 0x0006bc0801007387 */ /* 0x000fe20000100800 */
[----:B0-----:R-:W-:Y:S01]  /*31ca0*/  LOP3.LUT R9, R7, 0xffff, RZ, 0xc0, !PT ;  /* 0x0000ffff07097812 */ /* 0x001fe200078ec0ff */
[----:B------:R-:W-:Y:S01]  /*31cb0*/  VIADD R4, R4, UR5 ;  /* 0x0000000504047c36 */ /* 0x000fe20008000000 */
[----:B------:R-:W-:Y:S01]  /*31cc0*/  ULDC UR5, c[0x0][0x248] ;  /* 0x0000920000057ab9 */ /* 0x000fe20000000800 */
        /* <DEDUP_REMOVED lines=12> */
[--C-:B------:R-:W-:Y:S02]  /*31d90*/  PRMT R11, R11, 0x3340, R12.reuse ;  /* 0x000033400b0b7816 */ /* 0x100fe4000000000c */
[----:B------:R-:W-:Y:S01]  /*31da0*/  LOP3.LUT R9, R9, 0xffff, RZ, 0xc0, !PT ;  /* 0x0000ffff09097812 */ /* 0x000fe200078ec0ff */
[----:B------:R-:W-:Y:S03]  /*31db0*/  STL [R1+0x808], R13 ;  /* 0x0008080d01007387 */ /* 0x000fe60000100800 */
[----:B------:R-:W-:Y:S01]  /*31dc0*/  PRMT R9, R10, 0x3340, R9 ;  /* 0x000033400a097816 */ /* 0x000fe20000000009 */
[----:B------:R-:W-:Y:S04]  /*31dd0*/  STL [R1+0x7e4], R11 ;  /* 0x0007e40b01007387 */ /* 0x000fe80000100800 */
[----:B------:R-:W3:Y:S04]  /*31de0*/  LDL.LU R39, [R1+0xb90] ;  /* 0x000b900001277983 */ /* 0x000ee80000300800 */
[----:B------:R-:W4:Y:S04]  /*31df0*/  LDL.LU R33, [R1+0xe88] ;  /* 0x000e880001217983 */ /* 0x000f280000300800 */
[----:B------:R0:W-:Y:S04]  /*31e00*/  STL [R1+0x620], R4 ;  /* 0x0006200401007387 */ /* 0x0001e80000100800 */
[----:B------:R-:W-:Y:S04]  /*31e10*/  STL [R1+0x5ec], R9 ;  /* 0x0005ec0901007387 */ /* 0x000fe80000100800 */
[----:B------:R-:W4:Y:S01]  /*31e20*/  LDL.LU R31, [R1+0x6e0] ;  /* 0x0006e000011f7983 */ /* 0x000f220000300800 */
[----:B------:R-:W-:-:S02]  /*31e30*/  SHF.R.U32.HI R12, RZ, 0x8, R12 ;  /* 0x00000008ff0c7819 */ /* 0x000fc4000001160c */
[----:B------:R-:W-:Y:S02]  /*31e40*/  LOP3.LUT R8, R8, 0xffff, RZ, 0xc0, !PT ;  /* 0x0000ffff08087812 */ /* 0x000fe400078ec0ff */
[----:B------:R-:W-:-:S04]  /*31e50*/  LOP3.LUT R12, R12, 0xffff, RZ, 0xc0, !PT ;  /* 0x0000ffff0c0c7812 */ /* 0x000fc800078ec0ff */
[----:B------:R-:W-:-:S05]  /*31e60*/  PRMT R8, R8, 0x3340, R12 ;  /* 0x0000334008087816 */ /* 0x000fca000000000c */
[----:B------:R2:W-:Y:S01]  /*31e70*/  STL [R1+0x98], R8 ;  /* 0x0000980801007387 */ /* 0x0005e20000100800 */
[----:B------:R-:W-:Y:S01]  /*31e80*/  LOP3.LUT R12, R6, 0xffff, RZ, 0xc0, !PT ;  /* 0x0000ffff060c7812 */ /* 0x000fe200078ec0ff */
[----:B0-----:R-:W-:Y:S01]  /*31e90*/  VIADD R4, R4, UR5 ;  /* 0x0000000504047c36 */ /* 0x001fe20008000000 */
[----:B------:R-:W-:-:S04]  /*31ea0*/  ULDC UR5, c[0x0][0x248] ;  /* 0x0000920000057ab9 */ /* 0x000fc80000000800 */
[----:B------:R0:W-:Y:S04]  /*31eb0*/  STL [R1+0x61c], R4 ;  /* 0x00061c0401007387 */ /* 0x0001e80000100800 */
[----:B------:R-:W4:Y:S01]  /*31ec0*/  LDL.LU R6, [R1+0x1274] ;  /* 0x0012740001067983 */ /* 0x000f220000300800 */
[----:B--2---:R-:W-:Y:S02]  /*31ed0*/  LOP3.LUT R8, R41, 0xffff, RZ, 0xc0, !PT ;  /* 0x0000ffff29087812 */ /* 0x004fe400078ec0ff */
[----:B------:R-:W-:Y:S02]  /*31ee0*/  LOP3.LUT R9, R37, 0xffff, RZ, 0xc0, !PT ;  /* 0x0000ffff25097812 */ /* 0x000fe400078ec0ff */
[----:B------:R-:W-:Y:S02]  /*31ef0*/  SHF.R.U32.HI R10, RZ, 0x8, R8 ;  /* 0x00000008ff0a7819 */ /* 0x000fe40000011608 */
[----:B------:R-:W-:-:S02]  /*31f00*/  PRMT R13, R8, 0x3340, R9 ;  /* 0x00003340080d7816 */ /* 0x000fc40000000009 */
[----:B------:R-:W-:Y:S02]  /*31f10*/  SHF.R.U32.HI R9, RZ, 0x8, R9 ;  /* 0x00000008ff097819 */ /* 0x000fe40000011609 */
[----:B------:R-:W-:Y:S02]  /*31f20*/  LOP3.LUT R11, R35, 0xffff, RZ, 0xc0, !PT ;  /* 0x0000ffff230b7812 */ /* 0x000fe400078ec0ff */
[----:B------:R-:W-:Y:S02]  /*31f30*/  LOP3.LUT R10, R10, 0xffff, RZ, 0xc0, !PT ;  /* 0x0000ffff0a0a7812 */ /* 0x000fe400078ec0ff */
[----:B------:R-:W-:Y:S02]  /*31f40*/  SHF.R.U32.HI R8, RZ, 0x8, R11 ;  /* 0x00000008ff087819 */ /* 0x000fe4000001160b */
[----:B------:R-:W-:Y:S02]  /*31f50*/  LOP3.LUT R9, R9, 0xffff, RZ, 0xc0, !PT ;  /* 0x0000ffff09097812 */ /* 0x000fe400078ec0ff */
[--C-:B------:R-:W-:Y:S01]  /*31f60*/  PRMT R11, R11, 0x3340, R12.reuse ;  /* 0x000033400b0b7816 */ /* 0x100fe2000000000c */
[----:B------:R-:W-:Y:S01]  /*31f70*/  STL [R1+0x7d8], R13 ;  /* 0x0007d80d01007387 */ /* 0x000fe20000100800 */
[----:B------:R-:W-:Y:S01]  /*31f80*/  PRMT R9, R10, 0x3340, R9 ;  /* 0x000033400a097816 */ /* 0x000fe20000000009 */
[----:B0-----:R-:W-:Y:S01]  /*31f90*/  VIADD R4, R4, UR5 ;  /* 0x0000000504047c36 */ /* 0x001fe20008000000 */
[----:B------:R-:W-:Y:S01]  /*31fa0*/  SHF.R.U32.HI R12, RZ, 0x8, R12 ;  /* 0x00000008ff0c7819 */ /* 0x000fe2000001160c */
[----:B------:R-:W-:Y:S01]  /*31fb0*/  STL [R1+0x7d4], R11 ;  /* 0x0007d40b01007387 */ /* 0x000fe20000100800 */
[----:B------:R-:W-:Y:S01]  /*31fc0*/  LOP3.LUT R8, R8, 0xffff, RZ, 0xc0, !PT ;  /* 0x0000ffff08087812 */ /* 0x000fe200078ec0ff */
[----:B------:R-:W-:-:S02]  /*31fd0*/  ULDC UR5, c[0x0][0x248] ;  /* 0x0000920000057ab9 */ /* 0x000fc40000000800 */
[----:B------:R-:W2:Y:S04]  /*31fe0*/  LDL.LU R43, [R1+0xe8c] ;  /* 0x000e8c00012b7983 */ /* 0x000ea80000300800 */
[----:B------:R-:W2:Y:S04]  /*31ff0*/  LDL.LU R37, [R1+0x6e8] ;  /* 0x0006e80001257983 */ /* 0x000ea80000300800 */
[----:B------:R0:W-:Y:S04]  /*32000*/  STL [R1+0x94], R9 ;  /* 0x0000940901007387 */ /* 0x0001e80000100800 */
[----:B------:R1:W-:Y:S04]  /*32010*/  STL [R1+0x618], R4 ;  /* 0x0006180401007387 */ /* 0x0003e80000100800 */
[----:B------:R-:W2:Y:S01]  /*32020*/  LDL.LU R35, [R1+0xba4] ;  /* 0x000ba40001237983 */ /* 0x000ea20000300800 */
[----:B------:R-:W-:-:S04]  /*32030*/  LOP3.LUT R12, R12, 0xffff, RZ, 0xc0, !PT ;  /* 0x0000ffff0c0c7812 */ /* 0x000fc800078ec0ff */
[----:B------:R-:W-:Y:S02]  /*32040*/  PRMT R8, R8, 0x3340, R12 ;  /* 0x0000334008087816 */ /* 0x000fe4000000000c */
[----:B0-----:R-:W-:-:S03]  /*32050*/  LOP3.LUT R9, R233, 0xffff, RZ, 0xc0, !PT ;  /* 0x0000ffffe9097812 */ /* 0x001fc600078ec0ff */
[----:B------:R-:W-:Y:S01]  /*32060*/  STL [R1+0x558], R8 ;  /* 0x0005580801007387 */ /* 0x000fe20000100800 */
[----:B-1----:R-:W-:Y:S01]  /*32070*/  VIADD R4, R4, UR5 ;  /* 0x0000000504047c36 */ /* 0x002fe20008000000 */
[----:B------:R-:W-:Y:S02]  /*32080*/  ULDC UR5, c[0x0][0x248] ;  /* 0x0000920000057ab9 */ /* 0x000fe40000000800 */
[----:B------:R-:W2:Y:S04]  /*32090*/  LDL.LU R233, [R1+0x1270] ;  /* 0x0012700001e97983 */ /* 0x000ea80000300800 */
[----:B------:R0:W-:Y:S02]  /*320a0*/  STL [R1+0x610], R4 ;  /* 0x0006100401007387 */ /* 0x0001e40000100800 */
[----:B0-----:R-:W-:Y:S01]  /*320b0*/  VIADD R4, R4, UR5 ;  /* 0x0000000504047c36 */ /* 0x001fe20008000000 */
[----:B------:R-:W-:Y:S01]  /*320c0*/  ULDC UR5, c[0x0][0x248] ;  /* 0x0000920000057ab9 */ /* 0x000fe20000000800 */
[----:B---3--:R-:W-:-:S02]  /*320d0*/  LOP3.LUT R8, R39, 0xffff, RZ, 0xc0, !PT ;  /* 0x0000ffff27087812 */ /* 0x008fc400078ec0ff */
[----:B----4-:R-:W-:Y:S02]  /*320e0*/  LOP3.LUT R11, R33, 0xffff, RZ, 0xc0, !PT ;  /* 0x0000ffff210b7812 */ /* 0x010fe400078ec0ff */
[----:B------:R-:W-:Y:S02]  /*320f0*/  SHF.R.U32.HI R10, RZ, 0x8, R8 ;  /* 0x00000008ff0a7819 */ /* 0x000fe40000011608 */
[--C-:B------:R-:W-:Y:S02]  /*32100*/  PRMT R13, R8, 0x3340, R9.reuse ;  /* 0x00003340080d7816 */ /* 0x100fe40000000009 */
[----:B------:R-:W-:Y:S02]  /*32110*/  SHF.R.U32.HI R9, RZ, 0x8, R9 ;  /* 0x00000008ff097819 */ /* 0x000fe40000011609 */
[----:B------:R-:W-:Y:S02]  /*32120*/  SHF.R.U32.HI R8, RZ, 0x8, R11 ;  /* 0x00000008ff087819 */ /* 0x000fe4000001160b */
[----:B------:R-:W-:-:S04]  /*32130*/  LOP3.LUT R12, R31, 0xffff, RZ, 0xc0, !PT ;  /* 0x0000ffff1f0c7812 */ /* 0x000fc800078ec0ff */
[--C-:B------:R-:W-:Y:S01]  /*32140*/  PRMT R11, R11, 0x3340, R12.reuse ;  /* 0x000033400b0b7816 */ /* 0x100fe2000000000c */
[----:B------:R-:W-:Y:S01]  /*32150*/  STL [R1+0x7d0], R13 ;  /* 0x0007d00d01007387 */ /* 0x000fe20000100800 */
[----:B------:R-:W-:Y:S02]  /*32160*/  LOP3.LUT R10, R10, 0xffff, RZ, 0xc0, !PT ;  /* 0x0000ffff0a0a7812 */ /* 0x000fe400078ec0ff */
[----:B------:R-:W-:Y:S01]  /*32170*/  LOP3.LUT R9, R9, 0xffff, RZ, 0xc0, !PT ;  /* 0x0000ffff09097812 */ /* 0x000fe200078ec0ff */
[----:B------:R-:W-:Y:S03]  /*32180*/  STL [R1+0x7c8], R11 ;  /* 0x0007c80b01007387 */ /* 0x000fe60000100800 */
[----:B------:R-:W-:Y:S01]  /*32190*/  PRMT R9, R10, 0x3340, R9 ;  /* 0x000033400a097816 */ /* 0x000fe20000000009 */
[----:B------:R-:W3:Y:S04]  /*321a0*/  LDL.LU R41, [R1+0xe94] ;  /* 0x000e940001297983 */ /* 0x000ee80000300800 */
[----:B------:R-:W4:Y:S04]  /*321b0*/  LDL.LU R39, [R1+0x6f0] ;  /* 0x0006f00001277983 */ /* 0x000f280000300800 */
        /* <DEDUP_REMOVED lines=9> */
[----:B------:R-:W-:Y:S01]  /*32250*/  LOP3.LUT R12, R7, 0xffff, RZ, 0xc0, !PT ;  /* 0x0000ffff070c7812 */ /* 0x000fe200078ec0ff */
[----:B------:R-:W-:Y:S02]  /*32260*/  ULDC UR5, c[0x0][0x248] ;  /* 0x0000920000057ab9 */ /* 0x000fe40000000800 */
[----:B------:R2:W-:Y:S04]  /*32270*/  STL [R1+0x90], R8 ;  /* 0x0000900801007387 */ /* 0x0005e80000100800 */
[----:B------:R0:W-:Y:S04]  /*32280*/  STL [R1+0x608], R4 ;  /* 0x0006080401007387 */ /* 0x0001e80000100800 */
[----:B------:R-:W4:Y:S01]  /*32290*/  LDL.LU R7, [R1+0x126c] ;  /* 0x00126c0001077983 */ /* 0x000f220000300800 */
[----:B--2---:R-:W-:-:S02]  /*322a0*/  LOP3.LUT R8, R43, 0xffff, RZ, 0xc0, !PT ;  /* 0x0000ffff2b087812 */ /* 0x004fc400078ec0ff */
[----:B------:R-:W-:Y:S02]  /*322b0*/  LOP3.LUT R9, R37, 0xffff, RZ, 0xc0, !PT ;  /* 0x0000ffff25097812 */ /* 0x000fe400078ec0ff */
[----:B------:R-:W-:Y:S02]  /*322c0*/  SHF.R.U32.HI R10, RZ, 0x8, R8 ;  /* 0x00000008ff0a7819 */ /* 0x000fe40000011608 */
[----:B------:R-:W-:Y:S02]  /*322d0*/  PRMT R13, R8, 0x3340, R9 ;  /* 0x00003340080d7816 */ /* 0x000fe40000000009 */
[----:B------:R-:W-:-:S04]  /*322e0*/  LOP3.LUT R11, R35, 0xffff, RZ, 0xc0, !PT ;  /* 0x0000ffff230b7812 */ /* 0x000fc800078ec0ff */
[----:B------:R-:W-:Y:S02]  /*322f0*/  SHF.R.U32.HI R8, RZ, 0x8, R11 ;  /* 0x00000008ff087819 */ /* 0x000fe4000001160b */
[----:B------:R-:W-:Y:S01]  /*32300*/  PRMT R11, R11, 0x3340, R12 ;  /* 0x000033400b0b7816 */ /* 0x000fe2000000000c */
[----:B------:R-:W-:Y:S04]  /*32310*/  STL [R1+0x7bc], R13 ;  /* 0x0007bc0d01007387 */ /* 0x000fe80000100800 */
[----:B------:R-:W-:Y:S04]  /*32320*/  STL [R1+0x7b8], R11 ;  /* 0x0007b80b01007387 */ /* 0x000fe80000100800 */
        /* <DEDUP_REMOVED lines=9> */
[----:B------:R-:W-:Y:S01]  /*323c0*/  PRMT R9, R10, 0x3340, R9 ;  /* 0x000033400a097816 */ /* 0x000fe20000000009 */
        /* <DEDUP_REMOVED lines=17> */
[----:B------:R-:W-:Y:S02]  /*324e0*/  SHF.R.U32.HI R8, RZ, 0x8, R11 ;  /* 0x00000008ff087819 */ /* 0x000fe4000001160b */
[----:B------:R-:W-:Y:S02]  /*324f0*/  LOP3.LUT R12, R31, 0xffff, RZ, 0xc0, !PT ;  /* 0x0000ffff1f0c7812 */ /* 0x000fe400078ec0ff */
[----:B------:R-:W-:-:S02]  /*32500*/  LOP3.LUT R9, R9, 0xffff, RZ, 0xc0, !PT ;  /* 0x0000ffff09097812 */ /* 0x000fc400078ec0ff */
[----:B------:R-:W-:Y:S01]  /*32510*/  PRMT R11, R11, 0x3340, R12 ;  /* 0x000033400b0b7816 */ /* 0x000fe2000000000c */
[----:B------:R-:W-:Y:S01]  /*32520*/  STL [R1+0x790], R13 ;  /* 0x0007900d01007387 */ /* 0x000fe20000100800 */
[----:B------:R-:W-:-:S03]  /*32530*/  PRMT R9, R10, 0x3340, R9 ;  /* 0x000033400a097816 */ /* 0x000fc60000000009 */
[----:B------:R-:W-:Y:S04]  /*32540*/  STL [R1+0x78c], R11 ;  /* 0x00078c0b01007387 */ /* 0x000fe80000100800 */
[----:B------:R-:W3:Y:S04]  /*32550*/  LDL.LU R43, [R1+0xe9c] ;  /* 0x000e9c00012b7983 */ /* 0x000ee80000300800 */
[----:B------:R-:W4:Y:S04]  /*32560*/  LDL.LU R39, [R1+0x6f8] ;  /* 0x0006f80001277983 */ /* 0x000f280000300800 */
[----:B------:R0:W-:Y:S04]  /*32570*/  STL [R1+0x80], R9 ;  /* 0x0000800901007387 */ /* 0x0001e80000100800 */
[----:B------:R1:W-:Y:S04]  /*32580*/  STL [R1+0x5fc], R4 ;  /* 0x0005fc0401007387 */ /* 0x0003e80000100800 */
[----:B------:R-:W4:Y:S04]  /*32590*/  LDL.LU R33, [R1+0xe98] ;  /* 0x000e980001217983 */ /* 0x000f280000300800 */
[----:B------:R-:W4:Y:S01]  /*325a0*/  LDL.LU R31, [R1+0x6f4] ;  /* 0x0006f400011f7983 */ /* 0x000f220000300800 */
[----:B------:R-:W-:-:S02]  /*325b0*/  SHF.R.U32.HI R12, RZ, 0x8, R12 ;  /* 0x00000008ff0c7819 */ /* 0x000fc4000001160c */
[----:B------:R-:W-:Y:S02]  /*325c0*/  LOP3.LUT R8, R8, 0xffff, RZ, 0xc0, !PT ;  /* 0x0000ffff08087812 */ /* 0x000fe400078ec0ff */
[----:B------:R-:W-:-:S04]  /*325d0*/  LOP3.LUT R12, R12, 0xffff, RZ, 0xc0, !PT ;  /* 0x0000ffff0c0c7812 */ /* 0x000fc800078ec0ff */
[----:B------:R-:W-:Y:S02]  /*325e0*/  PRMT R8, R8, 0x3340, R12 ;  /* 0x0000334008087816 */ /* 0x000fe4000000000c */
[----:B0-----:R-:W-:-:S03]  /*325f0*/  LOP3.LUT R9, R233, 0xffff, RZ, 0xc0, !PT ;  /* 0x0000ffffe9097812 */ /* 0x001fc600078ec0ff */
[----:B------:R2:W-:Y:S04]  /*32600*/  STL [R1+0x7c], R8 ;  /* 0x00007c0801007387 */ /* 0x0005e80000100800 */
[----:B------:R-:W4:Y:S01]  /*32610*/  LDL.LU R233, [R1+0x1268] ;  /* 0x0012680001e97983 */ /* 0x000f220000300800 */
[----:B------:R-:W-:Y:S01]  /*32620*/  LOP3.LUT R12, R6, 0xffff, RZ, 0xc0, !PT ;  /* 0x0000ffff060c7812 */ /* 0x000fe200078ec0ff */
[----:B-1----:R-:W-:Y:S01]  /*32630*/  VIADD R4, R4, UR5 ;  /* 0x0000000504047c36 */ /* 0x002fe20008000000 */
[----:B------:R-:W-:Y:S01]  /*32640*/  ULDC UR5, c[0x0][0x248] ;  /* 0x0000920000057ab9 */ /* 0x000fe20000000800 */
[----:B--2---:R-:W-:Y:S02]  /*32650*/  LOP3.LUT R8, R37, 0xffff, RZ, 0xc0, !PT ;  /* 0x0000ffff25087812 */ /* 0x004fe400078ec0ff */
[----:B------:R-:W-:-:S02]  /*32660*/  LOP3.LUT R11, R35, 0xffff, RZ, 0xc0, !PT ;  /* 0x0000ffff230b7812 */ /* 0x000fc400078ec0ff */
[--C-:B------:R-:W-:Y:S02]  /*32670*/  PRMT R13, R8, 0x3340, R9.reuse ;  /* 0x00003340080d7816 */ /* 0x100fe40000000009 */
[----:B------:R-:W-:Y:S02]  /*32680*/  SHF.R.U32.HI R10, RZ, 0x8, R8 ;  /* 0x00000008ff0a7819 */ /* 0x000fe40000011608 */
[----:B------:R-:W-:Y:S02]  /*32690*/  SHF.R.U32.HI R9, RZ, 0x8, R9 ;  /* 0x00000008ff097819 */ /* 0x000fe40000011609 */
[----:B------:R-:W-:Y:S02]  /*326a0*/  SHF.R.U32.HI R8, RZ, 0x8, R11 ;  /* 0x00000008ff087819 */ /* 0x000fe4000001160b */
[----:B------:R-:W-:Y:S02]  /*326b0*/  PRMT R11, R11, 0x3340, R12 ;  /* 0x000033400b0b7816 */ /* 0x000fe4000000000c */
[----:B------:R-:W-:-:S02]  /*326c0*/  LOP3.LUT R10, R10, 0xffff, RZ, 0xc0, !PT ;  /* 0x0000ffff0a0a7812 */ /* 0x000fc400078ec0ff */
[----:B------:R-:W-:Y:S01]  /*326d0*/  LOP3.LUT R9, R9, 0xffff, RZ, 0xc0, !PT ;  /* 0x0000ffff09097812 */ /* 0x000fe200078ec0ff */
[----:B------:R0:W-:Y:S03]  /*326e0*/  STL [R1+0x5f8], R4 ;  /* 0x0005f80401007387 */ /* 0x0001e60000100800 */
[----:B------:R-:W-:Y:S01]  /*326f0*/  PRMT R9, R10, 0x3340, R9 ;  /* 0x000033400a097816 */ /* 0x000fe20000000009 */
[----:B------:R-:W2:Y:S04]  /*32700*/  LDL.LU R6, [R1+0x1264] ;  /* 0x0012640001067983 */ /* 0x000ea80000300800 */
[----:B------:R-:W-:Y:S01]  /*32710*/  STL [R1+0x780], R13 ;  /* 0x0007800d01007387 */ /* 0x000fe20000100800 */
[----:B0-----:R-:W-:Y:S01]  /*32720*/  VIADD R4, R4, UR5 ;  /* 0x0000000504047c36 */ /* 0x001fe20008000000 */
[----:B------:R-:W-:-:S02]  /*32730*/  SHF.R.U32.HI R12, RZ, 0x8, R12 ;  /* 0x00000008ff0c7819 */ /* 0x000fc4000001160c */
[----:B------:R-:W-:Y:S01]  /*32740*/  STL [R1+0x784], R11 ;  /* 0x0007840b01007387 */ /* 0x000fe20000100800 */
[----:B------:R-:W-:Y:S01]  /*32750*/  LOP3.LUT R8, R8, 0xffff, RZ, 0xc0, !PT ;  /* 0x0000ffff08087812 */ /* 0x000fe200078ec0ff */
[----:B------:R-:W-:Y:S02]  /*32760*/  ULDC UR5, c[0x0][0x248] ;  /* 0x0000920000057ab9 */ /* 0x000fe40000000800 */
[----:B------:R-:W2:Y:S04]  /*32770*/  LDL.LU R41, [R1+0xbd4] ;  /* 0x000bd40001297983 */ /* 0x000ea80000300800 */
[----:B------:R-:W2:Y:S04]  /*32780*/  LDL.LU R37, [R1+0xea0] ;  /* 0x000ea00001257983 */ /* 0x000ea80000300800 */
[----:B------:R0:W-:Y:S04]  /*32790*/  STL [R1+0x5f4], R4 ;  /* 0x0005f40401007387 */ /* 0x0001e80000100800 */
[----:B------:R-:W-:Y:S04]  /*327a0*/  STL [R1+0x78], R9 ;  /* 0x0000780901007387 */ /* 0x000fe80000100800 */
[----:B------:R-:W2:Y:S01]  /*327b0*/  LDL.LU R35, [R1+0x6fc] ;  /* 0x0006fc0001237983 */ /* 0x000ea20000300800 */
[----:B------:R-:W-:-:S04]  /*327c0*/  LOP3.LUT R12, R12, 0xffff, RZ, 0xc0, !PT ;  /* 0x0000ffff0c0c7812 */ /* 0x000fc800078ec0ff */
[----:B------:R-:W-:-:S05]  /*327d0*/  PRMT R8, R8, 0x3340, R12 ;  /* 0x0000334008087816 */ /* 0x000fca000000000c */
        /* <DEDUP_REMOVED lines=14> */
[--C-:B------:R-:W-:Y:S02]  /*328c0*/  PRMT R11, R11, 0x3340, R12.reuse ;  /* 0x000033400b0b7816 */ /* 0x100fe4000000000c */
[----:B------:R-:W-:-:S02]  /*328d0*/  SHF.R.U32.HI R12, RZ, 0x8, R12 ;  /* 0x00000008ff0c7819 */ /* 0x000fc4000001160c */
[----:B------:R-:W-:Y:S02]  /*328e0*/  LOP3.LUT R10, R10, 0xffff, RZ, 0xc0, !PT ;  /* 0x0000ffff0a0a7812 */ /* 0x000fe400078ec0ff */
[----:B------:R-:W-:Y:S02]  /*328f0*/  LOP3.LUT R9, R9, 0xffff, RZ, 0xc0, !PT ;  /* 0x0000ffff09097812 */ /* 0x000fe400078ec0ff */
[----:B------:R-:W-:Y:S02]  /*32900*/  LOP3.LUT R8, R8, 0xffff, RZ, 0xc0, !PT ;  /* 0x0000ffff08087812 */ /* 0x000fe400078ec0ff */
[----:B------:R-:W-:Y:S01]  /*32910*/  LOP3.LUT R12, R12, 0xffff, RZ, 0xc0, !PT ;  /* 0x0000ffff0c0c7812 */ /* 0x000fe200078ec0ff */
[----:B------:R-:W-:Y:S01]  /*32920*/  STL [R1+0x768], R13 ;  /* 0x0007680d01007387 */ /* 0x000fe20000100800 */
[----:B------:R-:W-:Y:S02]  /*32930*/  PRMT R9, R10, 0x3340, R9 ;  /* 0x000033400a097816 */ /* 0x000fe40000000009 */
[----:B------:R-:W-:Y:S01]  /*32940*/  PRMT R8, R8, 0x3340, R12 ;  /* 0x0000334008087816 */ /* 0x000fe2000000000c */
[----:B------:R-:W-:Y:S04]  /*32950*/  STL [R1+0x764], R11 ;  /* 0x0007640b01007387 */ /* 0x000fe80000100800 */
[----:B------:R-:W3:Y:S04]  /*32960*/  LDL.LU R39, [R1+0xea4] ;  /* 0x000ea40001277983 */ /* 0x000ee80000300800 */
[----:B------:R-:W4:Y:S04]  /*32970*/  LDL.LU R33, [R1+0x700] ;  /* 0x0007000001217983 */ /* 0x000f280000300800 */
[----:B------:R-:W-:Y:S04]  /*32980*/  STL [R1+0x5e8], R4 ;  /* 0x0005e80401007387 */ /* 0x000fe80000100800 */
[----:B------:R-:W4:Y:S04]  /*32990*/  LDL.LU R31, [R1+0xbec] ;  /* 0x000bec00011f7983 */ /* 0x000f280000300800 */
[----:B------:R0:W-:Y:S04]  /*329a0*/  STL [R1+0x70], R9 ;  /* 0x0000700901007387 */ /* 0x0001e80000100800 */
[----:B------:R2:W-:Y:S01]  /*329b0*/  STL [R1+0x6c], R8 ;  /* 0x00006c0801007387 */ /* 0x0005e20000100800 */
[----:B0-----:R-:W-:-:S03]  /*329c0*/  LOP3.LUT R9, R233, 0xffff, RZ, 0xc0, !PT ;  /* 0x0000ffffe9097812 */ /* 0x001fc600078ec0ff */
[----:B------:R-:W4:Y:S01]  /*329d0*/  LDL.LU R233, [R1+0x1260] ;  /* 0x0012600001e97983 */ /* 0x000f220000300800 */
[----:B------:R-:W-:Y:S01]  /*329e0*/  VIADD R4, R4, UR5 ;  /* 0x0000000504047c36 */ /* 0x000fe20008000000 */
[----:B------:R-:W-:Y:S01]  /*329f0*/  ULDC UR5, c[0x0][0x248] ;  /* 0x0000920000057ab9 */ /* 0x000fe20000000800 */
[----:B--2---:R-:W-:Y:S02]  /*32a00*/  LOP3.LUT R8, R41, 0xffff, RZ, 0xc0, !PT ;  /* 0x0000ffff29087812 */ /* 0x004fe400078ec0ff */
[----:B------:R-:W-:Y:S02]  /*32a10*/  LOP3.LUT R11, R37, 0xffff, RZ, 0xc0, !PT ;  /* 0x0000ffff250b7812 */ /* 0x000fe400078ec0ff */
[--C-:B------:R-:W-:Y:S02]  /*32a20*/  PRMT R13, R8, 0x3340, R9.reuse ;  /* 0x00003340080d7816 */ /* 0x100fe40000000009 */
[----:B------:R-:W-:Y:S02]  /*32a30*/  SHF.R.U32.HI R10, RZ, 0x8, R8 ;  /* 0x00000008ff0a7819 */ /* 0x000fe40000011608 */
[----:B------:R-:W-:-:S02]  /*32a40*/  SHF.R.U32.HI R9, RZ, 0x8, R9 ;  /* 0x00000008ff097819 */ /* 0x000fc40000011609 */
[----:B------:R-:W-:Y:S02]  /*32a50*/  SHF.R.U32.HI R8, RZ, 0x8, R11 ;  /* 0x00000008ff087819 */ /* 0x000fe4000001160b */
[----:B------:R-:W-:Y:S02]  /*32a60*/  LOP3.LUT R12, R35, 0xffff, RZ, 0xc0, !PT ;  /* 0x0000ffff230c7812 */ /* 0x000fe400078ec0ff */
[----:B------:R-:W-:Y:S02]  /*32a70*/  LOP3.LUT R10, R10, 0xffff, RZ, 0xc0, !PT ;  /* 0x0000ffff0a0a7812 */ /* 0x000fe400078ec0ff */
[--C-:B------:R-:W-:Y:S02]  /*32a80*/  PRMT R11, R11, 0x3340, R12.reuse ;  /* 0x000033400b0b7816 */ /* 0x100fe4000000000c */
[----:B------:R-:W-:Y:S01]  /*32a90*/  LOP3.LUT R9, R9, 0xffff, RZ, 0xc0, !PT ;  /* 0x0000ffff09097812 */ /* 0x000fe200078ec0ff */
[----:B------:R0:W-:Y:S03]  /*32aa0*/  STL [R1+0x5e4], R4 ;  /* 0x0005e40401007387 */ /* 0x0001e60000100800 */
[----:B------:R-:W-:Y:S01]  /*32ab0*/  PRMT R9, R10, 0x3340, R9 ;  /* 0x000033400a097816 */ /* 0x000fe20000000009 */
[----:B------:R-:W-:Y:S04]  /*32ac0*/  STL [R1+0x754], R13 ;  /* 0x0007540d01007387 */ /* 0x000fe80000100800 */
[----:B------:R-:W-:Y:S01]  /*32ad0*/  STL [R1+0x740], R11 ;  /* 0x0007400b01007387 */ /* 0x000fe20000100800 */
[----:B0-----:R-:W-:Y:S01]  /*32ae0*/  VIADD R4, R4, UR5 ;  /* 0x0000000504047c36 */ /* 0x001fe20008000000 */
[----:B------:R-:W-:-:S02]  /*32af0*/  SHF.R.U32.HI R12, RZ, 0x8, R12 ;  /* 0x00000008ff0c7819 */ /* 0x000fc4000001160c */
[----:B------:R-:W2:Y:S01]  /*32b00*/  LDL.LU R41, [R1+0xbf0] ;  /* 0x000bf00001297983 */ /* 0x000ea20000300800 */
[----:B------:R-:W-:Y:S01]  /*32b10*/  LOP3.LUT R8, R8, 0xffff, RZ, 0xc0, !PT ;  /* 0x0000ffff08087812 */ /* 0x000fe200078ec0ff */
[----:B------:R-:W-:Y:S02]  /*32b20*/  ULDC UR5, c[0x0][0x248] ;  /* 0x0000920000057ab9 */ /* 0x000fe40000000800 */
        /* <DEDUP_REMOVED lines=21> */
[----:B------:R-:W-:-:S02]  /*32c80*/  LOP3.LUT R12, R233, 0xffff, RZ, 0xc0, !PT ;  /* 0x0000ffffe90c7812 */ /* 0x000fc400078ec0ff */
[----:B------:R-:W-:Y:S01]  /*32c90*/  LOP3.LUT R8, R8, 0xffff, RZ, 0xc0, !PT ;  /* 0x0000ffff08087812 */ /* 0x000fe200078ec0ff */
[----:B------:R-:W3:Y:S01]  /*32ca0*/  LDL.LU R233, [R1+0x125c] ;  /* 0x00125c0001e97983 */ /* 0x000ee20000300800 */
[--C-:B------:R-:W-:Y:S02]  /*32cb0*/  PRMT R11, R11, 0x3340, R12.reuse ;  /* 0x000033400b0b7816 */ /* 0x100fe4000000000c */
[----:B------:R-:W-:Y:S01]  /*32cc0*/  SHF.R.U32.HI R12, RZ, 0x8, R12 ;  /* 0x00000008ff0c7819 */ /* 0x000fe2000001160c */
[----:B------:R-:W-:Y:S03]  /*32cd0*/  STL [R1+0x71c], R13 ;  /* 0x00071c0d01007387 */ /* 0x000fe60000100800 */
[----:B------:R-:W-:Y:S01]  /*32ce0*/  LOP3.LUT R12, R12, 0xffff, RZ, 0xc0, !PT ;  /* 0x0000ffff0c0c7812 */ /* 0x000fe200078ec0ff */
[----:B------:R-:W-:Y:S01]  /*32cf0*/  STL [R1+0x718], R11 ;  /* 0x0007180b01007387 */ /* 0x000fe20000100800 */
[----:B------:R-:W-:-:S02]  /*32d00*/  PRMT R9, R10, 0x3340, R9 ;  /* 0x000033400a097816 */ /* 0x000fc40000000009 */
[----:B------:R-:W-:Y:S01]  /*32d10*/  PRMT R8, R8, 0x3340, R12 ;  /* 0x0000334008087816 */ /* 0x000fe2000000000c */
[----:B------:R-:W4:Y:S04]  /*32d20*/  LDL.LU R39, [R1+0xeb0] ;  /* 0x000eb00001277983 */ /* 0x000f280000300800 */
[----:B------:R-:W3:Y:S04]  /*32d30*/  LDL.LU R33, [R1+0x708] ;  /* 0x0007080001217983 */ /* 0x000ee80000300800 */
[----:B------:R-:W-:Y:S04]  /*32d40*/  STL [R1+0x5d0], R4 ;  /* 0x0005d00401007387 */ /* 0x000fe80000100800 */
[----:B------:R-:W3:Y:S04]  /*32d50*/  LDL.LU R31, [R1+0xce8] ;  /* 0x000ce800011f7983 */ /* 0x000ee80000300800 */
[----:B------:R0:W-:Y:S04]  /*32d60*/  STL [R1+0x5c], R9 ;  /* 0x00005c0901007387 */ /* 0x0001e80000100800 */
[----:B------:R2:W-:Y:S01]  /*32d70*/  STL [R1+0x58], R8 ;  /* 0x0000580801007387 */ /* 0x0005e20000100800 */
[----:B0-----:R-:W-:-:S03]  /*32d80*/  LOP3.LUT R9, R6, 0xffff, RZ, 0xc0, !PT ;  /* 0x0000ffff06097812 */ /* 0x001fc600078ec0ff */
[----:B------:R-:W3:Y:S01]  /*32d90*/  LDL.LU R6, [R1+0x1258] ;  /* 0x0012580001067983 */ /* 0x000ee20000300800 */
        /* <DEDUP_REMOVED lines=33> */
[----:B----4-:R-:W-:Y:S02]  /*32fb0*/  LOP3.LUT R8, R39, 0xffff, RZ, 0xc0, !PT ;  /* 0x0000ffff27087812 */ /* 0x010fe400078ec0ff */
[----:B---3--:R-:W-:Y:S02]  /*32fc0*/  LOP3.LUT R9, R33, 0xffff, RZ, 0xc0, !PT ;  /* 0x0000ffff21097812 */ /* 0x008fe400078ec0ff */
        /* <DEDUP_REMOVED lines=14> */
[----:B------:R-:W4:Y:S01]  /*330b0*/  LDL.LU R39, [R1+0xeb8] ;  /* 0x000eb80001277983 */ /* 0x000f220000300800 */
[----:B------:R-:W-:-:S02]  /*330c0*/  PRMT R9, R10, 0x3340, R9 ;  /* 0x000033400a097816 */ /* 0x000fc40000000009 */
[----:B------:R-:W-:Y:S01]  /*330d0*/  PRMT R8, R8, 0x3340, R12 ;  /* 0x0000334008087816 */ /* 0x000fe2000000000c */
[----:B------:R-:W3:Y:S04]  /*330e0*/  LDL.LU R33, [R1+0x724] ;  /* 0x0007240001217983 */ /* 0x000ee80000300800 */
[----:B------:R-:W-:Y:S04]  /*330f0*/  STL [R1+0x6ec], R11 ;  /* 0x0006ec0b01007387 */ /* 0x000fe80000100800 */
[----:B------:R-:W3:Y:S04]  /*33100*/  LDL.LU R31, [R1+0xcfc] ;  /* 0x000cfc00011f7983 */ /* 0x000ee80000300800 */
[----:B------:R-:W-:Y:S04]  /*33110*/  STL [R1+0x5bc], R4 ;  /* 0x0005bc0401007387 */ /* 0x000fe80000100800 */
[----:B------:R0:W-:Y:S04]  /*33120*/  STL [R1+0x4c], R9 ;  /* 0x00004c0901007387 */ /* 0x0001e80000100800 */
[----:B------:R2:W-:Y:S01]  /*33130*/  STL [R1+0x48], R8 ;  /* 0x0000480801007387 */ /* 0x0005e20000100800 */
[----:B0-----:R-:W-:-:S03]  /*33140*/  LOP3.LUT R9, R233, 0xffff, RZ, 0xc0, !PT ;  /* 0x0000ffffe9097812 */ /* 0x001fc600078ec0ff */
[----:B------:R-:W3:Y:S01]  /*33150*/  LDL.LU R233, [R1+0x1250] ;  /* 0x0012500001e97983 */ /* 0x000ee20000300800 */
[----:B--2---:R-:W-:Y:S02]  /*33160*/  LOP3.LUT R8, R41, 0xffff, RZ, 0xc0, !PT ;  /* 0x0000ffff29087812 */ /* 0x004fe400078ec0ff */
[----:B------:R-:W-:Y:S01]  /*33170*/  LOP3.LUT R11, R37, 0xffff, RZ, 0xc0, !PT ;  /* 0x0000ffff250b7812 */ /* 0x000fe200078ec0ff */
[----:B------:R-:W-:Y:S01]  /*33180*/  VIADD R4, R4, UR5 ;  /* 0x0000000504047c36 */ /* 0x000fe20008000000 */
[----:B------:R-:W-:Y:S01]  /*33190*/  SHF.R.U32.HI R10, RZ, 0x8, R8 ;  /* 0x00000008ff0a7819 */ /* 0x000fe20000011608 */
[----:B------:R-:W-:Y:S01]  /*331a0*/  ULDC UR5, c[0x0][0x248] ;  /* 0x0000920000057ab9 */ /* 0x000fe20000000800 */
[----:B------:R-:W-:Y:S02]  /*331b0*/  PRMT R13, R8, 0x3340, R9 ;  /* 0x00003340080d7816 */ /* 0x000fe40000000009 */
[----:B------:R-:W-:Y:S02]  /*331c0*/  SHF.R.U32.HI R8, RZ, 0x8, R11 ;  /* 0x00000008ff087819 */ /* 0x000fe4000001160b */
[----:B------:R-:W-:Y:S01]  /*331d0*/  LOP3.LUT R12, R35, 0xffff, RZ, 0xc0, !PT ;  /* 0x0000ffff230c7812 */ /* 0x000fe200078ec0ff */
[----:B------:R0:W-:Y:S03]  /*331e0*/  STL [R1+0x5b8], R4 ;  /* 0x0005b80401007387 */ /* 0x0001e60000100800 */
[----:B------:R-:W-:Y:S01]  /*331f0*/  PRMT R11, R11, 0x3340, R12 ;  /* 0x000033400b0b7816 */ /* 0x000fe2000000000c */
[----:B------:R-:W-:Y:S04]  /*33200*/  STL [R1+0x6d4], R13 ;  /* 0x0006d40d01007387 */ /* 0x000fe80000100800 */
[----:B------:R-:W2:Y:S04]  /*33210*/  LDL.LU R37, [R1+0xd10] ;  /* 0x000d100001257983 */ /* 0x000ea80000300800 */
[----:B------:R-:W-:Y:S04]  /*33220*/  STL [R1+0x544], R11 ;  /* 0x0005440b01007387 */ /* 0x000fe80000100800 */
        /* <DEDUP_REMOVED lines=29> */
[----:B------:R-:W-:Y:S02]  /*33400*/  LOP3.LUT R12, R233, 0xffff, RZ, 0xc0, !PT ;  /* 0x0000ffffe90c7812 */ /* 0x000fe400078ec0ff */
[----:B------:R-:W3:Y:S02]  /*33410*/  LDL.LU R233, [R1+0x124c] ;  /* 0x00124c0001e97983 */ /* 0x000ee40000300800 */
[--C-:B------:R-:W-:Y:S02]  /*33420*/  PRMT R11, R11, 0x3340, R12.reuse ;  /* 0x000033400b0b7816 */ /* 0x100fe4000000000c */
[----:B------:R-:W-:Y:S01]  /*33430*/  SHF.R.U32.HI R12, RZ, 0x8, R12 ;  /* 0x00000008ff0c7819 */ /* 0x000fe2000001160c */
[----:B------:R-:W-:Y:S03]  /*33440*/  STL [R1+0x51c], R13 ;  /* 0x00051c0d01007387 */ /* 0x000fe60000100800 */
[----:B------:R-:W-:Y:S01]  /*33450*/  LOP3.LUT R12, R12, 0xffff, RZ, 0xc0, !PT ;  /* 0x0000ffff0c0c7812 */ /* 0x000fe200078ec0ff */
[----:B------:R-:W4:Y:S01]  /*33460*/  LDL.LU R33, [R1+0xd08] ;  /* 0x000d080001217983 */ /* 0x000f220000300800 */
[----:B------:R-:W-:-:S03]  /*33470*/  PRMT R9, R10, 0x3340, R9 ;  /* 0x000033400a097816 */ /* 0x000fc60000000009 */
[----:B------:R2:W-:Y:S01]  /*33480*/  STL [R1+0x428], R11 ;  /* 0x0004280b01007387 */ /* 0x0005e20000100800 */
[----:B------:R-:W-:-:S03]  /*33490*/  PRMT R8, R8, 0x3340, R12 ;  /* 0x0000334008087816 */ /* 0x000fc6000000000c */
[----:B------:R-:W3:Y:S04]  /*334a0*/  LDL.LU R31, [R1+0xd04] ;  /* 0x000d0400011f7983 */ /* 0x000ee80000300800 */
[----:B------:R0:W-:Y:S04]  /*334b0*/  STL [R1+0x5a8], R4 ;  /* 0x0005a80401007387 */ /* 0x0001e80000100800 */
[----:B------:R1:W-:Y:S01]  /*334c0*/  STL [R1+0x3c], R9 ;  /* 0x00003c0901007387 */ /* 0x0003e20000100800 */
[----:B------:R-:W-:-:S03]  /*334d0*/  LOP3.LUT R12, R7, 0xffff, RZ, 0xc0, !PT ;  /* 0x0000ffff070c7812 */ /* 0x000fc600078ec0ff */
[----:B------:R1:W-:Y:S01]  /*334e0*/  STL [R1+0x38], R8 ;  /* 0x0000380801007387 */ /* 0x0003e20000100800 */
[----:B--2---:R-:W-:Y:S01]  /*334f0*/  LOP3.LUT R11, R35, 0xffff, RZ, 0xc0, !PT ;  /* 0x0000ffff230b7812 */ /* 0x004fe200078ec0ff */
[----:B0-----:R-:W-:Y:S01]  /*33500*/  VIADD R4, R4, UR5 ;  /* 0x0000000504047c36 */ /* 0x001fe20008000000 */
[----:B------:R-:W-:Y:S01]  /*33510*/  ULDC UR5, c[0x0][0x248] ;  /* 0x0000920000057ab9 */ /* 0x000fe20000000800 */
[----:B-1----:R-:W-:Y:S02]  /*33520*/  LOP3.LUT R9, R6, 0xffff, RZ, 0xc0, !PT ;  /* 0x0000ffff06097812 */ /* 0x002fe400078ec0ff */
[----:B------:R-:W2:Y:S01]  /*33530*/  LDL.LU R6, [R1+0x1248] ;  /* 0x0012480001067983 */ /* 0x000ea20000300800 */
[----:B------:R-:W-:-:S04]  /*33540*/  LOP3.LUT R8, R37, 0xffff, RZ, 0xc0, !PT ;  /* 0x0000ffff25087812 */ /* 0x000fc800078ec0ff */
[----:B------:R-:W-:Y:S02]  /*33550*/  SHF.R.U32.HI R10, RZ, 0x8, R8 ;  /* 0x00000008ff0a7819 */ /* 0x000fe40000011608 */
[----:B------:R-:W-:Y:S02]  /*33560*/  PRMT R13, R8, 0x3340, R9 ;  /* 0x00003340080d7816 */ /* 0x000fe40000000009 */
[----:B------:R-:W-:Y:S01]  /*33570*/  SHF.R.U32.HI R8, RZ, 0x8, R11 ;  /* 0x00000008ff087819 */ /* 0x000fe2000001160b */
[----:B------:R0:W-:Y:S01]  /*33580*/  STL [R1+0x5a4], R4 ;  /* 0x0005a40401007387 */ /* 0x0001e20000100800 */
[----:B------:R-:W-:-:S03]  /*33590*/  PRMT R11, R11, 0x3340, R12 ;  /* 0x000033400b0b7816 */ /* 0x000fc6000000000c */
[----:B------:R-:W2:Y:S04]  /*335a0*/  LDL.LU R7, [R1+0x1244] ;  /* 0x0012440001077983 */ /* 0x000ea80000300800 */
        /* <DEDUP_REMOVED lines=15> */
[----:B------:R1:W-:Y:S01]  /*336a0*/  STL [R1+0x34], R9 ;  /* 0x0000340901007387 */ /* 0x0003e20000100800 */
[----:B------:R-:W-:-:S03]  /*336b0*/  LOP3.LUT R12, R0, 0xffff, RZ, 0xc0, !PT ;  /* 0x0000ffff000c7812 */ /* 0x000fc600078ec0ff */
[----:B------:R-:W-:Y:S01]  /*336c0*/  STL [R1+0x64], R8 ;  /* 0x0000640801007387 */ /* 0x000fe20000100800 */
[----:B0-----:R-:W-:Y:S01]  /*336d0*/  VIADD R4, R4, UR5 ;  /* 0x0000000504047c36 */ /* 0x001fe20008000000 */
[----:B------:R-:W-:Y:S01]  /*336e0*/  ULDC UR5, c[0x0][0x248] ;  /* 0x0000920000057ab9 */ /* 0x000fe20000000800 */
[----:B-1----:R-:W-:Y:S02]  /*336f0*/  LOP3.LUT R9, R5, 0xffff, RZ, 0xc0, !PT ;  /* 0x0000ffff05097812 */ /* 0x002fe400078ec0ff */
[----:B------:R-:W2:Y:S04]  /*33700*/  LDL.LU R5, [R1+0x1240] ;  /* 0x0012400001057983 */ /* 0x000ea80000300800 */
[----:B------:R0:W-:Y:S04]  /*33710*/  STL [R1+0x594], R4 ;  /* 0x0005940401007387 */ /* 0x0001e80000100800 */
[----:B------:R-:W2:Y:S01]  /*33720*/  LDL.LU R0, [R1+0x123c] ;  /* 0x00123c0001007983 */ /* 0x000ea20000300800 */
[----:B0-----:R-:W-:Y:S01]  /*33730*/  VIADD R4, R4, UR5 ;  /* 0x0000000504047c36 */ /* 0x001fe20008000000 */
[----:B------:R-:W-:Y:S01]  /*33740*/  ULDC UR5, c[0x0][0x248] ;  /* 0x0000920000057ab9 */ /* 0x000fe20000000800 */
[----:B----4-:R-:W-:-:S04]  /*33750*/  LOP3.LUT R8, R33, 0xffff, RZ, 0xc0, !PT ;  /* 0x0000ffff21087812 */ /* 0x010fc800078ec0ff */
[----:B------:R-:W-:Y:S02]  /*33760*/  SHF.R.U32.HI R10, RZ, 0x8, R8 ;  /* 0x00000008ff0a7819 */ /* 0x000fe40000011608 */
[----:B---3--:R-:W-:Y:S02]  /*33770*/  LOP3.LUT R11, R31, 0xffff, RZ, 0xc0, !PT ;  /* 0x0000ffff1f0b7812 */ /* 0x008fe400078ec0ff */
[----:B------:R-:W-:Y:S02]  /*33780*/  PRMT R13, R8, 0x3340, R9 ;  /* 0x00003340080d7816 */ /* 0x000fe40000000009 */
[----:B------:R-:W-:Y:S02]  /*33790*/  SHF.R.U32.HI R8, RZ, 0x8, R11 ;  /* 0x00000008ff087819 */ /* 0x000fe4000001160b */
[----:B------:R-:W-:Y:S02]  /*337a0*/  SHF.R.U32.HI R9, RZ, 0x8, R9 ;  /* 0x00000008ff097819 */ /* 0x000fe40000011609 */
[----:B------:R-:W-:-:S02]  /*337b0*/  PRMT R11, R11, 0x3340, R12 ;  /* 0x000033400b0b7816 */ /* 0x000fc4000000000c */
[----:B------:R-:W-:Y:S01]  /*337c0*/  SHF.R.U32.HI R12, RZ, 0x8, R12 ;  /* 0x00000008ff0c7819 */ /* 0x000fe2000001160c */
[----:B------:R-:W-:Y:S01]  /*337d0*/  STL [R1+0x6cc], R13 ;  /* 0x0006cc0d01007387 */ /* 0x000fe20000100800 */
[----:B------:R-:W-:Y:S02]  /*337e0*/  LOP3.LUT R10, R10, 0xffff, RZ, 0xc0, !PT ;  /* 0x0000ffff0a0a7812 */ /* 0x000fe400078ec0ff */
[----:B------:R-:W-:Y:S01]  /*337f0*/  LOP3.LUT R9, R9, 0xffff, RZ, 0xc0, !PT ;  /* 0x0000ffff09097812 */ /* 0x000fe200078ec0ff */
[----:B------:R-:W3:Y:S01]  /*33800*/  LDL.LU R33, [R1+0x8c0] ;  /* 0x0008c00001217983 */ /* 0x000ee20000300800 */
[----:B------:R-:W-:Y:S02]  /*33810*/  LOP3.LUT R8, R8, 0xffff, RZ, 0xc0, !PT ;  /* 0x0000ffff08087812 */ /* 0x000fe400078ec0ff */
[----:B------:R-:W-:Y:S01]  /*33820*/  LOP3.LUT R12, R12, 0xffff, RZ, 0xc0, !PT ;  /* 0x0000ffff0c0c7812 */ /* 0x000fe200078ec0ff */
[----:B------:R-:W-:Y:S01]  /*33830*/  STL [R1+0x6f4], R11 ;  /* 0x0006f40b01007387 */ /* 0x000fe20000100800 */
[----:B------:R-:W-:-:S03]  /*33840*/  PRMT R9, R10, 0x3340, R9 ;  /* 0x000033400a097816 */ /* 0x000fc60000000009 */
[----:B------:R-:W4:Y:S01]  /*33850*/  LDL.LU R31, [R1+0x8b0] ;  /* 0x0008b000011f7983 */ /* 0x000f220000300800 */
[----:B------:R-:W-:-:S03]  /*33860*/  PRMT R8, R8, 0x3340, R12 ;  /* 0x0000334008087816 */ /* 0x000fc6000000000c */
[----:B------:R0:W-:Y:S04]  /*33870*/  STL [R1+0x590], R4 ;  /* 0x0005900401007387 */ /* 0x0001e80000100800 */
[----:B------:R1:W-:Y:S01]  /*33880*/  STL [R1+0x84], R9 ;  /* 0x0000840901007387 */ /* 0x0003e20000100800 */
[----:B------:R-:W-:-:S03]  /*33890*/  LOP3.LUT R12, R3, 0xffff, RZ, 0xc0, !PT ;  /* 0x0000ffff030c7812 */ /* 0x000fc600078ec0ff */
[----:B------:R2:W-:Y:S01]  /*338a0*/  STL [R1+0x9c], R8 ;  /* 0x00009c0801007387 */ /* 0x0005e20000100800 */
[----:B0-----:R-:W-:Y:S01]  /*338b0*/  VIADD R4, R4, UR5 ;  /* 0x0000000504047c36 */ /* 0x001fe20008000000 */
[----:B------:R-:W-:Y:S01]  /*338c0*/  ULDC UR5, c[0x0][0x248] ;  /* 0x0000920000057ab9 */ /* 0x000fe20000000800 */
[----:B-1----:R-:W-:Y:S02]  /*338d0*/  LOP3.LUT R9, R2, 0xffff, RZ, 0xc0, !PT ;  /* 0x0000ffff02097812 */ /* 0x002fe400078ec0ff */
[----:B------:R-:W4:Y:S01]  /*338e0*/  LDL.LU R2, [R1+0x1238] ;  /* 0x0012380001027983 */ /* 0x000f220000300800 */
[----:B--2---:R-:W-:Y:S02]  /*338f0*/  LOP3.LUT R8, R37, 0xffff, RZ, 0xc0, !PT ;  /* 0x0000ffff25087812 */ /* 0x004fe400078ec0ff */
[----:B------:R-:W-:Y:S02]  /*33900*/  LOP3.LUT R11, R35, 0xffff, RZ, 0xc0, !PT ;  /* 0x0000ffff230b7812 */ /* 0x000fe400078ec0ff */
[----:B------:R-:W-:-:S02]  /*33910*/  SHF.R.U32.HI R10, RZ, 0x8, R8 ;  /* 0x00000008ff0a7819 */ /* 0x000fc40000011608 */
        /* <DEDUP_REMOVED lines=31> */
[----:B---3--:R-:W-:-:S04]  /*33b10*/  LOP3.LUT R8, R33, 0xffff, RZ, 0xc0, !PT ;  /* 0x0000ffff21087812 */ /* 0x008fc800078ec0ff */
[----:B------:R-:W-:Y:S02]  /*33b20*/  SHF.R.U32.HI R10, RZ, 0x8, R8 ;  /* 0x00000008ff0a7819 */ /* 0x000fe40000011608 */
[----:B----4-:R-:W-:Y:S02]  /*33b30*/  LOP3.LUT R11, R31, 0xffff, RZ, 0xc0, !PT ;  /* 0x0000ffff1f0b7812 */ /* 0x010fe400078ec0ff */
        /* <DEDUP_REMOVED lines=12> */
[----:B------:R-:W-:-:S02]  /*33c00*/  PRMT R9, R10, 0x3340, R9 ;  /* 0x000033400a097816 */ /* 0x000fc40000000009 */
[----:B------:R-:W-:Y:S01]  /*33c10*/  PRMT R8, R8, 0x3340, R12 ;  /* 0x0000334008087816 */ /* 0x000fe2000000000c */
[----:B------:R-:W4:Y:S04]  /*33c20*/  LDL.LU R31, [R1+0x8b8] ;  /* 0x0008b800011f7983 */ /* 0x000f280000300800 */
        /* <DEDUP_REMOVED lines=8> */
[----:B--2---:R-:W-:-:S03]  /*33cb0*/  LOP3.LUT R8, R37, 0xffff, RZ, 0xc0, !PT ;  /* 0x0000ffff25087812 */ /* 0x004fc600078ec0ff */
[----:B------:R0:W-:Y:S01]  /*33cc0*/  STL [R1+0x574], R4 ;  /* 0x0005740401007387 */ /* 0x0001e20000100800 */
[----:B------:R-:W-:-:S03]  /*33cd0*/  SHF.R.U32.HI R10, RZ, 0x8, R8 ;  /* 0x00000008ff0a7819 */ /* 0x000fc60000011608 */
[----:B------:R-:W2:Y:S01]  /*33ce0*/  LDL.LU R230, [R1+0x1224] ;  /* 0x0012240001e67983 */ /* 0x000ea20000300800 */
[----:B------:R-:W-:Y:S02]  /*33cf0*/  LOP3.LUT R11, R35, 0xffff, RZ, 0xc0, !PT ;  /* 0x0000ffff230b7812 */ /* 0x000fe400078ec0ff */
[----:B------:R-:W-:Y:S02]  /*33d00*/  PRMT R13, R8, 0x3340, R9 ;  /* 0x00003340080d7816 */ /* 0x000fe40000000009 */
[----:B------:R-:W-:Y:S02]  /*33d10*/  SHF.R.U32.HI R8, RZ, 0x8, R11 ;  /* 0x00000008ff087819 */ /* 0x000fe4000001160b */
        /* <DEDUP_REMOVED lines=15> */
[----:B------:R0:W-:Y:S01]  /*33e10*/  STL [R1+0x554], R4 ;  /* 0x0005540401007387 */ /* 0x0001e20000100800 */
[----:B------:R-:W-:-:S03]  /*33e20*/  LOP3.LUT R12, R229, 0xffff, RZ, 0xc0, !PT ;  /* 0x0000ffffe50c7812 */ /* 0x000fc600078ec0ff */
[----:B------:R-:W-:Y:S04]  /*33e30*/  STL [R1+0x1c8], R9 ;  /* 0x0001c80901007387 */ /* 0x000fe80000100800 */
[----:B------:R1:W-:Y:S01]  /*33e40*/  STL [R1+0x480], R8 ;  /* 0x0004800801007387 */ /* 0x0003e20000100800 */
[----:B0-----:R-:W-:Y:S01]  /*33e50*/  VIADD R4, R4, UR5 ;  /* 0x0000000504047c36 */ /* 0x001fe20008000000 */
[----:B------:R-:W-:Y:S02]  /*33e60*/  ULDC UR5, c[0x0][0x248] ;  /* 0x0000920000057ab9 */ /* 0x000fe40000000800 */
[----:B------:R-:W2:Y:S01]  /*33e70*/  LDL.LU R229, [R1+0x1220] ;  /* 0x0012200001e57983 */ /* 0x000ea20000300800 */
[----:B-1----:R-:W-:-:S03]  /*33e80*/  LOP3.LUT R8, R228, 0xffff, RZ, 0xc0, !PT ;  /* 0x0000ffffe4087812 */ /* 0x002fc600078ec0ff */
[----:B------:R0:W-:Y:S04]  /*33e90*/  STL [R1+0x548], R4 ;  /* 0x0005480401007387 */ /* 0x0001e80000100800 */
[----:B------:R-:W2:Y:S01]  /*33ea0*/  LDL.LU R228, [R1+0x121c] ;  /* 0x00121c0001e47983 */ /* 0x000ea20000300800 */
[----:B0-----:R-:W-:Y:S01]  /*33eb0*/  VIADD R4, R4, UR5 ;  /* 0x0000000504047c36 */ /* 0x001fe20008000000 */
[----:B------:R-:W-:Y:S01]  /*33ec0*/  ULDC UR5, c[0x0][0x248] ;  /* 0x0000920000057ab9 */ /* 0x000fe20000000800 */
[----:B---3--:R-:W-:-:S04]  /*33ed0*/  LOP3.LUT R11, R33, 0xffff, RZ, 0xc0, !PT ;  /* 0x0000ffff210b7812 */ /* 0x008fc800078ec0ff */
[----:B------:R-:W-:Y:S02]  /*33ee0*/  SHF.R.U32.HI R10, RZ, 0x8, R11 ;  /* 0x00000008ff0a7819 */ /* 0x000fe4000001160b */
[----:B----4-:R-:W-:Y:S02]  /*33ef0*/  LOP3.LUT R9, R31, 0xffff, RZ, 0xc0, !PT ;  /* 0x0000ffff1f097812 */ /* 0x010fe400078ec0ff */
[--C-:B------:R-:W-:Y:S02]  /*33f00*/  PRMT R13, R11, 0x3340, R12.reuse ;  /* 0x000033400b0d7816 */ /* 0x100fe4000000000c */
        /* <DEDUP_REMOVED lines=10> */
[----:B------:R-:W4:Y:S04]  /*33fb0*/  LDL.LU R31, [R1+0x8c4] ;  /* 0x0008c400011f7983 */ /* 0x000f280000300800 */
[----:B------:R0:W-:Y:S01]  /*33fc0*/  STL [R1+0x788], R9 ;  /* 0x0007880901007387 */ /* 0x0001e20000100800 */
[----:B------:R-:W-:-:S02]  /*33fd0*/  PRMT R8, R11, 0x3340, R8 ;  /* 0x000033400b087816 */ /* 0x000fc40000000008 */
[----:B0-----:R-:W-:Y:S02]  /*33fe0*/  PRMT R9, R10, 0x3340, R12 ;  /* 0x000033400a097816 */ /* 0x001fe4000000000c */
[----:B------:R-:W-:-:S03]  /*33ff0*/  LOP3.LUT R12, R250, 0xffff, RZ, 0xc0, !PT ;  /* 0x0000fffffa0c7812 */ /* 0x000fc600078ec0ff */
[----:B------:R0:W-:Y:S04]  /*34000*/  STL [R1+0x494], R9 ;  /* 0x0004940901007387 */ /* 0x0001e80000100800 */
[----:B------:R1:W-:Y:S01]  /*34010*/  STL [R1+0x520], R4 ;  /* 0x0005200401007387 */ /* 0x0003e20000100800 */
[----:B--2---:R-:W-:-:S03]  /*34020*/  LOP3.LUT R11, R37, 0xffff, RZ, 0xc0, !PT ;  /* 0x0000ffff250b7812 */ /* 0x004fc600078ec0ff */
[----:B------:R2:W-:Y:S01]  /*34030*/  STL [R1+0x4bc], R8 ;  /* 0x0004bc0801007387 */ /* 0x0005e20000100800 */
[----:B------:R-:W-:Y:S02]  /*34040*/  SHF.R.U32.HI R10, RZ, 0x8, R11 ;  /* 0x00000008ff0a7819 */ /* 0x000fe4000001160b */
[----:B0-----:R-:W-:Y:S01]  /*34050*/  LOP3.LUT R9, R35, 0xffff, RZ, 0xc0, !PT ;  /* 0x0000ffff23097812 */ /* 0x001fe200078ec0ff */
[----:B-1----:R-:W-:Y:S01]  /*34060*/  VIADD R4, R4, UR5 ;  /* 0x0000000504047c36 */ /* 0x002fe20008000000 */
[--C-:B------:R-:W-:Y:S01]  /*34070*/  PRMT R13, R11, 0x3340, R12.reuse ;  /* 0x000033400b0d7816 */ /* 0x100fe2000000000c */
[----:B------:R-:W4:Y:S01]  /*34080*/  LDL.LU R250, [R1+0x1218] ;  /* 0x0012180001fa7983 */ /* 0x000f220000300800 */
[----:B--2---:R-:W-:Y:S01]  /*34090*/  LOP3.LUT R8, R236, 0xffff, RZ, 0xc0, !PT ;  /* 0x0000ffffec087812 */ /* 0x004fe200078ec0ff */
[----:B------:R-:W-:Y:S01]  /*340a0*/  ULDC UR5, c[0x0][0x248] ;  /* 0x0000920000057ab9 */ /* 0x000fe20000000800 */
[----:B------:R-:W-:Y:S02]  /*340b0*/  SHF.R.U32.HI R12, RZ, 0x8, R12 ;  /* 0x00000008ff0c7819 */ /* 0x000fe4000001160c */
[----:B------:R-:W-:-:S02]  /*340c0*/  SHF.R.U32.HI R11, RZ, 0x8, R9 ;  /* 0x00000008ff0b7819 */ /* 0x000fc40000011609 */
[--C-:B------:R-:W-:Y:S02]  /*340d0*/  PRMT R9, R9, 0x3340, R8.reuse ;  /* 0x0000334009097816 */ /* 0x100fe40000000008 */
[----:B------:R-:W-:Y:S01]  /*340e0*/  SHF.R.U32.HI R8, RZ, 0x8, R8 ;  /* 0x00000008ff087819 */ /* 0x000fe20000011608 */
[----:B------:R0:W-:Y:S01]  /*340f0*/  STL [R1+0x50c], R4 ;  /* 0x00050c0401007387 */ /* 0x0001e20000100800 */
[----:B------:R-:W-:Y:S02]  /*34100*/  LOP3.LUT R10, R10, 0xffff, RZ, 0xc0, !PT ;  /* 0x0000ffff0a0a7812 */ /* 0x000fe400078ec0ff */
[----:B------:R-:W-:Y:S01]  /*34110*/  LOP3.LUT R12, R12, 0xffff, RZ, 0xc0, !PT ;  /* 0x0000ffff0c0c7812 */ /* 0x000fe200078ec0ff */
[----:B------:R-:W2:Y:S01]  /*34120*/  LDL.LU R236, [R1+0x1214] ;  /* 0x0012140001ec7983 */ /* 0x000ea20000300800 */
[----:B------:R-:W-:Y:S02]  /*34130*/  LOP3.LUT R11, R11, 0xffff, RZ, 0xc0, !PT ;  /* 0x0000ffff0b0b7812 */ /* 0x000fe400078ec0ff */
[----:B------:R-:W-:Y:S01]  /*34140*/  LOP3.LUT R8, R8, 0xffff, RZ, 0xc0, !PT ;  /* 0x0000ffff08087812 */ /* 0x000fe200078ec0ff */
[----:B------:R-:W-:Y:S01]  /*34150*/  STL [R1+0x794], R13 ;  /* 0x0007940d01007387 */ /* 0x000fe20000100800 */
[----:B0-----:R-:W-:-:S02]  /*34160*/  VIADD R4, R4, UR5 ;  /* 0x0000000504047c36 */ /* 0x001fc40008000000 */
[----:B------:R-:W-:Y:S01]  /*34170*/  PRMT R8, R11, 0x3340, R8 ;  /* 0x000033400b087816 */ /* 0x000fe20000000008 */
[----:B------:R0:W-:Y:S01]  /*34180*/  STL [R1+0x7a0], R9 ;  /* 0x0007a00901007387 */ /* 0x0001e20000100800 */
[----:B------:R-:W-:Y:S01]  /*34190*/  ULDC UR5, c[0x0][0x248] ;  /* 0x0000920000057ab9 */ /* 0x000fe20000000800 */
[----:B0-----:R-:W-:Y:S02]  /*341a0*/  PRMT R9, R10, 0x3340, R12 ;  /* 0x000033400a097816 */ /* 0x001fe4000000000c */
[----:B------:R-:W-:-:S03]  /*341b0*/  LOP3.LUT R12, R235, 0xffff, RZ, 0xc0, !PT ;  /* 0x0000ffffeb0c7812 */ /* 0x000fc600078ec0ff */
[----:B------:R-:W-:Y:S04]  /*341c0*/  STL [R1+0x4cc], R9 ;  /* 0x0004cc0901007387 */ /* 0x000fe80000100800 */
[----:B------:R0:W-:Y:S04]  /*341d0*/  STL [R1+0x4e0], R4 ;  /* 0x0004e00401007387 */ /* 0x0001e80000100800 */
[----:B------:R1:W-:Y:S04]  /*341e0*/  STL [R1+0x4ec], R8 ;  /* 0x0004ec0801007387 */ /* 0x0003e80000100800 */
[----:B------:R-:W2:Y:S01]  /*341f0*/  LDL.LU R235, [R1+0x1210] ;  /* 0x0012100001eb7983 */ /* 0x000ea20000300800 */
[----:B0-----:R-:W-:Y:S01]  /*34200*/  VIADD R4, R4, UR5 ;  /* 0x0000000504047c36 */ /* 0x001fe20008000000 */
[----:B------:R-:W-:Y:S01]  /*34210*/  ULDC UR5, c[0x0][0x248] ;  /* 0x0000920000057ab9 */ /* 0x000fe20000000800 */
[----:B-1----:R-:W-:-:S03]  /*34220*/  LOP3.LUT R8, R234, 0xffff, RZ, 0xc0, !PT ;  /* 0x0000ffffea087812 */ /* 0x002fc600078ec0ff */
[----:B------:R0:W-:Y:S04]  /*34230*/  STL [R1+0x4d0], R4 ;  /* 0x0004d00401007387 */ /* 0x0001e80000100800 */
[----:B------:R-:W2:Y:S01]  /*34240*/  LDL.LU R234, [R1+0x120c] ;  /* 0x00120c0001ea7983 */ /* 0x000ea20000300800 */
[----:B0-----:R-:W-:Y:S01]  /*34250*/  VIADD R4, R4, UR5 ;  /* 0x0000000504047c36 */ /* 0x001fe20008000000 */
[----:B------:R-:W-:Y:S01]  /*34260*/  ULDC UR5, c[0x0][0x248] ;  /* 0x0000920000057ab9 */ /* 0x000fe20000000800 */
[----:B------:R-:W-:Y:S02]  /*34270*/  F2FP.SATFINITE.E4M3.F32.PACK_AB_MERGE_C R46, R47, R46, RZ ;  /* 0x0000002e2f2e723e */ /* 0x000fe400048070ff */
[----:B------:R-:W-:Y:S02]  /*34280*/  F2FP.SATFINITE.E4M3.F32.PACK_AB_MERGE_C R54, R55, R54, RZ ;  /* 0x000000363736723e */ /* 0x000fe400048070ff */
        /* <DEDUP_REMOVED lines=8> */
[----:B---3--:R-:W-:Y:S02]  /*34310*/  LOP3.LUT R11, R33, 0xffff, RZ, 0xc0, !PT ;  /* 0x0000ffff210b7812 */ /* 0x008fe400078ec0ff */
[----:B----4-:R-:W-:Y:S02]  /*34320*/  LOP3.LUT R9, R31, 0xffff, RZ, 0xc0, !PT ;  /* 0x0000ffff1f097812 */ /* 0x010fe400078ec0ff */
[----:B------:R-:W-:Y:S02]  /*34330*/  SHF.R.U32.HI R10, RZ, 0x8, R11 ;  /* 0x00000008ff0a7819 */ /* 0x000fe4000001160b */
[--C-:B------:R-:W-:Y:S02]  /*34340*/  PRMT R13, R11, 0x3340, R12.reuse ;  /* 0x000033400b0d7816 */ /* 0x100fe4000000000c */
[----:B------:R-:W-:-:S02]  /*34350*/  SHF.R.U32.HI R12, RZ, 0x8, R12 ;  /* 0x00000008ff0c7819 */ /* 0x000fc4000001160c */
[----:B------:R-:W-:Y:S02]  /*34360*/  SHF.R.U32.HI R11, RZ, 0x8, R9 ;  /* 0x00000008ff0b7819 */ /* 0x000fe40000011609 */
[--C-:B------:R-:W-:Y:S02]  /*34370*/  PRMT R9, R9, 0x3340, R8.reuse ;  /* 0x0000334009097816 */ /* 0x100fe40000000008 */
[----:B------:R-:W-:Y:S02]  /*34380*/  SHF.R.U32.HI R8, RZ, 0x8, R8 ;  /* 0x00000008ff087819 */ /* 0x000fe40000011608 */
[----:B------:R-:W-:Y:S02]  /*34390*/  LOP3.LUT R10, R10, 0xffff, RZ, 0xc0, !PT ;  /* 0x0000ffff0a0a7812 */ /* 0x000fe400078ec0ff */
[----:B------:R-:W-:Y:S01]  /*343a0*/  LOP3.LUT R12, R12, 0xffff, RZ, 0xc0, !PT ;  /* 0x0000ffff0c0c7812 */ /* 0x000fe200078ec0ff */
[----:B------:R-:W-:Y:S01]  /*343b0*/  STL [R1+0x7a8], R13 ;  /* 0x0007a80d01007387 */ /* 0x000fe20000100800 */
[----:B------:R-:W-:-:S02]  /*343c0*/  LOP3.LUT R11, R11, 0xffff, RZ, 0xc0, !PT ;  /* 0x0000ffff0b0b7812 */ /* 0x000fc400078ec0ff */
[----:B------:R-:W-:Y:S01]  /*343d0*/  LOP3.LUT R8, R8, 0xffff, RZ, 0xc0, !PT ;  /* 0x0000ffff08087812 */ /* 0x000fe200078ec0ff */
[----:B------:R0:W-:Y:S03]  /*343e0*/  STL [R1+0x7c0], R9 ;  /* 0x0007c00901007387 */ /* 0x0001e60000100800 */
[----:B------:R-:W-:Y:S02]  /*343f0*/  PRMT R8, R11, 0x3340, R8 ;  /* 0x000033400b087816 */ /* 0x000fe40000000008 */
[----:B0-----:R-:W-:Y:S02]  /*34400*/  PRMT R9, R10, 0x3340, R12 ;  /* 0x000033400a097816 */ /* 0x001fe4000000000c */
[----:B------:R-:W-:-:S03]  /*34410*/  LOP3.LUT R12, R30, 0xffff, RZ, 0xc0, !PT ;  /* 0x0000ffff1e0c7812 */ /* 0x000fc600078ec0ff */
[----:B------:R2:W-:Y:S04]  /*34420*/  STL [R1+0x4fc], R9 ;  /* 0x0004fc0901007387 */ /* 0x0005e80000100800 */
[----:B------:R0:W-:Y:S04]  /*34430*/  STL [R1+0x4a4], R4 ;  /* 0x0004a40401007387 */ /* 0x0001e80000100800 */
[----:B------:R1:W-:Y:S01]  /*34440*/  STL [R1+0x524], R8 ;  /* 0x0005240801007387 */ /* 0x0003e20000100800 */
[----:B--2---:R-:W-:Y:S01]  /*34450*/  LOP3.LUT R9, R236, 0xffff, RZ, 0xc0, !PT ;  /* 0x0000ffffec097812 */ /* 0x004fe200078ec0ff */
[----:B0-----:R-:W-:Y:S01]  /*34460*/  VIADD R4, R4, UR5 ;  /* 0x0000000504047c36 */ /* 0x001fe20008000000 */
[----:B------:R-:W-:Y:S01]  /*34470*/  ULDC UR5, c[0x0][0x248] ;  /* 0x0000920000057ab9 */ /* 0x000fe20000000800 */
[----:B-1----:R-:W-:-:S02]  /*34480*/  LOP3.LUT R8, R38, 0xffff, RZ, 0xc0, !PT ;  /* 0x0000ffff26087812 */ /* 0x002fc400078ec0ff */
[----:B------:R-:W-:Y:S02]  /*34490*/  LOP3.LUT R11, R235, 0xffff, RZ, 0xc0, !PT ;  /* 0x0000ffffeb0b7812 */ /* 0x000fe400078ec0ff */
[----:B------:R-:W2:Y:S02]  /*344a0*/  LDL.LU R235, [R1+0x1208] ;  /* 0x0012080001eb7983 */ /* 0x000ea40000300800 */
        /* <DEDUP_REMOVED lines=8> */
[----:B------:R-:W3:Y:S01]  /*34530*/  LDL.LU R236, [R1+0x1204] ;  /* 0x0012040001ec7983 */ /* 0x000ee20000300800 */
[----:B------:R-:W-:-:S03]  /*34540*/  SHF.R.U32.HI R8, RZ, 0x8, R8 ;  /* 0x00000008ff087819 */ /* 0x000fc60000011608 */
[----:B------:R-:W-:Y:S01]  /*34550*/  STL [R1+0x7cc], R13 ;  /* 0x0007cc0d01007387 */ /* 0x000fe20000100800 */
[----:B------:R-:W-:-:S03]  /*34560*/  LOP3.LUT R11, R11, 0xffff, RZ, 0xc0, !PT ;  /* 0x0000ffff0b0b7812 */ /* 0x000fc600078ec0ff */
[----:B------:R1:W-:Y:S01]  /*34570*/  STL [R1+0x7e0], R9 ;  /* 0x0007e00901007387 */ /* 0x0003e20000100800 */
[----:B------:R-:W-:Y:S01]  /*34580*/  LOP3.LUT R8, R8, 0xffff, RZ, 0xc0, !PT ;  /* 0x0000ffff08087812 */ /* 0x000fe200078ec0ff */
[----:B0-----:R-:W-:Y:S01]  /*34590*/  VIADD R4, R4, UR5 ;  /* 0x0000000504047c36 */ /* 0x001fe20008000000 */
[----:B------:R-:W-:Y:S02]  /*345a0*/  ULDC UR5, c[0x0][0x248] ;  /* 0x0000920000057ab9 */ /* 0x000fe40000000800 */
[----:B------:R-:W-:Y:S02]  /*345b0*/  PRMT R8, R11, 0x3340, R8 ;  /* 0x000033400b087816 */ /* 0x000fe40000000008 */
[----:B-1----:R-:W-:Y:S02]  /*345c0*/  PRMT R9, R10, 0x3340, R12 ;  /* 0x000033400a097816 */ /* 0x002fe4000000000c */
[----:B------:R-:W-:-:S03]  /*345d0*/  LOP3.LUT R10, R46, 0xffff, RZ, 0xc0, !PT ;  /* 0x0000ffff2e0a7812 */ /* 0x000fc600078ec0ff */
[----:B------:R0:W-:Y:S04]  /*345e0*/  STL [R1+0x534], R9 ;  /* 0x0005340901007387 */ /* 0x0001e80000100800 */
[----:B------:R1:W-:Y:S01]  /*345f0*/  STL [R1+0x468], R4 ;  /* 0x0004680401007387 */ /* 0x0003e20000100800 */
[----:B0-----:R-:W-:-:S03]  /*34600*/  LOP3.LUT R9, R250, 0xffff, RZ, 0xc0, !PT ;  /* 0x0000fffffa097812 */ /* 0x001fc600078ec0ff */
[----:B------:R0:W-:Y:S01]  /*34610*/  STL [R1+0x560], R8 ;  /* 0x0005600801007387 */ /* 0x0001e20000100800 */
[----:B-1----:R-:W-:Y:S01]  /*34620*/  VIADD R4, R4, UR5 ;  /* 0x0000000504047c36 */ /* 0x002fe20008000000 */
[--C-:B------:R-:W-:Y:S02]  /*34630*/  PRMT R13, R9, 0x3340, R10.reuse ;  /* 0x00003340090d7816 */ /* 0x100fe4000000000a */
[----:B------:R-:W4:Y:S01]  /*34640*/  LDL.LU R250, [R1+0x1200] ;  /* 0x0012000001fa7983 */ /* 0x000f220000300800 */
[----:B------:R-:W-:Y:S01]  /*34650*/  LOP3.LUT R11, R228, 0xffff, RZ, 0xc0, !PT ;  /* 0x0000ffffe40b7812 */ /* 0x000fe200078ec0ff */
[----:B------:R-:W-:Y:S01]  /*34660*/  ULDC UR5, c[0x0][0x248] ;  /* 0x0000920000057ab9 */ /* 0x000fe20000000800 */
[----:B------:R-:W-:Y:S02]  /*34670*/  LOP3.LUT R12, R54, 0xffff, RZ, 0xc0, !PT ;  /* 0x0000ffff360c7812 */ /* 0x000fe400078ec0ff */
[----:B0-----:R-:W-:Y:S01]  /*34680*/  SHF.R.U32.HI R8, RZ, 0x8, R9 ;  /* 0x00000008ff087819 */ /* 0x001fe20000011609 */
[----:B------:R0:W-:Y:S01]  /*34690*/  STL [R1+0x458], R4 ;  /* 0x0004580401007387 */ /* 0x0001e20000100800 */
[----:B------:R-:W-:-:S03]  /*346a0*/  SHF.R.U32.HI R9, RZ, 0x8, R10 ;  /* 0x00000008ff097819 */ /* 0x000fc6000001160a */
[----:B------:R-:W2:Y:S01]  /*346b0*/  LDL.LU R228, [R1+0x11fc] ;  /* 0x0011fc0001e47983 */ /* 0x000ea20000300800 */
[----:B------:R-:W-:Y:S02]  /*346c0*/  SHF.R.U32.HI R10, RZ, 0x8, R11 ;  /* 0x00000008ff0a7819 */ /* 0x000fe4000001160b */
[----:B------:R-:W-:Y:S01]  /*346d0*/  LOP3.LUT R8, R8, 0xffff, RZ, 0xc0, !PT ;  /* 0x0000ffff08087812 */ /* 0x000fe200078ec0ff */
[----:B------:R1:W-:Y:S01]  /*346e0*/  STL [R1+0x7e8], R13 ;  /* 0x0007e80d01007387 */ /* 0x0003e20000100800 */
[----:B------:R-:W-:Y:S01]  /*346f0*/  LOP3.LUT R9, R9, 0xffff, RZ, 0xc0, !PT ;  /* 0x0000ffff09097812 */ /* 0x000fe200078ec0ff */
[----:B0-----:R-:W-:Y:S01]  /*34700*/  VIADD R4, R4, UR5 ;  /* 0x0000000504047c36 */ /* 0x001fe20008000000 */
[----:B------:R-:W-:Y:S01]  /*34710*/  LOP3.LUT R10, R10, 0xffff, RZ, 0xc0, !PT ;  /* 0x0000ffff0a0a7812 */ /* 0x000fe200078ec0ff */
[----:B------:R-:W-:Y:S01]  /*34720*/  ULDC UR5, c[0x0][0x248] ;  /* 0x0000920000057ab9 */ /* 0x000fe20000000800 */
[----:B------:R-:W-:Y:S02]  /*34730*/  PRMT R9, R8, 0x3340, R9 ;  /* 0x0000334008097816 */ /* 0x000fe40000000009 */
[----:B-1----:R-:W-:-:S02]  /*34740*/  PRMT R13, R11, 0x3340, R12 ;  /* 0x000033400b0d7816 */ /* 0x002fc4000000000c */
[----:B------:R-:W-:-:S04]  /*34750*/  SHF.R.U32.HI R11, RZ, 0x8, R12 ;  /* 0x00000008ff0b7819 */ /* 0x000fc8000001160c */
[----:B------:R-:W-:Y:S01]  /*34760*/  LOP3.LUT R11, R11, 0xffff, RZ, 0xc0, !PT ;  /* 0x0000ffff0b0b7812 */ /* 0x000fe200078ec0ff */
[----:B------:R-:W-:Y:S03]  /*34770*/  STL [R1+0x7fc], R13 ;  /* 0x0007fc0d01007387 */ /* 0x000fe60000100800 */
[----:B------:R-:W-:Y:S01]  /*34780*/  PRMT R8, R10, 0x3340, R11 ;  /* 0x000033400a087816 */ /* 0x000fe2000000000b */
[----:B------:R0:W-:Y:S01]  /*34790*/  STL [R1+0x568], R9 ;  /* 0x0005680901007387 */ /* 0x0001e20000100800 */
[----:B------:R-:W-:-:S03]  /*347a0*/  LOP3.LUT R10, R62, 0xffff, RZ, 0xc0, !PT ;  /* 0x0000ffff3e0a7812 */ /* 0x000fc600078ec0ff */
[----:B------:R1:W-:Y:S01]  /*347b0*/  STL [R1+0x328], R4 ;  /* 0x0003280401007387 */ /* 0x0003e20000100800 */
[----:B0-----:R-:W-:-:S03]  /*347c0*/  LOP3.LUT R9, R229, 0xffff, RZ, 0xc0, !PT ;  /* 0x0000ffffe5097812 */ /* 0x001fc600078ec0ff */
[----:B------:R0:W-:Y:S01]  /*347d0*/  STL [R1+0x5a0], R8 ;  /* 0x0005a00801007387 */ /* 0x0001e20000100800 */
[----:B-1----:R-:W-:Y:S01]  /*347e0*/  VIADD R4, R4, UR5 ;  /* 0x0000000504047c36 */ /* 0x002fe20008000000 */
[--C-:B------:R-:W-:Y:S02]  /*347f0*/  PRMT R13, R9, 0x3340, R10.reuse ;  /* 0x00003340090d7816 */ /* 0x100fe4000000000a */
[----:B------:R-:W3:Y:S01]  /*34800*/  LDL.LU R229, [R1+0x11f8] ;  /* 0x0011f80001e57983 */ /* 0x000ee20000300800 */
[----:B------:R-:W-:Y:S01]  /*34810*/  LOP3.LUT R11, R230, 0xffff, RZ, 0xc0, !PT ;  /* 0x0000ffffe60b7812 */ /* 0x000fe200078ec0ff */
[----:B------:R-:W-:Y:S01]  /*34820*/  ULDC UR5, c[0x0][0x248] ;  /* 0x0000920000057ab9 */ /* 0x000fe20000000800 */
[----:B------:R-:W-:Y:S02]  /*34830*/  LOP3.LUT R12, R70, 0xffff, RZ, 0xc0, !PT ;  /* 0x0000ffff460c7812 */ /* 0x000fe400078ec0ff */
[----:B0-----:R-:W-:Y:S01]  /*34840*/  SHF.R.U32.HI R8, RZ, 0x8, R9 ;  /* 0x00000008ff087819 */ /* 0x001fe20000011609 */
[----:B------:R0:W-:Y:S01]  /*34850*/  STL [R1+0x310], R4 ;  /* 0x0003100401007387 */ /* 0x0001e20000100800 */
[----:B------:R-:W-:-:S03]  /*34860*/  SHF.R.U32.HI R9, RZ, 0x8, R10 ;  /* 0x00000008ff097819 */ /* 0x000fc6000001160a */
[----:B------:R-:W4:Y:S01]  /*34870*/  LDL.LU R230, [R1+0x11f4] ;  /* 0x0011f40001e67983 */ /* 0x000f220000300800 */
        /* <DEDUP_REMOVED lines=20> */
[----:B------:R-:W2:Y:S01]  /*349c0*/  LDL.LU R231, [R1+0x11f0] ;  /* 0x0011f00001e77983 */ /* 0x000ea20000300800 */
[----:B------:R-:W-:Y:S01]  /*349d0*/  LOP3.LUT R11, R232, 0xffff, RZ, 0xc0, !PT ;  /* 0x0000ffffe80b7812 */ /* 0x000fe200078ec0ff */
[----:B------:R-:W-:Y:S01]  /*349e0*/  ULDC UR5, c[0x0][0x248] ;  /* 0x0000920000057ab9 */ /* 0x000fe20000000800 */
[----:B------:R-:W-:Y:S02]  /*349f0*/  LOP3.LUT R12, R86, 0xffff, RZ, 0xc0, !PT ;  /* 0x0000ffff560c7812 */ /* 0x000fe400078ec0ff */
[----:B0-----:R-:W-:Y:S01]  /*34a00*/  SHF.R.U32.HI R8, RZ, 0x8, R9 ;  /* 0x00000008ff087819 */ /* 0x001fe20000011609 */
[----:B------:R0:W-:Y:S01]  /*34a10*/  STL [R1+0x2e0], R4 ;  /* 0x0002e00401007387 */ /* 0x0001e20000100800 */
[----:B------:R-:W-:-:S03]  /*34a20*/  SHF.R.U32.HI R9, RZ, 0x8, R10 ;  /* 0x00000008ff097819 */ /* 0x000fc6000001160a */
[----:B------:R-:W3:Y:S01]  /*34a30*/  LDL.LU R232, [R1+0x11ec] ;  /* 0x0011ec0001e87983 */ /* 0x000ee20000300800 */
        /* <DEDUP_REMOVED lines=23> */
[----:B------:R-:W-:Y:S01]  /*34bb0*/  LOP3.LUT R12, R102, 0xffff, RZ, 0xc0, !PT ;  /* 0x0000ffff660c7812 */ /* 0x000fe200078ec0ff */
[----:B------:R-:W-:Y:S01]  /*34bc0*/  STL [R1+0x2c0], R4 ;  /* 0x0002c00401007387 */ /* 0x000fe20000100800 */
[----:B0-----:R-:W-:Y:S02]  /*34bd0*/  SHF.R.U32.HI R8, RZ, 0x8, R9 ;  /* 0x00000008ff087819 */ /* 0x001fe40000011609 */
[----:B------:R-:W-:Y:S01]  /*34be0*/  SHF.R.U32.HI R9, RZ, 0x8, R10 ;  /* 0x00000008ff097819 */ /* 0x000fe2000001160a */
[----:B------:R-:W4:Y:S01]  /*34bf0*/  LDL.LU R3, [R1+0x11e4] ;  /* 0x0011e40001037983 */ /* 0x000f220000300800 */
[----:B------:R-:W-:-:S03]  /*34c00*/  SHF.R.U32.HI R10, RZ, 0x8, R11 ;  /* 0x00000008ff0a7819 */ /* 0x000fc6000001160b */
[----:B------:R0:W-:Y:S01]  /*34c10*/  STL [R1+0xa50], R13 ;  /* 0x000a500d01007387 */ /* 0x0001e20000100800 */
[----:B------:R-:W-:Y:S02]  /*34c20*/  LOP3.LUT R8, R8, 0xffff, RZ, 0xc0, !PT ;  /* 0x0000ffff08087812 */ /* 0x000fe400078ec0ff */
[----:B------:R-:W-:Y:S02]  /*34c30*/  LOP3.LUT R9, R9, 0xffff, RZ, 0xc0, !PT ;  /* 0x0000ffff09097812 */ /* 0x000fe400078ec0ff */
[----:B------:R-:W-:Y:S02]  /*34c40*/  LOP3.LUT R10, R10, 0xffff, RZ, 0xc0, !PT ;  /* 0x0000ffff0a0a7812 */ /* 0x000fe400078ec0ff */
[--C-:B0-----:R-:W-:Y:S02]  /*34c50*/  PRMT R13, R11, 0x3340, R12.reuse ;  /* 0x000033400b0d7816 */ /* 0x101fe4000000000c */
[----:B------:R-:W-:Y:S01]  /*34c60*/  SHF.R.U32.HI R11, RZ, 0x8, R12 ;  /* 0x00000008ff0b7819 */ /* 0x000fe2000001160c */
[----:B------:R-:W-:Y:S01]  /*34c70*/  VIADD R4, R4, UR5 ;  /* 0x0000000504047c36 */ /* 0x000fe20008000000 */
[----:B------:R-:W-:Y:S01]  /*34c80*/  PRMT R9, R8, 0x3340, R9 ;  /* 0x0000334008097816 */ /* 0x000fe20000000009 */
[----:B------:R-:W-:Y:S01]  /*34c90*/  STL [R1+0xa5c], R13 ;  /* 0x000a5c0d01007387 */ /* 0x000fe20000100800 */
[----:B------:R-:W-:Y:S01]  /*34ca0*/  LOP3.LUT R11, R11, 0xffff, RZ, 0xc0, !PT ;  /* 0x0000ffff0b0b7812 */ /* 0x000fe200078ec0ff */
[----:B------:R-:W-:-:S03]  /*34cb0*/  ULDC UR5, c[0x0][0x248] ;  /* 0x0000920000057ab9 */ /* 0x000fc60000000800 */
[----:B------:R-:W-:Y:S01]  /*34cc0*/  PRMT R8, R10, 0x3340, R11 ;  /* 0x000033400a087816 */ /* 0x000fe2000000000b */
[----:B------:R-:W-:Y:S01]  /*34cd0*/  STL [R1+0x6e8], R9 ;  /* 0x0006e80901007387 */ /* 0x000fe20000100800 */
[----:B------:R-:W-:-:S03]  /*34ce0*/  LOP3.LUT R11, R110, 0xffff, RZ, 0xc0, !PT ;  /* 0x0000ffff6e0b7812 */ /* 0x000fc600078ec0ff */
[----:B------:R0:W-:Y:S04]  /*34cf0*/  STL [R1+0x2a8], R4 ;  /* 0x0002a80401007387 */ /* 0x0001e80000100800 */
[----:B------:R1:W-:Y:S01]  /*34d00*/  STL [R1+0x6fc], R8 ;  /* 0x0006fc0801007387 */ /* 0x0003e20000100800 */
[----:B------:R-:W-:Y:S01]  /*34d10*/  LOP3.LUT R12, R118, 0xffff, RZ, 0xc0, !PT ;  /* 0x0000ffff760c7812 */ /* 0x000fe200078ec0ff */
[----:B0-----:R-:W-:Y:S01]  /*34d20*/  VIADD R4, R4, UR5 ;  /* 0x0000000504047c36 */ /* 0x001fe20008000000 */
[----:B------:R-:W-:Y:S01]  /*34d30*/  LOP3.LUT R9, R0, 0xffff, RZ, 0xc0, !PT ;  /* 0x0000ffff00097812 */ /* 0x000fe200078ec0ff */
[----:B------:R-:W-:Y:S01]  /*34d40*/  ULDC UR5, c[0x0][0x248] ;  /* 0x0000920000057ab9 */ /* 0x000fe20000000800 */
[----:B-1----:R-:W-:Y:S02]  /*34d50*/  LOP3.LUT R8, R2, 0xffff, RZ, 0xc0, !PT ;  /* 0x0000ffff02087812 */ /* 0x002fe400078ec0ff */
[----:B------:R-:W4:Y:S02]  /*34d60*/  LDL.LU R2, [R1+0x11e0] ;  /* 0x0011e00001027983 */ /* 0x000f240000300800 */
[----:B------:R-:W-:-:S02]  /*34d70*/  PRMT R13, R8, 0x3340, R11 ;  /* 0x00003340080d7816 */ /* 0x000fc4000000000b */
[----:B------:R0:W-:Y:S01]  /*34d80*/  STL [R1+0x28c], R4 ;  /* 0x00028c0401007387 */ /* 0x0001e20000100800 */
[----:B------:R-:W-:Y:S02]  /*34d90*/  SHF.R.U32.HI R10, RZ, 0x8, R8 ;  /* 0x00000008ff0a7819 */ /* 0x000fe40000011608 */
[----:B------:R-:W-:Y:S01]  /*34da0*/  SHF.R.U32.HI R11, RZ, 0x8, R11 ;  /* 0x00000008ff0b7819 */ /* 0x000fe2000001160b */
[----:B------:R-:W4:Y:S01]  /*34db0*/  LDL.LU R0, [R1+0x11dc] ;  /* 0x0011dc0001007983 */ /* 0x000f220000300800 */
[----:B------:R-:W-:-:S03]  /*34dc0*/  LOP3.LUT R10, R10, 0xffff, RZ, 0xc0, !PT ;  /* 0x0000ffff0a0a7812 */ /* 0x000fc600078ec0ff */
[----:B------:R1:W-:Y:S01]  /*34dd0*/  STL [R1+0xa68], R13 ;  /* 0x000a680d01007387 */ /* 0x0003e20000100800 */
[----:B------:R-:W-:Y:S01]  /*34de0*/  LOP3.LUT R11, R11, 0xffff, RZ, 0xc0, !PT ;  /* 0x0000ffff0b0b7812 */ /* 0x000fe200078ec0ff */
[----:B0-----:R-:W-:Y:S01]  /*34df0*/  VIADD R4, R4, UR5 ;  /* 0x0000000504047c36 */ /* 0x001fe20008000000 */
[----:B------:R-:W-:Y:S01]  /*34e00*/  SHF.R.U32.HI R8, RZ, 0x8, R9 ;  /* 0x00000008ff087819 */ /* 0x000fe20000011609 */
[----:B------:R-:W-:Y:S01]  /*34e10*/  ULDC UR5, c[0x0][0x248] ;  /* 0x0000920000057ab9 */ /* 0x000fe20000000800 */
[--C-:B-1----:R-:W-:Y:S02]  /*34e20*/  PRMT R13, R9, 0x3340, R12.reuse ;  /* 0x00003340090d7816 */ /* 0x102fe4000000000c */
[----:B------:R-:W-:Y:S02]  /*34e30*/  SHF.R.U32.HI R9, RZ, 0x8, R12 ;  /* 0x00000008ff097819 */ /* 0x000fe4000001160c */
[----:B------:R-:W-:Y:S01]  /*34e40*/  PRMT R10, R10, 0x3340, R11 ;  /* 0x000033400a0a7816 */ /* 0x000fe2000000000b */
[----:B------:R-:W-:Y:S01]  /*34e50*/  STL [R1+0xa74], R13 ;  /* 0x000a740d01007387 */ /* 0x000fe20000100800 */
[----:B------:R-:W-:-:S03]  /*34e60*/  LOP3.LUT R8, R8, 0xffff, RZ, 0xc0, !PT ;  /* 0x0000ffff08087812 */ /* 0x000fc600078ec0ff */
[----:B------:R0:W-:Y:S01]  /*34e70*/  STL [R1+0x278], R4 ;  /* 0x0002780401007387 */ /* 0x0001e20000100800 */
[----:B------:R-:W-:-:S03]  /*34e80*/  LOP3.LUT R9, R9, 0xffff, RZ, 0xc0, !PT ;  /* 0x0000ffff09097812 */ /* 0x000fc600078ec0ff */
[----:B------:R-:W-:Y:S01]  /*34e90*/  STL [R1+0x704], R10 ;  /* 0x0007040a01007387 */ /* 0x000fe20000100800 */
[----:B------:R-:W-:Y:S01]  /*34ea0*/  PRMT R8, R8, 0x3340, R9 ;  /* 0x0000334008087816 */ /* 0x000fe20000000009 */
[----:B0-----:R-:W-:Y:S01]  /*34eb0*/  VIADD R4, R4, UR5 ;  /* 0x0000000504047c36 */ /* 0x001fe20008000000 */
[----:B------:R-:W-:-:S04]  /*34ec0*/  ULDC UR5, c[0x0][0x248] ;  /* 0x0000920000057ab9 */ /* 0x000fc80000000800 */
[----:B------:R0:W-:Y:S04]  /*34ed0*/  STL [R1+0x270], R4 ;  /* 0x0002700401007387 */ /* 0x0001e80000100800 */
[----:B------:R-:W-:Y:S01]  /*34ee0*/  STL [R1+0x724], R8 ;  /* 0x0007240801007387 */ /* 0x000fe20000100800 */
        /* <DEDUP_REMOVED lines=369> */
[----:B------:R-:W-:Y:S02]  /*36600*/  VIADD R188, R5, 0x125 ;  /* 0x0000012505bc7836 */ /* 0x000fe40000000000 */
[----:B0-----:R-:W-:Y:S01]  /*36610*/  VIADD R4, R4, UR5 ;  /* 0x0000000504047c36 */ /* 0x001fe20008000000 */
[----:B------:R-:W-:-:S04]  /*36620*/  ULDC UR5, c[0x0][0x248] ;  /* 0x0000920000057ab9 */ /* 0x000fc80000000800 */
[----:B------:R0:W-:Y:S01]  /*36630*/  STL [R1+0x958], R4 ;  /* 0x0009580401007387 */ /* 0x0001e20000100800 */
[----:B------:R-:W-:Y:S01]  /*36640*/  ISETP.GE.AND P0, PT, R188, UR12, PT ;  /* 0x0000000cbc007c0c */ /* 0x000fe2000bf06270 */
[----:B0-----:R-:W-:Y:S01]  /*36650*/  VIADD R4, R4, UR5 ;  /* 0x0000000504047c36 */ /* 0x001fe20008000000 */
[----:B------:R-:W-:Y:S02]  /*36660*/  ULDC UR5, c[0x0][0x248] ;  /* 0x0000920000057ab9 */ /* 0x000fe40000000800 */
[----:B------:R-:W-:Y:S01]  /*36670*/  ISETP.LT.AND P1, PT, R7, UR6, !P0 ;  /* 0x0000000607007c0c */ /* 0x000fe2000c721270 */
[----:B------:R-:W-:Y:S01]  /*36680*/  VIADD R189, R5, 0x123 ;  /* 0x0000012305bd7836 */ /* 0x000fe20000000000 */
[----:B---3--:R-:W-:Y:S01]  /*36690*/  LOP3.LUT R232, R232, 0x7fffffff, RZ, 0xc0, !PT ;  /* 0x7fffffffe8e87812 */ /* 0x008fe200078ec0ff */
[----:B------:R0:W-:Y:S01]  /*366a0*/  STL [R1+0x95c], R4 ;  /* 0x00095c0401007387 */ /* 0x0001e20000100800 */
[----:B------:R-:W-:Y:S01]  /*366b0*/  LOP3.LUT R233, R233, 0xfffffffe, RZ, 0xc0, !PT ;  /* 0xfffffffee9e97812 */ /* 0x000fe200078ec0ff */
[----:B------:R-:W-:Y:S01]  /*366c0*/  ULDC UR6, c[0x0][0x228] ;  /* 0x00008a0000067ab9 */ /* 0x000fe20000000800 */
[----:B0-----:R-:W-:Y:S01]  /*366d0*/  VIADD R4, R4, UR5 ;  /* 0x0000000504047c36 */ /* 0x001fe20008000000 */
[----:B------:R-:W-:-:S02]  /*366e0*/  ULDC UR5, c[0x0][0x228] ;  /* 0x00008a0000057ab9 */ /* 0x000fc40000000800 */
[----:B------:R-:W-:Y:S01]  /*366f0*/  ISETP.LT.AND P0, PT, R6, UR5, !P0 ;  /* 0x0000000506007c0c */ /* 0x000fe2000c701270 */
[----:B------:R-:W-:-:S03]  /*36700*/  ULDC UR5, c[0x0][0x248] ;  /* 0x0000920000057ab9 */ /* 0x000fc60000000800 */
[----:B------:R-:W-:Y:S01]  /*36710*/  @P1 LOP3.LUT R233, R233, 0x1, RZ, 0xfc, !PT ;  /* 0x00000001e9e91812 */ /* 0x000fe200078efcff */
[----:B------:R-:W-:Y:S01]  /*36720*/  VIADD R188, R4, UR5 ;  /* 0x0000000504bc7c36 */ /* 0x000fe20008000000 */
[----:B------:R-:W-:-:S07]  /*36730*/  ULDC UR5, c[0x0][0x228] ;  /* 0x00008a0000057ab9 */ /* 0x000fce0000000800 */
[----:B------:R-:W-:Y:S02]  /*36740*/  @P0 LOP3.LUT R232, R232, 0x80000000, RZ, 0xfc, !PT ;  /* 0x80000000e8e80812 */ /* 0x000fe400078efcff */
[----:B------:R-:W-:Y:S01]  /*36750*/  ISETP.GE.AND P0, PT, R189, UR48, PT ;  /* 0x00000030bd007c0c */ /* 0x000fe2000bf06270 */
[----:B------:R-:W-:Y:S01]  /*36760*/  VIADD R190, R5, 0x121 ;  /* 0x0000012105be7836 */ /* 0x000fe20000000000 */
[----:B------:R-:W-:Y:S01]  /*36770*/  LOP3.LUT R232, R232, 0xefffffff, RZ, 0xc0, !PT ;  /* 0xefffffffe8e87812 */ /* 0x000fe200078ec0ff */
[----:B------:R-:W-:Y:S01]  /*36780*/  UMOV UR12, UR10 ;  /* 0x0000000a000c7c82 */ /* 0x000fe20008000000 */
[----:B------:R-:W-:Y:S01]  /*36790*/  ISETP.LT.AND P1, PT, R7, UR6, !P0 ;  /* 0x0000000607007c0c */ /* 0x000fe2000c721270 */
[----:B------:R-:W-:Y:S01]  /*367a0*/  ULDC UR10, c[0x0][0x228] ;  /* 0x00008a00000a7ab9 */ /* 0x000fe20000000800 */
[----:B------:R-:W-:Y:S01]  /*367b0*/  ISETP.LT.AND P0, PT, R6, UR5, !P0 ;  /* 0x0000000506007c0c */ /* 0x000fe2000c701270 */
[----:B------:R-:W-:Y:S01]  /*367c0*/  ULDC UR5, c[0x0][0x228] ;  /* 0x00008a0000057ab9 */ /* 0x000fe20000000800 */
[C---:B------:R-:W-:Y:S01]  /*367d0*/  VIADD R191, R5.reuse, 0x11f ;  /* 0x0000011f05bf7836 */ /* 0x040fe20000000000 */
[----:B------:R0:W-:Y:S01]  /*367e0*/  STL [R1+0x960], R4 ;  /* 0x0009600401007387 */ /* 0x0001e20000100800 */
[----:B------:R-:W-:Y:S01]  /*367f0*/  ULDC UR6, c[0x0][0x248] ;  /* 0x0000920000067ab9 */ /* 0x000fe20000000800 */
[----:B------:R-:W-:-:S02]  /*36800*/  VIADD R192, R5, 0x11d ;  /* 0x0000011d05c07836 */ /* 0x000fc40000000000 */
[C---:B------:R-:W-:Y:S02]  /*36810*/  VIADD R193, R5.reuse, 0x11b ;  /* 0x0000011b05c17836 */ /* 0x040fe40000000000 */
[C---:B------:R-:W-:Y:S02]  /*36820*/  VIADD R194, R5.reuse, 0x119 ;  /* 0x0000011905c27836 */ /* 0x040fe40000000000 */
[C---:B------:R-:W-:Y:S01]  /*36830*/  VIADD R195, R5.reuse, 0x117 ;  /* 0x0000011705c37836 */ /* 0x040fe20000000000 */
[----:B------:R-:W-:Y:S01]  /*36840*/  @P1 LOP3.LUT R232, R232, 0x10000000, RZ, 0xfc, !PT ;  /* 0x10000000e8e81812 */ /* 0x000fe200078efcff */
[----:B0-----:R-:W3:Y:S01]  /*36850*/  LDL.LU R4, [R1+0x11d8] ;  /* 0x0011d80001047983 */ /* 0x001ee20000300800 */
[----:B------:R-:W-:Y:S01]  /*36860*/  VIADD R196, R5, 0x115 ;  /* 0x0000011505c47836 */ /* 0x000fe20000000000 */
[----:B--2---:R-:W-:Y:S01]  /*36870*/  LOP3.LUT R231, R231, 0x7fffffff, RZ, 0xc0, !PT ;  /* 0x7fffffffe7e77812 */ /* 0x004fe200078ec0ff */
[C---:B------:R-:W-:Y:S01]  /*36880*/  VIADD R197, R5.reuse, 0x113 ;  /* 0x0000011305c57836 */ /* 0x040fe20000000000 */
[----:B------:R-:W-:Y:S01]  /*36890*/  LOP3.LUT R232, R232, 0xf7ffffff, RZ, 0xc0, !PT ;  /* 0xf7ffffffe8e87812 */ /* 0x000fe200078ec0ff */
[----:B------:R-:W-:-:S02]  /*368a0*/  VIADD R198, R5, 0x111 ;  /* 0x0000011105c67836 */ /* 0x000fc40000000000 */
[C---:B------:R-:W-:Y:S01]  /*368b0*/  VIADD R199, R5.reuse, 0x10f ;  /* 0x0000010f05c77836 */ /* 0x040fe20000000000 */
[----:B------:R-:W-:Y:S01]  /*368c0*/  @P0 LOP3.LUT R232, R232, 0x8000000, RZ, 0xfc, !PT ;  /* 0x08000000e8e80812 */ /* 0x000fe200078efcff */
[C---:B------:R-:W-:Y:S01]  /*368d0*/  VIADD R200, R5.reuse, 0x10d ;  /* 0x0000010d05c87836 */ /* 0x040fe20000000000 */
[----:B------:R-:W-:Y:S01]  /*368e0*/  ISETP.GE.AND P0, PT, R190, UR52, PT ;  /* 0x00000034be007c0c */ /* 0x000fe2000bf06270 */
[C---:B------:R-:W-:Y:S02]  /*368f0*/  VIADD R201, R5.reuse, 0x10b ;  /* 0x0000010b05c97836 */ /* 0x040fe40000000000 */
[----:B------:R-:W-:Y:S01]  /*36900*/  VIADD R202, R5, 0x109 ;  /* 0x0000010905ca7836 */ /* 0x000fe20000000000 */
[----:B------:R-:W-:Y:S01]  /*36910*/  ISETP.LT.AND P1, PT, R7, UR10, !P0 ;  /* 0x0000000a07007c0c */ /* 0x000fe2000c721270 */
[----:B------:R0:W-:Y:S01]  /*36920*/  STL [R1+0x964], R188 ;  /* 0x000964bc01007387 */ /* 0x0001e20000100800 */
[----:B------:R-:W-:Y:S01]  /*36930*/  ISETP.LT.AND P0, PT, R6, UR5, !P0 ;  /* 0x0000000506007c0c */ /* 0x000fe2000c701270 */
[----:B------:R-:W-:Y:S01]  /*36940*/  ULDC UR10, c[0x0][0x228] ;  /* 0x00008a00000a7ab9 */ /* 0x000fe20000000800 */
[----:B------:R-:W-:Y:S01]  /*36950*/  LOP3.LUT R232, R232, 0xfeffffff, RZ, 0xc0, !PT ;  /* 0xfeffffffe8e87812 */ /* 0x000fe200078ec0ff */
[----:B------:R-:W-:Y:S01]  /*36960*/  ULDC UR5, c[0x0][0x248] ;  /* 0x0000920000057ab9 */ /* 0x000fe20000000800 */
[----:B------:R-:W-:-:S02]  /*36970*/  VIADD R203, R5, 0x107 ;  /* 0x0000010705cb7836 */ /* 0x000fc40000000000 */
[C---:B------:R-:W-:Y:S01]  /*36980*/  VIADD R204, R5.reuse, 0x105 ;  /* 0x0000010505cc7836 */ /* 0x040fe20000000000 */
[----:B----4-:R-:W-:Y:S01]  /*36990*/  LOP3.LUT R230, R230, 0x7fffffff, RZ, 0xc0, !PT ;  /* 0x7fffffffe6e67812 */ /* 0x010fe200078ec0ff */
[C---:B------:R-:W-:Y:S02]  /*369a0*/  VIADD R205, R5.reuse, 0x103 ;  /* 0x0000010305cd7836 */ /* 0x040fe40000000000 */
[C---:B------:R-:W-:Y:S01]  /*369b0*/  VIADD R206, R5.reuse, 0x101 ;  /* 0x0000010105ce7836 */ /* 0x040fe20000000000 */
[----:B------:R-:W-:Y:S01]  /*369c0*/  @P1 LOP3.LUT R232, R232, 0x1000000, RZ, 0xfc, !PT ;  /* 0x01000000e8e81812 */ /* 0x000fe200078efcff */
[C---:B------:R-:W-:Y:S02]  /*369d0*/  VIADD R207, R5.reuse, 0xff ;  /* 0x000000ff05cf7836 */ /* 0x040fe40000000000 */
[C---:B------:R-:W-:Y:S01]  /*369e0*/  VIADD R208, R5.reuse, 0xfd ;  /* 0x000000fd05d07836 */ /* 0x040fe20000000000 */
[----:B------:R-:W-:Y:S01]  /*369f0*/  LOP3.LUT R232, R232, 0xff7fffff, RZ, 0xc0, !PT ;  /* 0xff7fffffe8e87812 */ /* 0x000fe200078ec0ff */
[----:B0-----:R-:W-:Y:S01]  /*36a00*/  VIADD R188, R188, UR6 ;  /* 0x00000006bcbc7c36 */ /* 0x001fe20008000000 */
[----:B------:R-:W-:Y:S01]  /*36a10*/  ULDC UR6, c[0x0][0x228] ;  /* 0x00008a0000067ab9 */ /* 0x000fe20000000800 */
[C---:B------:R-:W-:Y:S01]  /*36a20*/  VIADD R209, R5.reuse, 0xfb ;  /* 0x000000fb05d17836 */ /* 0x040fe20000000000 */
[----:B------:R-:W-:Y:S01]  /*36a30*/  @P0 LOP3.LUT R232, R232, 0x800000, RZ, 0xfc, !PT ;  /* 0x00800000e8e80812 */ /* 0x000fe200078efcff */
[----:B------:R-:W-:Y:S01]  /*36a40*/  VIADD R210, R5, 0xf9 ;  /* 0x000000f905d27836 */ /* 0x000fe20000000000 */
[----:B------:R-:W-:Y:S01]  /*36a50*/  ISETP.GE.AND P0, PT, R191, UR12, PT ;  /* 0x0000000cbf007c0c */ /* 0x000fe2000bf06270 */
[----:B------:R0:W-:Y:S01]  /*36a60*/  STL [R1+0x968], R188 ;  /* 0x000968bc01007387 */ /* 0x0001e20000100800 */
[----:B------:R-:W-:Y:S01]  /*36a70*/  LOP3.LUT R232, R232, 0xffefffff, RZ, 0xc0, !PT ;  /* 0xffefffffe8e87812 */ /* 0x000fe200078ec0ff */
[----:B------:R-:W-:Y:S01]  /*36a80*/  ULDC UR12, c[0x0][0x228] ;  /* 0x00008a00000c7ab9 */ /* 0x000fe20000000800 */
[----:B------:R-:W-:Y:S01]  /*36a90*/  ISETP.LT.AND P1, PT, R7, UR6, !P0 ;  /* 0x0000000607007c0c */ /* 0x000fe2000c721270 */
[----:B------:R-:W-:Y:S01]  /*36aa0*/  ULDC UR6, c[0x0][0x248] ;  /* 0x0000920000067ab9 */ /* 0x000fe20000000800 */
[----:B------:R-:W-:Y:S01]  /*36ab0*/  ISETP.LT.AND P0, PT, R6, UR8, !P0 ;  /* 0x0000000806007c0c */ /* 0x000fe2000c701270 */
[----:B------:R-:W-:Y:S01]  /*36ac0*/  ULDC UR8, c[0x0][0x228] ;  /* 0x00008a0000087ab9 */ /* 0x000fe20000000800 */
[----:B------:R-:W-:-:S02]  /*36ad0*/  VIADD R211, R5, 0xf7 ;  /* 0x000000f705d37836 */ /* 0x000fc40000000000 */
[----:B------:R-:W-:Y:S01]  /*36ae0*/  VIADD R212, R5, 0xf5 ;  /* 0x000000f505d47836 */ /* 0x000fe20000000000 */
[----:B------:R-:W-:Y:S01]  /*36af0*/  LOP3.LUT R229, R229, 0x7fffffff, RZ, 0xc0, !PT ;  /* 0x7fffffffe5e57812 */ /* 0x000fe200078ec0ff */
[----:B------:R-:W-:Y:S01]  /*36b00*/  VIADD R213, R5, 0xf3 ;  /* 0x000000f305d57836 */ /* 0x000fe20000000000 */
[----:B------:R-:W-:-:S04]  /*36b10*/  ULDC UR48, c[0x0][0x228] ;  /* 0x00008a0000307ab9 */ /* 0x000fc80000000800 */
[----:B------:R-:W-:-:S04]  /*36b20*/  @P1 LOP3.LUT R232, R232, 0x100000, RZ, 0xfc, !PT ;  /* 0x00100000e8e81812 */ /* 0x000fc800078efcff */
[----:B------:R-:W-:-:S04]  /*36b30*/  LOP3.LUT R232, R232, 0xfff7ffff, RZ, 0xc0, !PT ;  /* 0xfff7ffffe8e87812 */ /* 0x000fc800078ec0ff */
[----:B------:R-:W-:Y:S02]  /*36b40*/  @P0 LOP3.LUT R232, R232, 0x80000, RZ, 0xfc, !PT ;  /* 0x00080000e8e80812 */ /* 0x000fe400078efcff */
[----:B------:R-:W-:Y:S01]  /*36b50*/  ISETP.GE.AND P0, PT, R192, UR22, PT ;  /* 0x00000016c0007c0c */ /* 0x000fe2000bf06270 */
[----:B0-----:R-:W-:Y:S01]  /*36b60*/  VIADD R188, R188, UR5 ;  /* 0x00000005bcbc7c36 */ /* 0x001fe20008000000 */
[----:B------:R-:W-:Y:S01]  /*36b70*/  ULDC UR5, c[0x0][0x228] ;  /* 0x00008a0000057ab9 */ /* 0x000fe20000000800 */
[----:B------:R-:W-:Y:S01]  /*36b80*/  LOP3.LUT R232, R232, 0xfffeffff, RZ, 0xc0, !PT ;  /* 0xfffeffffe8e87812 */ /* 0x000fe200078ec0ff */
[----:B------:R-:W-:Y:S01]  /*36b90*/  ULDC UR22, c[0x0][0x228] ;  /* 0x00008a0000167ab9 */ /* 0x000fe20000000800 */
[----:B------:R-:W-:Y:S01]  /*36ba0*/  ISETP.LT.AND P1, PT, R7, UR10, !P0 ;  /* 0x0000000a07007c0c */ /* 0x000fe2000c721270 */
[----:B------:R0:W-:Y:S01]  /*36bb0*/  STL [R1+0x96c], R188 ;  /* 0x00096cbc01007387 */ /* 0x0001e20000100800 */
[----:B------:R-:W-:Y:S01]  /*36bc0*/  ISETP.LT.AND P0, PT, R6, UR5, !P0 ;  /* 0x0000000506007c0c */ /* 0x000fe2000c701270 */
[----:B------:R-:W-:Y:S01]  /*36bd0*/  ULDC UR5, c[0x0][0x248] ;  /* 0x0000920000057ab9 */ /* 0x000fe20000000800 */
[----:B------:R-:W-:-:S09]  /*36be0*/  ULDC UR10, c[0x0][0x228] ;  /* 0x00008a00000a7ab9 */ /* 0x000fd20000000800 */
[----:B------:R-:W-:-:S04]  /*36bf0*/  @P1 LOP3.LUT R232, R232, 0x10000, RZ, 0xfc, !PT ;  /* 0x00010000e8e81812 */ /* 0x000fc800078efcff */
[----:B------:R-:W-:-:S04]  /*36c00*/  LOP3.LUT R232, R232, 0xffff7fff, RZ, 0xc0, !PT ;  /* 0xffff7fffe8e87812 */ /* 0x000fc800078ec0ff */
[----:B------:R-:W-:Y:S02]  /*36c10*/  @P0 LOP3.LUT R232, R232, 0x8000, RZ, 0xfc, !PT ;  /* 0x00008000e8e80812 */ /* 0x000fe400078efcff */
[----:B------:R-:W-:-:S04]  /*36c20*/  ISETP.GE.AND P0, PT, R193, UR36, PT ;  /* 0x00000024c1007c0c */ /* 0x000fc8000bf06270 */
[----:B------:R-:W-:Y:S01]  /*36c30*/  ISETP.LT.AND P1, PT, R7, UR14, !P0 ;  /* 0x0000000e07007c0c */ /* 0x000fe2000c721270 */
[----:B0-----:R-:W-:Y:S01]  /*36c40*/  VIADD R188, R188, UR6 ;  /* 0x00000006bcbc7c36 */ /* 0x001fe20008000000 */
[----:B------:R-:W-:Y:S01]  /*36c50*/  ISETP.LT.AND P0, PT, R6, UR8, !P0 ;  /* 0x0000000806007c0c */ /* 0x000fe2000c701270 */
[----:B------:R-:W-:Y:S01]  /*36c60*/  ULDC UR6, c[0x0][0x228] ;  /* 0x00008a0000067ab9 */ /* 0x000fe20000000800 */
[----:B------:R-:W-:Y:S01]  /*36c70*/  LOP3.LUT R232, R232, 0xffffefff, RZ, 0xc0, !PT ;  /* 0xffffefffe8e87812 */ /* 0x000fe200078ec0ff */
[----:B------:R-:W-:Y:S01]  /*36c80*/  ULDC UR14, c[0x0][0x248] ;  /* 0x00009200000e7ab9 */ /* 0x000fe20000000800 */
[----:B------:R0:W-:Y:S01]  /*36c90*/  STL [R1+0x970], R188 ;  /* 0x000970bc01007387 */ /* 0x0001e20000100800 */
[----:B------:R-:W-:-:S06]  /*36ca0*/  ULDC UR8, c[0x0][0x228] ;  /* 0x00008a0000087ab9 */ /* 0x000fcc0000000800 */
[----:B------:R-:W-:-:S04]  /*36cb0*/  @P1 LOP3.LUT R232, R232, 0x1000, RZ, 0xfc, !PT ;  /* 0x00001000e8e81812 */ /* 0x000fc800078efcff */
[----:B------:R-:W-:-:S04]  /*36cc0*/  LOP3.LUT R232, R232, 0xfffff7ff, RZ, 0xc0, !PT ;  /* 0xfffff7ffe8e87812 */ /* 0x000fc800078ec0ff */
[----:B------:R-:W-:Y:S02]  /*36cd0*/  @P0 LOP3.LUT R232, R232, 0x800, RZ, 0xfc, !PT ;  /* 0x00000800e8e80812 */ /* 0x000fe400078efcff */
[----:B------:R-:W-:Y:S01]  /*36ce0*/  ISETP.GE.AND P0, PT, R194, UR30, PT ;  /* 0x0000001ec2007c0c */ /* 0x000fe2000bf06270 */
[----:B0-----:R-:W-:Y:S01]  /*36cf0*/  VIADD R188, R188, UR5 ;  /* 0x00000005bcbc7c36 */ /* 0x001fe20008000000 */
[----:B------:R-:W-:Y:S01]  /*36d00*/  LOP3.LUT R232, R232, 0xfffffeff, RZ, 0xc0, !PT ;  /* 0xfffffeffe8e87812 */ /* 0x000fe200078ec0ff */
[----:B------:R-:W-:Y:S01]  /*36d10*/  ULDC UR5, c[0x0][0x228] ;  /* 0x00008a0000057ab9 */ /* 0x000fe20000000800 */
[----:B------:R-:W-:Y:S01]  /*36d20*/  ISETP.LT.AND P1, PT, R7, UR18, !P0 ;  /* 0x0000001207007c0c */ /* 0x000fe2000c721270 */
[----:B------:R-:W-:Y:S01]  /*36d30*/  ULDC UR18, c[0x0][0x248] ;  /* 0x0000920000127ab9 */ /* 0x000fe20000000800 */
[----:B------:R-:W-:Y:S01]  /*36d40*/  ISETP.LT.AND P0, PT, R6, UR6, !P0 ;  /* 0x0000000606007c0c */ /* 0x000fe2000c701270 */
[----:B------:R0:W-:Y:S01]  /*36d50*/  STL [R1+0x974], R188 ;  /* 0x000974bc01007387 */ /* 0x0001e20000100800 */
[----:B------:R-:W-:Y:S01]  /*36d60*/  UMOV UR36, UR16 ;  /* 0x0000001000247c82 */ /* 0x000fe20008000000 */
[----:B------:R-:W-:Y:S01]  /*36d70*/  ULDC UR16, c[0x0][0x228] ;  /* 0x00008a0000107ab9 */ /* 0x000fe20000000800 */
[----:B------:R-:W-:Y:S01]  /*36d80*/  ULDC UR6, c[0x0][0x228] ;  /* 0x00008a0000067ab9 */ /* 0x000fe20000000800 */
[----:B------:R-:W-:-:S06]  /*36d90*/  ULDC UR30, c[0x0][0x228] ;  /* 0x00008a00001e7ab9 */ /* 0x000fcc0000000800 */
[----:B------:R-:W-:Y:S01]  /*36da0*/  @P1 LOP3.LUT R232, R232, 0x100, RZ, 0xfc, !PT ;  /* 0x00000100e8e81812 */ /* 0x000fe200078efcff */
[----:B0-----:R-:W-:Y:S01]  /*36db0*/  VIADD R188, R188, UR14 ;  /* 0x0000000ebcbc7c36 */ /* 0x001fe20008000000 */
[----:B------:R-:W-:Y:S02]  /*36dc0*/  ULDC UR14, c[0x0][0x228] ;  /* 0x00008a00000e7ab9 */ /* 0x000fe40000000800 */
[----:B------:R-:W-:Y:S02]  /*36dd0*/  LOP3.LUT R232, R232, 0xffffff7f, RZ, 0xc0, !PT ;  /* 0xffffff7fe8e87812 */ /* 0x000fe400078ec0ff */
[----:B------:R0:W-:Y:S02]  /*36de0*/  STL [R1+0x978], R188 ;  /* 0x000978bc01007387 */ /* 0x0001e40000100800 */
[----:B------:R-:W-:Y:S02]  /*36df0*/  @P0 LOP3.LUT R232, R232, 0x80, RZ, 0xfc, !PT ;  /* 0x00000080e8e80812 */ /* 0x000fe400078efcff */
[----:B------:R-:W-:Y:S01]  /*36e00*/  ISETP.GE.AND P0, PT, R195, UR26, PT ;  /* 0x0000001ac3007c0c */ /* 0x000fe2000bf06270 */
[----:B------:R-:W-:Y:S01]  /*36e10*/  ULDC UR26, c[0x0][0x228] ;  /* 0x00008a00001a7ab9 */ /* 0x000fe20000000800 */
[----:B0-----:R-:W-:-:S02]  /*36e20*/  VIADD R188, R188, UR18 ;  /* 0x00000012bcbc7c36 */ /* 0x001fc40008000000 */
[----:B------:R-:W-:Y:S01]  /*36e30*/  ISETP.LT.AND P1, PT, R7, UR12, !P0 ;  /* 0x0000000c07007c0c */ /* 0x000fe2000c721270 */
[----:B------:R-:W-:Y:S01]  /*36e40*/  ULDC UR12, c[0x0][0x248] ;  /* 0x00009200000c7ab9 */ /* 0x000fe20000000800 */
[----:B------:R-:W-:Y:S01]  /*36e50*/  LOP3.LUT R232, R232, 0xffffffef, RZ, 0xc0, !PT ;  /* 0xffffffefe8e87812 */ /* 0x000fe200078ec0ff */
[----:B------:R-:W-:Y:S01]  /*36e60*/  ULDC UR18, c[0x0][0x228] ;  /* 0x00008a0000127ab9 */ /* 0x000fe20000000800 */
[----:B------:R0:W-:Y:S01]  /*36e70*/  STL [R1+0x97c], R188 ;  /* 0x00097cbc01007387 */ /* 0x0001e20000100800 */
[----:B------:R-:W-:Y:S01]  /*36e80*/  ISETP.LT.AND P0, PT, R6, UR10, !P0 ;  /* 0x0000000a06007c0c */ /* 0x000fe2000c701270 */
[----:B------:R-:W-:Y:S01]  /*36e90*/  ULDC UR10, c[0x0][0x228] ;  /* 0x00008a00000a7ab9 */ /* 0x000fe20000000800 */
[----:B0-----:R-:W-:-:S06]  /*36ea0*/  VIADD R188, R188, UR12 ;  /* 0x0000000cbcbc7c36 */ /* 0x001fcc0008000000 */
[----:B------:R-:W-:Y:S01]  /*36eb0*/  @P1 LOP3.LUT R232, R232, 0x10, RZ, 0xfc, !PT ;  /* 0x00000010e8e81812 */ /* 0x000fe200078efcff */
[----:B------:R-:W-:Y:S01]  /*36ec0*/  ULDC UR12, c[0x0][0x248] ;  /* 0x00009200000c7ab9 */ /* 0x000fe20000000800 */
[----:B------:R0:W-:Y:S04]  /*36ed0*/  STL [R1+0x980], R188 ;  /* 0x000980bc01007387 */ /* 0x0001e80000100800 */
[----:B------:R-:W2:Y:S01]  /*36ee0*/  LDL.LU R191, [R1+0xfbc] ;  /* 0x000fbc0001bf7983 */ /* 0x000ea20000300800 */
[----:B------:R-:W-:-:S04]  /*36ef0*/  LOP3.LUT R232, R232, 0xfffffff7, RZ, 0xc0, !PT ;  /* 0xfffffff7e8e87812 */ /* 0x000fc800078ec0ff */
[----:B------:R-:W-:Y:S02]  /*36f00*/  @P0 LOP3.LUT R232, R232, 0x8, RZ, 0xfc, !PT ;  /* 0x00000008e8e80812 */ /* 0x000fe400078efcff */
[----:B------:R-:W-:Y:S01]  /*36f10*/  ISETP.GE.AND P0, PT, R196, UR20, PT ;  /* 0x00000014c4007c0c */ /* 0x000fe2000bf06270 */
[----:B------:R-:W-:-:S03]  /*36f20*/  ULDC UR20, c[0x0][0x228] ;  /* 0x00008a0000147ab9 */ /* 0x000fc60000000800 */
[----:B------:R-:W-:Y:S01]  /*36f30*/  ISETP.LT.AND P1, PT, R7, UR5, !P0 ;  /* 0x0000000507007c0c */ /* 0x000fe2000c721270 */
[----:B------:R-:W-:Y:S02]  /*36f40*/  ULDC UR5, c[0x0][0x248] ;  /* 0x0000920000057ab9 */ /* 0x000fe40000000800 */
[----:B0-----:R-:W-:Y:S01]  /*36f50*/  VIADD R188, R188, UR5 ;  /* 0x00000005bcbc7c36 */ /* 0x001fe20008000000 */
[----:B------:R-:W-:Y:S01]  /*36f60*/  ISETP.LT.AND P0, PT, R6, UR8, !P0 ;  /* 0x0000000806007c0c */ /* 0x000fe2000c701270 */
[----:B------:R-:W-:Y:S01]  /*36f70*/  ULDC UR8, c[0x0][0x228] ;  /* 0x00008a0000087ab9 */ /* 0x000fe20000000800 */
[----:B------:R-:W-:Y:S01]  /*36f80*/  LOP3.LUT R232, R232, 0xfffffffe, RZ, 0xc0, !PT ;  /* 0xfffffffee8e87812 */ /* 0x000fe200078ec0ff */
[----:B------:R-:W-:Y:S01]  /*36f90*/  ULDC UR5, c[0x0][0x228] ;  /* 0x00008a0000057ab9 */ /* 0x000fe20000000800 */
[----:B------:R0:W-:Y:S04]  /*36fa0*/  STL [R1+0x984], R188 ;  /* 0x000984bc01007387 */ /* 0x0001e80000100800 */
[----:B------:R-:W4:Y:S01]  /*36fb0*/  LDL.LU R190, [R1+0xfb4] ;  /* 0x000fb40001be7983 */ /* 0x000f220000300800 */
[----:B0-----:R-:W-:-:S04]  /*36fc0*/  VIADD R188, R188, UR12 ;  /* 0x0000000cbcbc7c36 */ /* 0x001fc80008000000 */
[----:B------:R-:W-:Y:S01]  /*36fd0*/  @P0 LOP3.LUT R231, R231, 0x80000000, RZ, 0xfc, !PT ;  /* 0x80000000e7e70812 */ /* 0x000fe200078efcff */
[----:B------:R-:W-:Y:S01]  /*36fe0*/  ULDC UR12, c[0x0][0x228] ;  /* 0x00008a00000c7ab9 */ /* 0x000fe20000000800 */
[----:B------:R0:W-:Y:S04]  /*36ff0*/  STL [R1+0x988], R188 ;  /* 0x000988bc01007387 */ /* 0x0001e80000100800 */
[----:B------:R-:W3:Y:S01]  /*37000*/  LDL.LU R189, [R1+0xfb0] ;  /* 0x000fb00001bd7983 */ /* 0x000ee20000300800 */
[----:B------:R-:W-:Y:S01]  /*37010*/  ISETP.GE.AND P0, PT, R197, UR36, PT ;  /* 0x00000024c5007c0c */ /* 0x000fe2000bf06270 */
[C---:B------:R-:W-:Y:S01]  /*37020*/  VIADD R214, R5.reuse, 0xf1 ;  /* 0x000000f105d67836 */ /* 0x040fe20000000000 */
[----:B------:R-:W-:Y:S01]  /*37030*/  @P1 LOP3.LUT R232, R232, 0x1, RZ, 0xfc, !PT ;  /* 0x00000001e8e81812 */ /* 0x000fe200078efcff */
[----:B------:R-:W-:Y:S01]  /*37040*/  VIADD R215, R5, 0xef ;  /* 0x000000ef05d77836 */ /* 0x000fe20000000000 */
[----:B------:R-:W-:Y:S01]  /*37050*/  ISETP.LT.AND P1, PT, R7, UR14, !P0 ;  /* 0x0000000e07007c0c */ /* 0x000fe2000c721270 */
[----:B------:R-:W-:Y:S01]  /*37060*/  ULDC UR14, c[0x0][0x228] ;  /* 0x00008a00000e7ab9 */ /* 0x000fe20000000800 */
[----:B------:R-:W-:Y:S01]  /*37070*/  ISETP.LT.AND P0, PT, R6, UR16, !P0 ;  /* 0x0000001006007c0c */ /* 0x000fe2000c701270 */
[----:B------:R-:W-:Y:S01]  /*37080*/  ULDC UR16, c[0x0][0x228] ;  /* 0x00008a0000107ab9 */ /* 0x000fe20000000800 */
[----:B------:R-:W-:Y:S01]  /*37090*/  LOP3.LUT R231, R231, 0xefffffff, RZ, 0xc0, !PT ;  /* 0xefffffffe7e77812 */ /* 0x000fe200078ec0ff */
[----:B------:R-:W-:-:S08]  /*370a0*/  ULDC UR36, c[0x0][0x228] ;  /* 0x00008a0000247ab9 */ /* 0x000fd00000000800 */
[----:B------:R-:W-:-:S04]  /*370b0*/  @P1 LOP3.LUT R231, R231, 0x10000000, RZ, 0xfc, !PT ;  /* 0x10000000e7e71812 */ /* 0x000fc800078efcff */
[----:B------:R-:W-:-:S04]  /*370c0*/  LOP3.LUT R231, R231, 0xf7ffffff, RZ, 0xc0, !PT ;  /* 0xf7ffffffe7e77812 */ /* 0x000fc800078ec0ff */
[----:B------:R-:W-:Y:S02]  /*370d0*/  @P0 LOP3.LUT R231, R231, 0x8000000, RZ, 0xfc, !PT ;  /* 0x08000000e7e70812 */ /* 0x000fe400078efcff */
[----:B------:R-:W-:Y:S01]  /*370e0*/  ISETP.GE.AND P0, PT, R198, UR54, PT ;  /* 0x00000036c6007c0c */ /* 0x000fe2000bf06270 */
[----:B------:R-:W-:-:S03]  /*370f0*/  ULDC UR54, c[0x0][0x228] ;  /* 0x00008a0000367ab9 */ /* 0x000fc60000000800 */
[----:B------:R-:W-:Y:S01]  /*37100*/  ISETP.LT.AND P1, PT, R7, UR6, !P0 ;  /* 0x0000000607007c0c */ /* 0x000fe2000c721270 */
[----:B------:R-:W-:Y:S01]  /*37110*/  ULDC UR6, c[0x0][0x248] ;  /* 0x0000920000067ab9 */ /* 0x000fe20000000800 */
[----:B------:R-:W-:Y:S02]  /*37120*/  ISETP.LT.AND P0, PT, R6, UR18, !P0 ;  /* 0x0000001206007c0c */ /* 0x000fe4000c701270 */
[----:B------:R-:W-:Y:S01]  /*37130*/  LOP3.LUT R231, R231, 0xfeffffff, RZ, 0xc0, !PT ;  /* 0xfeffffffe7e77812 */ /* 0x000fe200078ec0ff */
[----:B0-----:R-:W-:Y:S01]  /*37140*/  VIADD R188, R188, UR6 ;  /* 0x00000006bcbc7c36 */ /* 0x001fe20008000000 */
[----:B------:R-:W-:Y:S01]  /*37150*/  ULDC UR18, c[0x0][0x228] ;  /* 0x00008a0000127ab9 */ /* 0x000fe20000000800 */
[----:B------:R-:W-:-:S06]  /*37160*/  ULDC UR6, c[0x0][0x228] ;  /* 0x00008a0000067ab9 */ /* 0x000fcc0000000800 */
[----:B------:R-:W-:-:S04]  /*37170*/  @P1 LOP3.LUT R231, R231, 0x1000000, RZ, 0xfc, !PT ;  /* 0x01000000e7e71812 */ /* 0x000fc800078efcff */
[----:B------:R-:W-:-:S04]  /*37180*/  LOP3.LUT R231, R231, 0xff7fffff, RZ, 0xc0, !PT ;  /* 0xff7fffffe7e77812 */ /* 0x000fc800078ec0ff */
[----:B------:R-:W-:Y:S02]  /*37190*/  @P0 LOP3.LUT R231, R231, 0x800000, RZ, 0xfc, !PT ;  /* 0x00800000e7e70812 */ /* 0x000fe400078efcff */
[----:B------:R-:W-:Y:S01]  /*371a0*/  ISETP.GE.AND P0, PT, R199, UR42, PT ;  /* 0x0000002ac7007c0c */ /* 0x000fe2000bf06270 */
[----:B------:R0:W-:Y:S03]  /*371b0*/  STL [R1+0x98c], R188 ;  /* 0x00098cbc01007387 */ /* 0x0001e60000100800 */
[----:B------:R-:W-:Y:S01]  /*371c0*/  ISETP.LT.AND P1, PT, R7, UR22, !P0 ;  /* 0x0000001607007c0c */ /* 0x000fe2000c721270 */
[----:B------:R-:W-:Y:S01]  /*371d0*/  ULDC UR22, c[0x0][0x228] ;  /* 0x00008a0000167ab9 */ /* 0x000fe20000000800 */
[----:B------:R-:W-:Y:S01]  /*371e0*/  ISETP.LT.AND P0, PT, R6, UR10, !P0 ;  /* 0x0000000a06007c0c */ /* 0x000fe2000c701270 */
[----:B------:R-:W-:Y:S02]  /*371f0*/  ULDC UR10, c[0x0][0x248] ;  /* 0x00009200000a7ab9 */ /* 0x000fe40000000800 */
[----:B0-----:R-:W-:Y:S01]  /*37200*/  VIADD R188, R188, UR10 ;  /* 0x0000000abcbc7c36 */ /* 0x001fe20008000000 */
[----:B------:R-:W-:Y:S01]  /*37210*/  LOP3.LUT R231, R231, 0xffefffff, RZ, 0xc0, !PT ;  /* 0xffefffffe7e77812 */ /* 0x000fe200078ec0ff */
[----:B------:R-:W-:-:S03]  /*37220*/  ULDC UR10, c[0x0][0x228] ;  /* 0x00008a00000a7ab9 */ /* 0x000fc60000000800 */
[----:B------:R0:W-:Y:S03]  /*37230*/  STL [R1+0x990], R188 ;  /* 0x000990bc01007387 */ /* 0x0001e60000100800 */
[----:B------:R-:W-:-:S04]  /*37240*/  @P1 LOP3.LUT R231, R231, 0x100000, RZ, 0xfc, !PT ;  /* 0x00100000e7e71812 */ /* 0x000fc800078efcff */
[----:B------:R-:W-:-:S04]  /*37250*/  LOP3.LUT R231, R231, 0xfff7ffff, RZ, 0xc0, !PT ;  /* 0xfff7ffffe7e77812 */ /* 0x000fc800078ec0ff */
[----:B------:R-:W-:Y:S02]  /*37260*/  @P0 LOP3.LUT R231, R231, 0x80000, RZ, 0xfc, !PT ;  /* 0x00080000e7e70812 */ /* 0x000fe400078efcff */
[----:B------:R-:W-:-:S04]  /*37270*/  ISETP.GE.AND P0, PT, R200, UR50, PT ;  /* 0x00000032c8007c0c */ /* 0x000fc8000bf06270 */
        /* <DEDUP_REMOVED lines=10> */
[----:B------:R-:W-:Y:S02]  /*37320*/  ISETP.GE.AND P0, PT, R201, UR46, PT ;  /* 0x0000002ec9007c0c */ /* 0x000fe4000bf06270 */
[----:B--2---:R-:W-:Y:S02]  /*37330*/  R2UR UR42, R191 ;  /* 0x00000000bf2a72ca */ /* 0x004fe400000e0000 */
[----:B------:R-:W2:Y:S01]  /*37340*/  LDL.LU R191, [R1+0xfb8] ;  /* 0x000fb80001bf7983 */ /* 0x000ea20000300800 */
[----:B----4-:R-:W-:-:S03]  /*37350*/  R2UR UR50, R190 ;  /* 0x00000000be3272ca */ /* 0x010fc600000e0000 */
[----:B------:R-:W4:Y:S04]  /*37360*/  LDL.LU R190, [R1+0xfac] ;  /* 0x000fac0001be7983 */ /* 0x000f280000300800 */
[----:B------:R0:W-:Y:S01]  /*37370*/  STL [R1+0x994], R188 ;  /* 0x000994bc01007387 */ /* 0x0001e20000100800 */
[----:B---3--:R-:W-:-:S03]  /*37380*/  R2UR UR46, R189 ;  /* 0x00000000bd2e72ca */ /* 0x008fc600000e0000 */
[----:B------:R-:W3:Y:S01]  /*37390*/  LDL.LU R189, [R1+0xfa8] ;  /* 0x000fa80001bd7983 */ /* 0x000ee20000300800 */
[----:B------:R-:W-:Y:S01]  /*373a0*/  ISETP.LT.AND P1, PT, R7, UR8, !P0 ;  /* 0x0000000807007c0c */ /* 0x000fe2000c721270 */
[----:B------:R-:W-:Y:S01]  /*373b0*/  ULDC UR8, c[0x0][0x228] ;  /* 0x00008a0000087ab9 */ /* 0x000fe20000000800 */
[----:B------:R-:W-:Y:S01]  /*373c0*/  ISETP.LT.AND P0, PT, R6, UR5, !P0 ;  /* 0x0000000506007c0c */ /* 0x000fe2000c701270 */
[----:B------:R-:W-:Y:S01]  /*373d0*/  ULDC UR5, c[0x0][0x248] ;  /* 0x0000920000057ab9 */ /* 0x000fe20000000800 */
[----:B------:R-:W-:-:S09]  /*373e0*/  LOP3.LUT R231, R231, 0xffffefff, RZ, 0xc0, !PT ;  /* 0xffffefffe7e77812 */ /* 0x000fd200078ec0ff */
        /* <DEDUP_REMOVED lines=10> */
[----:B------:R-:W-:Y:S01]  /*37490*/  ULDC UR16, c[0x0][0x248] ;  /* 0x0000920000107ab9 */ /* 0x000fe20000000800 */
[----:B------:R0:W-:Y:S01]  /*374a0*/  STL [R1+0x998], R188 ;  /* 0x000998bc01007387 */ /* 0x0001e20000100800 */
[----:B------:R-:W-:Y:S01]  /*374b0*/  R2UR UR60, R4 ;  /* 0x00000000043c72ca */ /* 0x000fe200000e0000 */
[----:B------:R-:W-:-:S07]  /*374c0*/  ULDC UR34, c[0x0][0x228] ;  /* 0x00008a0000227ab9 */ /* 0x000fce0000000800 */
        /* <DEDUP_REMOVED lines=10> */
[----:B------:R-:W-:-:S10]  /*37570*/  ULDC UR12, c[0x0][0x248] ;  /* 0x00009200000c7ab9 */ /* 0x000fd40000000800 */
[----:B------:R-:W-:-:S04]  /*37580*/  @P1 LOP3.LUT R231, R231, 0x10, RZ, 0xfc, !PT ;  /* 0x00000010e7e71812 */ /* 0x000fc800078efcff */
[----:B------:R-:W-:-:S04]  /*37590*/  LOP3.LUT R231, R231, 0xfffffff7, RZ, 0xc0, !PT ;  /* 0xfffffff7e7e77812 */ /* 0x000fc800078ec0ff */
[----:B------:R-:W-:Y:S02]  /*375a0*/  @P0 LOP3.LUT R231, R231, 0x8, RZ, 0xfc, !PT ;  /* 0x00000008e7e70812 */ /* 0x000fe400078efcff */
[----:B------:R-:W-:Y:S01]  /*375b0*/  ISETP.GE.AND P0, PT, R204, UR50, PT ;  /* 0x00000032cc007c0c */ /* 0x000fe2000bf06270 */
[----:B------:R0:W-:Y:S01]  /*375c0*/  STL [R1+0x99c], R188 ;  /* 0x00099cbc01007387 */ /* 0x0001e20000100800 */
[----:B------:R-:W-:Y:S01]  /*375d0*/  LOP3.LUT R231, R231, 0xfffffffe, RZ, 0xc0, !PT ;  /* 0xfffffffee7e77812 */ /* 0x000fe200078ec0ff */
[----:B------:R-:W-:Y:S01]  /*375e0*/  ULDC UR50, c[0x0][0x228] ;  /* 0x00008a0000327ab9 */ /* 0x000fe20000000800 */
[----:B------:R-:W-:Y:S01]  /*375f0*/  ISETP.LT.AND P1, PT, R7, UR20, !P0 ;  /* 0x0000001407007c0c */ /* 0x000fe2000c721270 */
[C---:B------:R-:W-:Y:S01]  /*37600*/  VIADD R216, R5.reuse, 0xed ;  /* 0x000000ed05d87836 */ /* 0x040fe20000000000 */
[----:B------:R-:W-:Y:S01]  /*37610*/  ISETP.LT.AND P0, PT, R6, UR18, !P0 ;  /* 0x0000001206007c0c */ /* 0x000fe2000c701270 */
[C---:B------:R-:W-:Y:S01]  /*37620*/  VIADD R217, R5.reuse, 0xeb ;  /* 0x000000eb05d97836 */ /* 0x040fe20000000000 */
[----:B------:R-:W-:Y:S01]  /*37630*/  ULDC UR18, c[0x0][0x228] ;  /* 0x00008a0000127ab9 */ /* 0x000fe20000000800 */
[----:B------:R-:W-:Y:S01]  /*37640*/  VIADD R218, R5, 0xe9 ;  /* 0x000000e905da7836 */ /* 0x000fe20000000000 */
[----:B------:R-:W-:-:S09]  /*37650*/  ULDC UR20, c[0x0][0x228] ;  /* 0x00008a0000147ab9 */ /* 0x000fd20000000800 */
[----:B------:R-:W-:Y:S02]  /*37660*/  @P0 LOP3.LUT R230, R230, 0x80000000, RZ, 0xfc, !PT ;  /* 0x80000000e6e60812 */ /* 0x000fe400078efcff */
[----:B------:R-:W-:Y:S01]  /*37670*/  ISETP.GE.AND P0, PT, R205, UR46, PT ;  /* 0x0000002ecd007c0c */ /* 0x000fe2000bf06270 */
[----:B0-----:R-:W-:Y:S01]  /*37680*/  VIADD R188, R188, UR12 ;  /* 0x0000000cbcbc7c36 */ /* 0x001fe20008000000 */
[----:B------:R-:W-:Y:S01]  /*37690*/  @P1 LOP3.LUT R231, R231, 0x1, RZ, 0xfc, !PT ;  /* 0x00000001e7e71812 */ /* 0x000fe200078efcff */
[----:B------:R-:W-:Y:S01]  /*376a0*/  ULDC UR12, c[0x0][0x248] ;  /* 0x00009200000c7ab9 */ /* 0x000fe20000000800 */
[----:B------:R-:W-:Y:S01]  /*376b0*/  ISETP.LT.AND P1, PT, R7, UR6, !P0 ;  /* 0x0000000607007c0c */ /* 0x000fe2000c721270 */
[----:B------:R-:W-:Y:S01]  /*376c0*/  ULDC UR6, c[0x0][0x248] ;  /* 0x0000920000067ab9 */ /* 0x000fe20000000800 */
[----:B------:R-:W-:Y:S02]  /*376d0*/  ISETP.LT.AND P0, PT, R6, UR22, !P0 ;  /* 0x0000001606007c0c */ /* 0x000fe4000c701270 */
[----:B------:R-:W-:Y:S01]  /*376e0*/  LOP3.LUT R230, R230, 0xefffffff, RZ, 0xc0, !PT ;  /* 0xefffffffe6e67812 */ /* 0x000fe200078ec0ff */
[----:B------:R0:W-:Y:S01]  /*376f0*/  STL [R1+0x9a0], R188 ;  /* 0x0009a0bc01007387 */ /* 0x0001e20000100800 */
[----:B------:R-:W-:Y:S01]  /*37700*/  ULDC UR22, c[0x0][0x248] ;  /* 0x0000920000167ab9 */ /* 0x000fe20000000800 */
[----:B------:R-:W-:-:S06]  /*37710*/  ULDC UR46, c[0x0][0x228] ;  /* 0x00008a00002e7ab9 */ /* 0x000fcc0000000800 */
[----:B------:R-:W-:-:S04]  /*37720*/  @P1 LOP3.LUT R230, R230, 0x10000000, RZ, 0xfc, !PT ;  /* 0x10000000e6e61812 */ /* 0x000fc800078efcff */
[----:B------:R-:W-:-:S04]  /*37730*/  LOP3.LUT R230, R230, 0xf7ffffff, RZ, 0xc0, !PT ;  /* 0xf7ffffffe6e67812 */ /* 0x000fc800078ec0ff */
[----:B------:R-:W-:-:S04]  /*37740*/  @P0 LOP3.LUT R230, R230, 0x8000000, RZ, 0xfc, !PT ;  /* 0x08000000e6e60812 */ /* 0x000fc800078efcff */
[----:B------:R-:W-:Y:S01]  /*37750*/  LOP3.LUT R230, R230, 0xfeffffff, RZ, 0xc0, !PT ;  /* 0xfeffffffe6e67812 */ /* 0x000fe200078ec0ff */
[----:B0-----:R-:W-:Y:S01]  /*37760*/  VIADD R188, R188, UR12 ;  /* 0x0000000cbcbc7c36 */ /* 0x001fe20008000000 */
[----:B------:R-:W-:-:S04]  /*37770*/  ULDC UR12, c[0x0][0x228] ;  /* 0x00008a00000c7ab9 */ /* 0x000fc80000000800 */
[----:B------:R0:W-:Y:S04]  /*37780*/  STL [R1+0x9a4], R188 ;  /* 0x0009a4bc01007387 */ /* 0x0001e80000100800 */
        /* <DEDUP_REMOVED lines=8> */
[----:B------:R-:W-:Y:S01]  /*37810*/  ULDC UR14, c[0x0][0x228] ;  /* 0x00008a00000e7ab9 */ /* 0x000fe20000000800 */
[----:B--2---:R-:W-:-:S13]  /*37820*/  R2UR UR16, R191 ;  /* 0x00000000bf1072ca */ /* 0x004fda00000e0000 */
[----:B------:R-:W-:Y:S01]  /*37830*/  ISETP.GE.AND P0, PT, R206, UR16, PT ;  /* 0x00000010ce007c0c */ /* 0x000fe2000bf06270 */
[----:B------:R-:W-:-:S03]  /*37840*/  ULDC UR16, c[0x0][0x228] ;  /* 0x00008a0000107ab9 */ /* 0x000fc60000000800 */
[----:B------:R-:W-:Y:S01]  /*37850*/  ISETP.LT.AND P1, PT, R7, UR10, !P0 ;  /* 0x0000000a07007c0c */ /* 0x000fe2000c721270 */
[----:B------:R-:W-:Y:S01]  /*37860*/  ULDC UR10, c[0x0][0x228] ;  /* 0x00008a00000a7ab9 */ /* 0x000fe20000000800 */
[----:B------:R-:W-:Y:S01]  /*37870*/  ISETP.LT.AND P0, PT, R6, UR24, !P0 ;  /* 0x0000001806007c0c */ /* 0x000fe2000c701270 */
[----:B------:R-:W-:Y:S01]  /*37880*/  VIADD R219, R5, 0xe7 ;  /* 0x000000e705db7836 */ /* 0x000fe20000000000 */
[----:B------:R-:W-:Y:S01]  /*37890*/  ULDC UR24, c[0x0][0x228] ;  /* 0x00008a0000187ab9 */ /* 0x000fe20000000800 */
[----:B----4-:R-:W-:-:S08]  /*378a0*/  R2UR UR61, R190 ;  /* 0x00000000be3d72ca */ /* 0x010fd000000e0000 */
[----:B------:R-:W-:-:S04]  /*378b0*/  @P1 LOP3.LUT R230, R230, 0x1000000, RZ, 0xfc, !PT ;  /* 0x01000000e6e61812 */ /* 0x000fc800078efcff */
[----:B------:R-:W-:-:S04]  /*378c0*/  LOP3.LUT R230, R230, 0xff7fffff, RZ, 0xc0, !PT ;  /* 0xff7fffffe6e67812 */ /* 0x000fc800078ec0ff */
[----:B------:R-:W-:Y:S02]  /*378d0*/  @P0 LOP3.LUT R230, R230, 0x800000, RZ, 0xfc, !PT ;  /* 0x00800000e6e60812 */ /* 0x000fe400078efcff */
[----:B------:R-:W-:-:S04]  /*378e0*/  ISETP.GE.AND P0, PT, R207, UR61, PT ;  /* 0x0000003dcf007c0c */ /* 0x000fc8000bf06270 */
[----:B------:R-:W-:Y:S02]  /*378f0*/  ISETP.LT.AND P1, PT, R7, UR26, !P0 ;  /* 0x0000001a07007c0c */ /* 0x000fe4000c721270 */
[----:B------:R-:W-:Y:S01]  /*37900*/  ISETP.LT.AND P0, PT, R6, UR30, !P0 ;  /* 0x0000001e06007c0c */ /* 0x000fe2000c701270 */
[----:B------:R-:W-:Y:S01]  /*37910*/  VIADD R220, R5, 0xe5 ;  /* 0x000000e505dc7836 */ /* 0x000fe20000000000 */
[----:B---3--:R-:W-:Y:S01]  /*37920*/  R2UR UR52, R189 ;  /* 0x00000000bd3472ca */ /* 0x008fe200000e0000 */
[C---:B------:R-:W-:Y:S01]  /*37930*/  VIADD R221, R5.reuse, 0xe3 ;  /* 0x000000e305dd7836 */ /* 0x040fe20000000000 */
[----:B------:R-:W-:Y:S01]  /*37940*/  LOP3.LUT R230, R230, 0xffefffff, RZ, 0xc0, !PT ;  /* 0xffefffffe6e67812 */ /* 0x000fe200078ec0ff */
[----:B------:R-:W-:Y:S01]  /*37950*/  VIADD R222, R5, 0xe1 ;  /* 0x000000e105de7836 */ /* 0x000fe20000000000 */
[----:B------:R-:W-:Y:S01]  /*37960*/  R2UR UR26, R0 ;  /* 0x00000000001a72ca */ /* 0x000fe200000e0000 */
[----:B------:R-:W-:Y:S01]  /*37970*/  ULDC UR30, c[0x0][0x228] ;  /* 0x00008a00001e7ab9 */ /* 0x000fe20000000800 */
[----:B------:R-:W2:Y:S03]  /*37980*/  LDL.LU R0, [R1+0x11d0] ;  /* 0x0011d00001007983 */ /* 0x000ea60000300800 */
        /* <DEDUP_REMOVED lines=8> */
[----:B------:R-:W-:Y:S01]  /*37a10*/  ULDC UR28, c[0x0][0x228] ;  /* 0x00008a00001c7ab9 */ /* 0x000fe20000000800 */
[----:B------:R-:W-:Y:S02]  /*37a20*/  ISETP.LT.AND P0, PT, R6, UR32, !P0 ;  /* 0x0000002006007c0c */ /* 0x000fe4000c701270 */
[----:B------:R-:W-:-:S02]  /*37a30*/  R2UR UR61, R3 ;  /* 0x00000000033d72ca */ /* 0x000fc400000e0000 */
[----:B------:R-:W3:Y:S01]  /*37a40*/  LDL.LU R3, [R1+0x11cc] ;  /* 0x0011cc0001037983 */ /* 0x000ee20000300800 */
[----:B0-----:R-:W-:-:S06]  /*37a50*/  VIADD R188, R188, UR22 ;  /* 0x00000016bcbc7c36 */ /* 0x001fcc0008000000 */
[----:B------:R-:W-:Y:S01]  /*37a60*/  @P1 LOP3.LUT R230, R230, 0x10000, RZ, 0xfc, !PT ;  /* 0x00010000e6e61812 */ /* 0x000fe200078efcff */
[----:B------:R-:W-:-:S03]  /*37a70*/  ULDC UR22, c[0x0][0x228] ;  /* 0x00008a0000167ab9 */ /* 0x000fc60000000800 */
[----:B------:R-:W-:Y:S02]  /*37a80*/  LOP3.LUT R230, R230, 0xffff7fff, RZ, 0xc0, !PT ;  /* 0xffff7fffe6e67812 */ /* 0x000fe400078ec0ff */
[----:B------:R-:W-:Y:S02]  /*37a90*/  R2UR UR32, R2 ;  /* 0x00000000022072ca */ /* 0x000fe400000e0000 */
[----:B------:R-:W-:Y:S01]  /*37aa0*/  @P0 LOP3.LUT R230, R230, 0x8000, RZ, 0xfc, !PT ;  /* 0x00008000e6e60812 */ /* 0x000fe200078efcff */
[----:B------:R-:W4:Y:S01]  /*37ab0*/  LDL.LU R2, [R1+0x11c8] ;  /* 0x0011c80001027983 */ /* 0x000f220000300800 */
[----:B------:R-:W-:Y:S02]  /*37ac0*/  ISETP.GE.AND P0, PT, R209, UR60, PT ;  /* 0x0000003cd1007c0c */ /* 0x000fe4000bf06270 */
[----:B------:R-:W-:Y:S01]  /*37ad0*/  R2UR UR60, R238 ;  /* 0x00000000ee3c72ca */ /* 0x000fe200000e0000 */
[----:B------:R0:W-:Y:S04]  /*37ae0*/  STL [R1+0x9b4], R188 ;  /* 0x0009b4bc01007387 */ /* 0x0001e80000100800 */
[----:B------:R-:W2:Y:S01]  /*37af0*/  LDL.LU R238, [R1+0x11c4] ;  /* 0x0011c40001ee7983 */ /* 0x000ea20000300800 */
        /* <DEDUP_REMOVED lines=16> */
[C---:B------:R-:W-:Y:S01]  /*37c00*/  VIADD R223, R5.reuse, 0xdf ;  /* 0x000000df05df7836 */ /* 0x040fe20000000000 */
[----:B------:R-:W-:Y:S01]  /*37c10*/  ULDC UR38, c[0x0][0x228] ;  /* 0x00008a0000267ab9 */ /* 0x000fe20000000800 */
[C---:B------:R-:W-:Y:S01]  /*37c20*/  VIADD R224, R5.reuse, 0xdd ;  /* 0x000000dd05e07836 */ /* 0x040fe20000000000 */
[----:B------:R-:W3:Y:S01]  /*37c30*/  LDL.LU R189, [R1+0xfe0] ;  /* 0x000fe00001bd7983 */ /* 0x000ee20000300800 */
[----:B------:R-:W-:Y:S01]  /*37c40*/  VIADD R225, R5, 0xdb ;  /* 0x000000db05e17836 */ /* 0x000fe20000000000 */
[----:B------:R-:W-:-:S04]  /*37c50*/  ULDC UR40, c[0x0][0x228] ;  /* 0x00008a0000287ab9 */ /* 0x000fc80000000800 */
        /* <DEDUP_REMOVED lines=12> */
[----:B------:R-:W-:-:S02]  /*37d20*/  VIADD R226, R5, 0xd9 ;  /* 0x000000d905e27836 */ /* 0x000fc40000000000 */
[C---:B------:R-:W-:Y:S01]  /*37d30*/  VIADD R227, R5.reuse, 0xd7 ;  /* 0x000000d705e37836 */ /* 0x040fe20000000000 */
[----:B------:R-:W-:Y:S01]  /*37d40*/  LOP3.LUT R228, R228, 0x7fffffff, RZ, 0xc0, !PT ;  /* 0x7fffffffe4e47812 */ /* 0x000fe200078ec0ff */
[----:B------:R-:W-:Y:S01]  /*37d50*/  VIADD R237, R5, 0xd5 ;  /* 0x000000d505ed7836 */ /* 0x000fe20000000000 */
[----:B------:R-:W-:-:S03]  /*37d60*/  ULDC UR57, c[0x0][0x228] ;  /* 0x00008a0000397ab9 */ /* 0x000fc60000000800 */
        /* <DEDUP_REMOVED lines=12> */
[----:B------:R-:W-:Y:S01]  /*37e30*/  VIADD R239, R5, 0xd3 ;  /* 0x000000d305ef7836 */ /* 0x000fe20000000000 */
[----:B------:R-:W-:-:S09]  /*37e40*/  ULDC UR56, c[0x0][0x228] ;  /* 0x00008a0000387ab9 */ /* 0x000fd20000000800 */
[----:B------:R-:W-:Y:S02]  /*37e50*/  @P0 LOP3.LUT R229, R229, 0x80000000, RZ, 0xfc, !PT ;  /* 0x80000000e5e50812 */ /* 0x000fe400078efcff */
[----:B------:R-:W-:Y:S02]  /*37e60*/  ISETP.GE.AND P0, PT, R213, UR60, PT ;  /* 0x0000003cd5007c0c */ /* 0x000fe4000bf06270 */
[----:B------:R-:W-:Y:S01]  /*37e70*/  @P1 LOP3.LUT R230, R230, 0x1, RZ, 0xfc, !PT ;  /* 0x00000001e6e61812 */ /* 0x000fe200078efcff */
[----:B0-----:R-:W-:Y:S01]  /*37e80*/  VIADD R188, R188, UR42 ;  /* 0x0000002abcbc7c36 */ /* 0x001fe20008000000 */
[----:B------:R-:W-:Y:S01]  /*37e90*/  ISETP.LT.AND P1, PT, R7, UR50, !P0 ;  /* 0x0000003207007c0c */ /* 0x000fe2000c721270 */
[----:B------:R-:W-:Y:S01]  /*37ea0*/  ULDC UR50, c[0x0][0x248] ;  /* 0x0000920000327ab9 */ /* 0x000fe20000000800 */
[----:B------:R-:W-:Y:S01]  /*37eb0*/  ISETP.LT.AND P0, PT, R6, UR44, !P0 ;  /* 0x0000002c06007c0c */ /* 0x000fe2000c701270 */
[----:B------:R-:W-:Y:S01]  /*37ec0*/  ULDC UR42, c[0x0][0x228] ;  /* 0x00008a00002a7ab9 */ /* 0x000fe20000000800 */
[----:B------:R-:W-:Y:S01]  /*37ed0*/  LOP3.LUT R229, R229, 0xefffffff, RZ, 0xc0, !PT ;  /* 0xefffffffe5e57812 */ /* 0x000fe200078ec0ff */
[----:B------:R0:W-:Y:S01]  /*37ee0*/  STL [R1+0x9c4], R188 ;  /* 0x0009c4bc01007387 */ /* 0x0001e20000100800 */
[----:B------:R-:W-:Y:S01]  /*37ef0*/  ULDC UR44, c[0x0][0x228] ;  /* 0x00008a00002c7ab9 */ /* 0x000fe20000000800 */
[----:B------:R-:W-:Y:S01]  /*37f00*/  VIADD R240, R5, 0xd1 ;  /* 0x000000d105f07836 */ /* 0x000fe20000000000 */
[----:B------:R-:W-:-:S05]  /*37f10*/  ULDC UR60, c[0x0][0x228] ;  /* 0x00008a00003c7ab9 */ /* 0x000fca0000000800 */
        /* <DEDUP_REMOVED lines=9> */
[C---:B------:R-:W-:Y:S01]  /*37fb0*/  VIADD R241, R5.reuse, 0xcf ;  /* 0x000000cf05f17836 */ /* 0x040fe20000000000 */
        /* <DEDUP_REMOVED lines=8> */
[----:B------:R0:W-:Y:S01]  /*38040*/  STL [R1+0x9c8], R188 ;  /* 0x0009c8bc01007387 */ /* 0x0001e20000100800 */
[----:B------:R-:W-:Y:S01]  /*38050*/  ISETP.LT.AND P0, PT, R6, UR36, !P0 ;  /* 0x0000002406007c0c */ /* 0x000fe2000c701270 */
[----:B------:R-:W-:Y:S01]  /*38060*/  ULDC UR36, c[0x0][0x248] ;  /* 0x0000920000247ab9 */ /* 0x000fe20000000800 */
[----:B------:R-:W-:Y:S01]  /*38070*/  LOP3.LUT R229, R229, 0xfeffffff, RZ, 0xc0, !PT ;  /* 0xfeffffffe5e57812 */ /* 0x000fe200078ec0ff */
[----:B------:R-:W-:Y:S01]  /*38080*/  VIADD R243, R5, 0xcb ;  /* 0x000000cb05f37836 */ /* 0x000fe20000000000 */
[----:B------:R-:W-:-:S07]  /*38090*/  ULDC UR46, c[0x0][0x228] ;  /* 0x00008a00002e7ab9 */ /* 0x000fce0000000800 */
[----:B------:R-:W-:-:S04]  /*380a0*/  @P1 LOP3.LUT R229, R229, 0x1000000, RZ, 0xfc, !PT ;  /* 0x01000000e5e51812 */ /* 0x000fc800078efcff */
[----:B------:R-:W-:-:S04]  /*380b0*/  LOP3.LUT R229, R229, 0xff7fffff, RZ, 0xc0, !PT ;  /* 0xff7fffffe5e57812 */ /* 0x000fc800078ec0ff */
[----:B------:R-:W-:Y:S02]  /*380c0*/  @P0 LOP3.LUT R229, R229, 0x800000, RZ, 0xfc, !PT ;  /* 0x00800000e5e50812 */ /* 0x000fe400078efcff */
[----:B------:R-:W-:Y:S01]  /*380d0*/  ISETP.GE.AND P0, PT, R216, UR51, PT ;  /* 0x00000033d8007c0c */ /* 0x000fe2000bf06270 */
[----:B0-----:R-:W-:Y:S01]  /*380e0*/  VIADD R188, R188, UR48 ;  /* 0x00000030bcbc7c36 */ /* 0x001fe20008000000 */
[----:B------:R-:W-:Y:S01]  /*380f0*/  LOP3.LUT R229, R229, 0xffbfffff, RZ, 0xc0, !PT ;  /* 0xffbfffffe5e57812 */ /* 0x000fe200078ec0ff */
[----:B------:R-:W-:Y:S01]  /*38100*/  VIADD R244, R5, 0xc9 ;  /* 0x000000c905f47836 */ /* 0x000fe20000000000 */
[----:B------:R-:W-:Y:S01]  /*38110*/  ISETP.LT.AND P1, PT, R7, UR12, !P0 ;  /* 0x0000000c07007c0c */ /* 0x000fe2000c721270 */
[----:B------:R-:W-:Y:S01]  /*38120*/  ULDC UR12, c[0x0][0x228] ;  /* 0x00008a00000c7ab9 */ /* 0x000fe20000000800 */
[----:B------:R-:W-:Y:S01]  /*38130*/  ISETP.LT.AND P0, PT, R6, UR6, !P0 ;  /* 0x0000000606007c0c */ /* 0x000fe2000c701270 */
[----:B------:R0:W-:Y:S01]  /*38140*/  STL [R1+0x9cc], R188 ;  /* 0x0009ccbc01007387 */ /* 0x0001e20000100800 */
[----:B------:R-:W-:Y:S01]  /*38150*/  ULDC UR6, c[0x0][0x248] ;  /* 0x0000920000067ab9 */ /* 0x000fe20000000800 */
[C---:B------:R-:W-:Y:S01]  /*38160*/  VIADD R245, R5.reuse, 0xc8 ;  /* 0x000000c805f57836 */ /* 0x040fe20000000000 */
[----:B------:R-:W-:Y:S01]  /*38170*/  ULDC UR48, c[0x0][0x228] ;  /* 0x00008a0000307ab9 */ /* 0x000fe20000000800 */
[----:B------:R-:W-:Y:S01]  /*38180*/  VIADD R246, R5, 0xc7 ;  /* 0x000000c705f67836 */ /* 0x000fe20000000000 */
[----:B------:R-:W-:-:S05]  /*38190*/  ULDC UR51, c[0x0][0x228] ;  /* 0x00008a0000337ab9 */ /* 0x000fca0000000800 */
        /* <DEDUP_REMOVED lines=11> */
[----:B------:R-:W-:-:S09]  /*38250*/  ULDC UR43, c[0x0][0x228] ;  /* 0x00008a00002b7ab9 */ /* 0x000fd20000000800 */
[----:B------:R-:W-:-:S04]  /*38260*/  @P1 LOP3.LUT R229, R229, 0x100000, RZ, 0xfc, !PT ;  /* 0x00100000e5e51812 */ /* 0x000fc800078efcff */
[----:B------:R-:W-:-:S04]  /*38270*/  LOP3.LUT R229, R229, 0xfff7ffff, RZ, 0xc0, !PT ;  /* 0xfff7ffffe5e57812 */ /* 0x000fc800078ec0ff */
[----:B------:R-:W-:Y:S02]  /*38280*/  @P0 LOP3.LUT R229, R229, 0x80000, RZ, 0xfc, !PT ;  /* 0x00080000e5e50812 */ /* 0x000fe400078efcff */
[----:B------:R-:W-:Y:S01]  /*38290*/  ISETP.GE.AND P0, PT, R218, UR39, PT ;  /* 0x00000027da007c0c */ /* 0x000fe2000bf06270 */
[----:B------:R-:W-:-:S03]  /*382a0*/  ULDC UR39, c[0x0][0x228] ;  /* 0x00008a0000277ab9 */ /* 0x000fc60000000800 */
        /* <DEDUP_REMOVED lines=8> */
[----:B------:R-:W-:-:S04]  /*38330*/  ISETP.GE.AND P0, PT, R219, UR27, PT ;  /* 0x0000001bdb007c0c */ /* 0x000fc8000bf06270 */
        /* <DEDUP_REMOVED lines=13> */
[----:B------:R-:W-:Y:S01]  /*38410*/  VIADD R247, R5, 0xc6 ;  /* 0x000000c605f77836 */ /* 0x000fe20000000000 */
[----:B------:R-:W-:Y:S01]  /*38420*/  LOP3.LUT R229, R229, 0xffffbfff, RZ, 0xc0, !PT ;  /* 0xffffbfffe5e57812 */ /* 0x000fe200078ec0ff */
[----:B------:R-:W-:Y:S01]  /*38430*/  VIADD R248, R5, 0xc5 ;  /* 0x000000c505f87836 */ /* 0x000fe20000000000 */
[----:B------:R-:W-:Y:S01]  /*38440*/  ULDC UR24, c[0x0][0x228] ;  /* 0x00008a0000187ab9 */ /* 0x000fe20000000800 */
[----:B--2---:R-:W-:Y:S02]  /*38450*/  R2UR UR58, R238 ;  /* 0x00000000ee3a72ca */ /* 0x004fe400000e0000 */
[----:B------:R-:W2:Y:S04]  /*38460*/  LDL.LU R238, [R1+0x11c0] ;  /* 0x0011c00001ee7983 */ /* 0x000ea80000300800 */
[----:B------:R0:W-:Y:S01]  /*38470*/  STL [R1+0x9d0], R188 ;  /* 0x0009d0bc01007387 */ /* 0x0001e20000100800 */
[----:B------:R-:W-:Y:S01]  /*38480*/  @P1 LOP3.LUT R229, R229, 0x4000, RZ, 0xfc, !PT ;  /* 0x00004000e5e51812 */ /* 0x000fe200078efcff */
[----:B0-----:R-:W-:Y:S01]  /*38490*/  VIADD R188, R188, UR6 ;  /* 0x00000006bcbc7c36 */ /* 0x001fe20008000000 */
[----:B------:R-:W-:-:S02]  /*384a0*/  ULDC UR6, c[0x0][0x248] ;  /* 0x0000920000067ab9 */ /* 0x000fc40000000800 */
[----:B------:R-:W-:Y:S02]  /*384b0*/  LOP3.LUT R229, R229, 0xffffdfff, RZ, 0xc0, !PT ;  /* 0xffffdfffe5e57812 */ /* 0x000fe400078ec0ff */
[----:B------:R0:W-:Y:S02]  /*384c0*/  STL [R1+0x9d4], R188 ;  /* 0x0009d4bc01007387 */ /* 0x0001e40000100800 */
[----:B------:R-:W-:Y:S02]  /*384d0*/  @P0 LOP3.LUT R229, R229, 0x2000, RZ, 0xfc, !PT ;  /* 0x00002000e5e50812 */ /* 0x000fe400078efcff */
[----:B------:R-:W-:Y:S01]  /*384e0*/  ISETP.GE.AND P0, PT, R221, UR47, PT ;  /* 0x0000002fdd007c0c */ /* 0x000fe2000bf06270 */
[----:B------:R-:W-:Y:S01]  /*384f0*/  ULDC UR47, c[0x0][0x248] ;  /* 0x00009200002f7ab9 */ /* 0x000fe20000000800 */
[----:B0-----:R-:W-:Y:S01]  /*38500*/  VIADD R188, R188, UR6 ;  /* 0x00000006bcbc7c36 */ /* 0x001fe20008000000 */
[----:B------:R-:W-:-:S04]  /*38510*/  ULDC UR6, c[0x0][0x248] ;  /* 0x0000920000067ab9 */ /* 0x000fc80000000800 */
[----:B------:R0:W-:Y:S01]  /*38520*/  STL [R1+0x9d8], R188 ;  /* 0x0009d8bc01007387 */ /* 0x0001e20000100800 */
[----:B------:R-:W-:Y:S01]  /*38530*/  ISETP.LT.AND P1, PT, R7, UR5, !P0 ;  /* 0x0000000507007c0c */ /* 0x000fe2000c721270 */
[----:B------:R-:W-:Y:S01]  /*38540*/  ULDC UR5, c[0x0][0x248] ;  /* 0x0000920000057ab9 */ /* 0x000fe20000000800 */
[----:B0-----:R-:W-:Y:S01]  /*38550*/  VIADD R188, R188, UR6 ;  /* 0x00000006bcbc7c36 */ /* 0x001fe20008000000 */
[----:B------:R-:W-:-:S04]  /*38560*/  ULDC UR6, c[0x0][0x248] ;  /* 0x0000920000067ab9 */ /* 0x000fc80000000800 */
[----:B------:R0:W-:Y:S01]  /*38570*/  STL [R1+0x9dc], R188 ;  /* 0x0009dcbc01007387 */ /* 0x0001e20000100800 */
[----:B------:R-:W-:Y:S01]  /*38580*/  ISETP.LT.AND P0, PT, R6, UR8, !P0 ;  /* 0x0000000806007c0c */ /* 0x000fe2000c701270 */
[----:B------:R-:W-:Y:S01]  /*38590*/  ULDC UR8, c[0x0][0x248] ;  /* 0x0000920000087ab9 */ /* 0x000fe20000000800 */
[----:B0-----:R-:W-:Y:S01]  /*385a0*/  VIADD R188, R188, UR6 ;  /* 0x00000006bcbc7c36 */ /* 0x001fe20008000000 */
[----:B------:R-:W-:Y:S01]  /*385b0*/  ULDC UR6, c[0x0][0x248] ;  /* 0x0000920000067ab9 */ /* 0x000fe20000000800 */
[----:B------:R-:W-:-:S03]  /*385c0*/  LOP3.LUT R229, R229, 0xffffefff, RZ, 0xc0, !PT ;  /* 0xffffefffe5e57812 */ /* 0x000fc600078ec0ff */
[----:B------:R0:W-:Y:S01]  /*385d0*/  STL [R1+0x9e0], R188 ;  /* 0x0009e0bc01007387 */ /* 0x0001e20000100800 */
[----:B------:R-:W-:Y:S01]  /*385e0*/  @P1 LOP3.LUT R229, R229, 0x1000, RZ, 0xfc, !PT ;  /* 0x00001000e5e51812 */ /* 0x000fe200078efcff */
[----:B0-----:R-:W-:Y:S01]  /*385f0*/  VIADD R188, R188, UR6 ;  /* 0x00000006bcbc7c36 */ /* 0x001fe20008000000 */
[----:B------:R-:W-:-:S04]  /*38600*/  ULDC UR6, c[0x0][0x248] ;  /* 0x0000920000067ab9 */ /* 0x000fc80000000800 */
[----:B------:R0:W-:Y:S01]  /*38610*/  STL [R1+0x9e4], R188 ;  /* 0x0009e4bc01007387 */ /* 0x0001e20000100800 */
[----:B------:R-:W-:Y:S01]  /*38620*/  LOP3.LUT R229, R229, 0xfffff7ff, RZ, 0xc0, !PT ;  /* 0xfffff7ffe5e57812 */ /* 0x000fe200078ec0ff */
[----:B0-----:R-:W-:-:S03]  /*38630*/  VIADD R188, R188, UR6 ;  /* 0x00000006bcbc7c36 */ /* 0x001fc60008000000 */
[----:B------:R-:W-:Y:S01]  /*38640*/  @P0 LOP3.LUT R229, R229, 0x800, RZ, 0xfc, !PT ;  /* 0x00000800e5e50812 */ /* 0x000fe200078efcff */
[----:B------:R-:W-:Y:S01]  /*38650*/  ULDC UR6, c[0x0][0x248] ;  /* 0x0000920000067ab9 */ /* 0x000fe20000000800 */
[----:B------:R0:W-:Y:S01]  /*38660*/  STL [R1+0x9e8], R188 ;  /* 0x0009e8bc01007387 */ /* 0x0001e20000100800 */
[----:B------:R-:W-:Y:S01]  /*38670*/  ISETP.GE.AND P0, PT, R222, UR11, PT ;  /* 0x0000000bde007c0c */ /* 0x000fe2000bf06270 */
[----:B------:R-:W-:Y:S01]  /*38680*/  ULDC UR11, c[0x0][0x228] ;  /* 0x00008a00000b7ab9 */ /* 0x000fe20000000800 */
[----:B0-----:R-:W-:Y:S02]  /*38690*/  VIADD R188, R188, UR5 ;  /* 0x00000005bcbc7c36 */ /* 0x001fe40008000000 */
[----:B------:R-:W-:Y:S01]  /*386a0*/  ISETP.LT.AND P1, PT, R7, UR30, !P0 ;  /* 0x0000001e07007c0c */ /* 0x000fe2000c721270 */
[----:B------:R-:W-:Y:S02]  /*386b0*/  ULDC UR5, c[0x0][0x248] ;  /* 0x0000920000057ab9 */ /* 0x000fe40000000800 */
[----:B------:R0:W-:Y:S01]  /*386c0*/  STL [R1+0x9ec], R188 ;  /* 0x0009ecbc01007387 */ /* 0x0001e20000100800 */
[----:B------:R-:W-:Y:S01]  /*386d0*/  ISETP.LT.AND P0, PT, R6, UR28, !P0 ;  /* 0x0000001c06007c0c */ /* 0x000fe2000c701270 */
[----:B------:R-:W-:Y:S01]  /*386e0*/  ULDC UR30, c[0x0][0x248] ;  /* 0x00009200001e7ab9 */ /* 0x000fe20000000800 */
[----:B------:R-:W-:Y:S01]  /*386f0*/  LOP3.LUT R229, R229, 0xfffffbff, RZ, 0xc0, !PT ;  /* 0xfffffbffe5e57812 */ /* 0x000fe200078ec0ff */
[----:B------:R-:W-:Y:S01]  /*38700*/  ULDC UR28, c[0x0][0x248] ;  /* 0x00009200001c7ab9 */ /* 0x000fe20000000800 */
[----:B0-----:R-:W-:-:S05]  /*38710*/  VIADD R188, R188, UR20 ;  /* 0x00000014bcbc7c36 */ /* 0x001fca0008000000 */
[----:B------:R0:W-:Y:S01]  /*38720*/  STL [R1+0x9f0], R188 ;  /* 0x0009f0bc01007387 */ /* 0x0001e20000100800 */
[----:B------:R-:W-:Y:S01]  /*38730*/  @P1 LOP3.LUT R229, R229, 0x400, RZ, 0xfc, !PT ;  /* 0x00000400e5e51812 */ /* 0x000fe200078efcff */
[----:B0-----:R-:W-:-:S05]  /*38740*/  VIADD R188, R188, UR17 ;  /* 0x00000011bcbc7c36 */ /* 0x001fca0008000000 */
[----:B------:R0:W-:Y:S01]  /*38750*/  STL [R1+0x9f4], R188 ;  /* 0x0009f4bc01007387 */ /* 0x0001e20000100800 */
[----:B------:R-:W-:Y:S01]  /*38760*/  LOP3.LUT R229, R229, 0xfffffdff, RZ, 0xc0, !PT ;  /* 0xfffffdffe5e57812 */ /* 0x000fe200078ec0ff */
[----:B0-----:R-:W-:-:S05]  /*38770*/  VIADD R188, R188, UR6 ;  /* 0x00000006bcbc7c36 */ /* 0x001fca0008000000 */
[----:B------:R0:W-:Y:S01]  /*38780*/  STL [R1+0x9f8], R188 ;  /* 0x0009f8bc01007387 */ /* 0x0001e20000100800 */
[----:B------:R-:W-:Y:S02]  /*38790*/  @P0 LOP3.LUT R229, R229, 0x200, RZ, 0xfc, !PT ;  /* 0x00000200e5e50812 */ /* 0x000fe400078efcff */
[----:B------:R-:W-:Y:S01]  /*387a0*/  ISETP.GE.AND P0, PT, R223, UR55, PT ;  /* 0x00000037df007c0c */ /* 0x000fe2000bf06270 */
[----:B------:R-:W-:Y:S01]  /*387b0*/  ULDC UR55, c[0x0][0x228] ;  /* 0x00008a0000377ab9 */ /* 0x000fe20000000800 */
[----:B0-----:R-:W-:Y:S02]  /*387c0*/  VIADD R188, R188, UR10 ;  /* 0x0000000abcbc7c36 */ /* 0x001fe40008000000 */
[----:B------:R-:W-:Y:S01]  /*387d0*/  ISETP.LT.AND P1, PT, R7, UR26, !P0 ;  /* 0x0000001a07007c0c */ /* 0x000fe2000c721270 */
[----:B------:R-:W-:Y:S02]  /*387e0*/  ULDC.64 UR26, c[0x0][0x228] ;  /* 0x00008a00001a7ab9 */ /* 0x000fe40000000a00 */
[----:B------:R0:W-:Y:S02]  /*387f0*/  STL [R1+0x9fc], R188 ;  /* 0x0009fcbc01007387 */ /* 0x0001e40000100800 */
[----:B0-----:R-:W-:Y:S01]  /*38800*/  VIADD R188, R188, UR16 ;  /* 0x00000010bcbc7c36 */ /* 0x001fe20008000000 */
[----:B------:R-:W-:Y:S01]  /*38810*/  ISETP.LT.AND P0, PT, R6, UR32, !P0 ;  /* 0x0000002006007c0c */ /* 0x000fe2000c701270 */
[----:B------:R-:W-:Y:S01]  /*38820*/  ULDC UR32, c[0x0][0x248] ;  /* 0x0000920000207ab9 */ /* 0x000fe20000000800 */
[----:B------:R-:W-:Y:S01]  /*38830*/  LOP3.LUT R229, R229, 0xfffffeff, RZ, 0xc0, !PT ;  /* 0xfffffeffe5e57812 */ /* 0x000fe200078ec0ff */
[----:B------:R-:W-:Y:S01]  /*38840*/  ULDC.64 UR16, c[0x0][0x228] ;  /* 0x00008a0000107ab9 */ /* 0x000fe20000000a00 */
[----:B------:R0:W-:Y:S02]  /*38850*/  STL [R1+0xa00], R188 ;  /* 0x000a00bc01007387 */ /* 0x0001e40000100800 */
[----:B0-----:R-:W-:-:S05]  /*38860*/  VIADD R188, R188, UR8 ;  /* 0x00000008bcbc7c36 */ /* 0x001fca0008000000 */
[----:B------:R0:W-:Y:S01]  /*38870*/  STL [R1+0xa04], R188 ;  /* 0x000a04bc01007387 */ /* 0x0001e20000100800 */
[----:B------:R-:W-:Y:S01]  /*38880*/  @P1 LOP3.LUT R229, R229, 0x100, RZ, 0xfc, !PT ;  /* 0x00000100e5e51812 */ /* 0x000fe200078efcff */
[----:B0-----:R-:W-:-:S03]  /*38890*/  VIADD R188, R188, UR5 ;  /* 0x00000005bcbc7c36 */ /* 0x001fc60008000000 */
[----:B------:R-:W-:Y:S02]  /*388a0*/  LOP3.LUT R229, R229, 0xffffff7f, RZ, 0xc0, !PT ;  /* 0xffffff7fe5e57812 */ /* 0x000fe400078ec0ff */
[----:B------:R0:W-:Y:S02]  /*388b0*/  STL [R1+0xa08], R188 ;  /* 0x000a08bc01007387 */ /* 0x0001e40000100800 */
[----:B------:R-:W-:Y:S02]  /*388c0*/  @P0 LOP3.LUT R229, R229, 0x80, RZ, 0xfc, !PT ;  /* 0x00000080e5e50812 */ /* 0x000fe400078efcff */
[----:B------:R-:W-:Y:S01]  /*388d0*/  ISETP.GE.AND P0, PT, R224, UR37, PT ;  /* 0x00000025e0007c0c */ /* 0x000fe2000bf06270 */
[----:B------:R-:W-:Y:S01]  /*388e0*/  ULDC UR37, c[0x0][0x248] ;  /* 0x0000920000257ab9 */ /* 0x000fe20000000800 */
[----:B0-----:R-:W-:-:S05]  /*388f0*/  VIADD R188, R188, UR47 ;  /* 0x0000002fbcbc7c36 */ /* 0x001fca0008000000 */
[----:B------:R0:W-:Y:S01]  /*38900*/  STL [R1+0xa0c], R188 ;  /* 0x000a0cbc01007387 */ /* 0x0001e20000100800 */
[----:B------:R-:W-:Y:S01]  /*38910*/  ISETP.LT.AND P1, PT, R7, UR34, !P0 ;  /* 0x0000002207007c0c */ /* 0x000fe2000c721270 */
[----:B------:R-:W-:Y:S01]  /*38920*/  ULDC UR34, c[0x0][0x248] ;  /* 0x0000920000227ab9 */ /* 0x000fe20000000800 */
[----:B0-----:R-:W-:-:S05]  /*38930*/  VIADD R188, R188, UR32 ;  /* 0x00000020bcbc7c36 */ /* 0x001fca0008000000 */
[----:B------:R0:W-:Y:S01]  /*38940*/  STL [R1+0xa10], R188 ;  /* 0x000a10bc01007387 */ /* 0x0001e20000100800 */
[----:B------:R-:W-:Y:S01]  /*38950*/  ISETP.LT.AND P0, PT, R6, UR38, !P0 ;  /* 0x0000002606007c0c */ /* 0x000fe2000c701270 */
[----:B------:R-:W-:Y:S01]  /*38960*/  ULDC UR38, c[0x0][0x248] ;  /* 0x0000920000267ab9 */ /* 0x000fe20000000800 */
[----:B0-----:R-:W-:Y:S01]  /*38970*/  VIADD R188, R188, UR30 ;  /* 0x0000001ebcbc7c36 */ /* 0x001fe20008000000 */
[----:B------:R-:W-:-:S04]  /*38980*/  LOP3.LUT R229, R229, 0xffffffbf, RZ, 0xc0, !PT ;  /* 0xffffffbfe5e57812 */ /* 0x000fc800078ec0ff */
[----:B------:R0:W-:Y:S01]  /*38990*/  STL [R1+0xa14], R188 ;  /* 0x000a14bc01007387 */ /* 0x0001e20000100800 */
[----:B------:R-:W-:Y:S01]  /*389a0*/  @P1 LOP3.LUT R229, R229, 0x40, RZ, 0xfc, !PT ;  /* 0x00000040e5e51812 */ /* 0x000fe200078efcff */
[----:B0-----:R-:W-:-:S05]  /*389b0*/  VIADD R188, R188, UR28 ;  /* 0x0000001cbcbc7c36 */ /* 0x001fca0008000000 */
[----:B------:R0:W-:Y:S01]  /*389c0*/  STL [R1+0xa18], R188 ;  /* 0x000a18bc01007387 */ /* 0x0001e20000100800 */
[----:B------:R-:W-:Y:S01]  /*389d0*/  LOP3.LUT R229, R229, 0xffffffdf, RZ, 0xc0, !PT ;  /* 0xffffffdfe5e57812 */ /* 0x000fe200078ec0ff */
[----:B0-----:R-:W-:-:S03]  /*389e0*/  VIADD R188, R188, UR52 ;  /* 0x00000034bcbc7c36 */ /* 0x001fc60008000000 */
[----:B------:R-:W-:Y:S02]  /*389f0*/  @P0 LOP3.LUT R229, R229, 0x20, RZ, 0xfc, !PT ;  /* 0x00000020e5e50812 */ /* 0x000fe400078efcff */
[----:B------:R0:W-:Y:S01]  /*38a00*/  STL [R1+0xa1c], R188 ;  /* 0x000a1cbc01007387 */ /* 0x0001e20000100800 */
[----:B------:R-:W-:Y:S01]  /*38a10*/  ISETP.GE.AND P0, PT, R225, UR21, PT ;  /* 0x00000015e1007c0c */ /* 0x000fe2000bf06270 */
[----:B------:R-:W-:Y:S01]  /*38a20*/  VIADD R249, R5, 0xc4 ;  /* 0x000000c405f97836 */ /* 0x000fe20000000000 */
[----:B---3--:R-:W-:Y:S01]  /*38a30*/  R2UR UR59, R189 ;  /* 0x00000000bd3b72ca */ /* 0x008fe200000e0000 */
[----:B------:R-:W-:Y:S01]  /*38a40*/  ULDC.64 UR20, c[0x0][0x228] ;  /* 0x00008a0000147ab9 */ /* 0x000fe20000000a00 */
[----:B0-----:R-:W-:Y:S01]  /*38a50*/  VIADD R188, R188, UR38 ;  /* 0x00000026bcbc7c36 */ /* 0x001fe20008000000 */
[----:B------:R-:W-:Y:S01]  /*38a60*/  ISETP.LT.AND P1, PT, R7, UR40, !P0 ;  /* 0x0000002807007c0c */ /* 0x000fe2000c721270 */
[----:B------:R-:W-:-:S03]  /*38a70*/  VIADD R251, R5, 0xc3 ;  /* 0x000000c305fb7836 */ /* 0x000fc60000000000 */
[----:B------:R0:W-:Y:S01]  /*38a80*/  STL [R1+0xa20], R188 ;  /* 0x000a20bc01007387 */ /* 0x0001e20000100800 */
[----:B------:R-:W-:Y:S01]  /*38a90*/  ISETP.LT.AND P0, PT, R6, UR42, !P0 ;  /* 0x0000002a06007c0c */ /* 0x000fe2000c701270 */
[----:B------:R-:W-:Y:S01]  /*38aa0*/  ULDC UR42, c[0x0][0x248] ;  /* 0x00009200002a7ab9 */ /* 0x000fe20000000800 */
[----:B------:R-:W-:Y:S01]  /*38ab0*/  LOP3.LUT R229, R229, 0xffffffef, RZ, 0xc0, !PT ;  /* 0xffffffefe5e57812 */ /* 0x000fe200078ec0ff */
[----:B------:R-:W-:Y:S01]  /*38ac0*/  ULDC UR40, c[0x0][0x248] ;  /* 0x0000920000287ab9 */ /* 0x000fe20000000800 */
[----:B0-----:R-:W-:-:S04]  /*38ad0*/  VIADD R188, R188, UR37 ;  /* 0x00000025bcbc7c36 */ /* 0x001fc80008000000 */
[----:B------:R-:W-:Y:S01]  /*38ae0*/  VIADD R189, R188, UR34 ;  /* 0x00000022bcbd7c36 */ /* 0x000fe20008000000 */
[----:B------:R0:W-:Y:S01]  /*38af0*/  STL [R1+0xa24], R188 ;  /* 0x000a24bc01007387 */ /* 0x0001e20000100800 */
[----:B------:R-:W-:-:S03]  /*38b00*/  @P1 LOP3.LUT R229, R229, 0x10, RZ, 0xfc, !PT ;  /* 0x00000010e5e51812 */ /* 0x000fc600078efcff */
[----:B0-----:R-:W3:Y:S01]  /*38b10*/  LDL.LU R188, [R1+0xff0] ;  /* 0x000ff00001bc7983 */ /* 0x001ee20000300800 */
[----:B------:R-:W-:-:S04]  /*38b20*/  LOP3.LUT R229, R229, 0xfffffff7, RZ, 0xc0, !PT ;  /* 0xfffffff7e5e57812 */ /* 0x000fc800078ec0ff */
[----:B------:R-:W-:Y:S02]  /*38b30*/  @P0 LOP3.LUT R229, R229, 0x8, RZ, 0xfc, !PT ;  /* 0x00000008e5e50812 */ /* 0x000fe400078efcff */
[----:B------:R-:W-:Y:S01]  /*38b40*/  ISETP.GE.AND P0, PT, R226, UR7, PT ;  /* 0x00000007e2007c0c */ /* 0x000fe2000bf06270 */
[----:B------:R-:W-:-:S03]  /*38b50*/  ULDC.64 UR6, c[0x0][0x228] ;  /* 0x00008a0000067ab9 */ /* 0x000fc60000000a00 */
[----:B------:R-:W-:Y:S01]  /*38b60*/  ISETP.LT.AND P1, PT, R7, UR61, !P0 ;  /* 0x0000003d07007c0c */ /* 0x000fe2000c721270 */
[----:B------:R-:W-:Y:S01]  /*38b70*/  ULDC UR61, c[0x0][0x228] ;  /* 0x00008a00003d7ab9 */ /* 0x000fe20000000800 */
[----:B------:R-:W-:Y:S02]  /*38b80*/  ISETP.LT.AND P0, PT, R6, UR44, !P0 ;  /* 0x0000002c06007c0c */ /* 0x000fe4000c701270 */
[----:B------:R-:W-:-:S09]  /*38b90*/  LOP3.LUT R229, R229, 0xfffffffb, RZ, 0xc0, !PT ;  /* 0xfffffffbe5e57812 */ /* 0x000fd200078ec0ff */
[----:B------:R-:W-:-:S04]  /*38ba0*/  @P1 LOP3.LUT R229, R229, 0x4, RZ, 0xfc, !PT ;  /* 0x00000004e5e51812 */ /* 0x000fc800078efcff */
[----:B------:R-:W-:-:S04]  /*38bb0*/  LOP3.LUT R229, R229, 0xfffffffd, RZ, 0xc0, !PT ;  /* 0xfffffffde5e57812 */ /* 0x000fc800078ec0ff */
[----:B------:R-:W-:Y:S02]  /*38bc0*/  @P0 LOP3.LUT R229, R229, 0x2, RZ, 0xfc, !PT ;  /* 0x00000002e5e50812 */ /* 0x000fe400078efcff */
[----:B------:R-:W-:-:S04]  /*38bd0*/  ISETP.GE.AND P0, PT, R227, UR31, PT ;  /* 0x0000001fe3007c0c */ /* 0x000fc8000bf06270 */
[----:B------:R-:W-:Y:S01]  /*38be0*/  ISETP.LT.AND P1, PT, R7, UR11, !P0 ;  /* 0x0000000b07007c0c */ /* 0x000fe2000c721270 */
[----:B------:R-:W-:Y:S01]  /*38bf0*/  ULDC.64 UR10, c[0x0][0x228] ;  /* 0x00008a00000a7ab9 */ /* 0x000fe20000000a00 */
[----:B------:R-:W-:Y:S01]  /*38c00*/  ISETP.LT.AND P0, PT, R6, UR22, !P0 ;  /* 0x0000001606007c0c */ /* 0x000fe2000c701270 */
[----:B------:R-:W-:Y:S01]  /*38c10*/  ULDC UR22, c[0x0][0x228] ;  /* 0x00008a0000167ab9 */ /* 0x000fe20000000800 */
[----:B------:R-:W-:-:S11]  /*38c20*/  LOP3.LUT R229, R229, 0xfffffffe, RZ, 0xc0, !PT ;  /* 0xfffffffee5e57812 */ /* 0x000fd600078ec0ff */
[----:B------:R-:W-:Y:S02]  /*38c30*/  @P0 LOP3.LUT R228, R228, 0x80000000, RZ, 0xfc, !PT ;  /* 0x80000000e4e40812 */ /* 0x000fe400078efcff */
[----:B------:R-:W-:Y:S02]  /*38c40*/  ISETP.GE.AND P0, PT, R237, UR23, PT ;  /* 0x00000017ed007c0c */ /* 0x000fe4000bf06270 */
[----:B------:R-:W-:Y:S02]  /*38c50*/  @P1 LOP3.LUT R229, R229, 0x1, RZ, 0xfc, !PT ;  /* 0x00000001e5e51812 */ /* 0x000fe400078efcff */
[----:B------:R-:W-:Y:S01]  /*38c60*/  ISETP.LT.AND P1, PT, R7, UR55, !P0 ;  /* 0x0000003707007c0c */ /* 0x000fe2000c721270 */
[----:B------:R-:W-:Y:S01]  /*38c70*/  ULDC UR55, c[0x0][0x228] ;  /* 0x00008a0000377ab9 */ /* 0x000fe20000000800 */
[----:B------:R-:W-:Y:S01]  /*38c80*/  ISETP.LT.AND P0, PT, R6, UR22, !P0 ;  /* 0x0000001606007c0c */ /* 0x000fe2000c701270 */
[----:B------:R-:W-:Y:S01]  /*38c90*/  ULDC.64 UR22, c[0x0][0x228] ;  /* 0x00008a0000167ab9 */ /* 0x000fe20000000a00 */
        /* <DEDUP_REMOVED lines=14> */
[----:B------:R-:W-:Y:S02]  /*38d80*/  ISETP.LT.AND P2, PT, R7, UR61, !P0 ;  /* 0x0000003d07007c0c */ /* 0x000fe4000c741270 */
[----:B------:R-:W-:Y:S02]  /*38d90*/  ISETP.LT.AND P1, PT, R6, UR55, !P0 ;  /* 0x0000003706007c0c */ /* 0x000fe4000c721270 */
[----:B------:R-:W-:Y:S02]  /*38da0*/  LOP3.LUT R228, R228, 0xfbffffff, RZ, 0xc0, !PT ;  /* 0xfbffffffe4e47812 */ /* 0x000fe400078ec0ff */
[----:B------:R-:W-:-:S07]  /*38db0*/  ISETP.GE.AND P0, PT, R241, UR49, PT ;  /* 0x00000031f1007c0c */ /* 0x000fce000bf06270 */
[----:B------:R-:W-:Y:S02]  /*38dc0*/  @P2 LOP3.LUT R228, R228, 0x4000000, RZ, 0xfc, !PT ;  /* 0x04000000e4e42812 */ /* 0x000fe400078efcff */
[----:B------:R-:W-:Y:S02]  /*38dd0*/  ISETP.LT.AND P2, PT, R7, UR60, !P0 ;  /* 0x0000003c07007c0c */ /* 0x000fe4000c741270 */
[----:B------:R-:W-:-:S04]  /*38de0*/  LOP3.LUT R228, R228, 0xfdffffff, RZ, 0xc0, !PT ;  /* 0xfdffffffe4e47812 */ /* 0x000fc800078ec0ff */
[----:B------:R-:W-:Y:S02]  /*38df0*/  @P1 LOP3.LUT R228, R228, 0x2000000, RZ, 0xfc, !PT ;  /* 0x02000000e4e41812 */ /* 0x000fe400078efcff */
[----:B------:R-:W-:Y:S02]  /*38e00*/  ISETP.LT.AND P1, PT, R6, UR57, !P0 ;  /* 0x0000003906007c0c */ /* 0x000fe4000c721270 */
[----:B------:R-:W-:Y:S02]  /*38e10*/  LOP3.LUT R228, R228, 0xfeffffff, RZ, 0xc0, !PT ;  /* 0xfeffffffe4e47812 */ /* 0x000fe400078ec0ff */
[----:B------:R-:W-:Y:S02]  /*38e20*/  ISETP.GE.AND P0, PT, R242, UR45, PT ;  /* 0x0000002df2007c0c */ /* 0x000fe4000bf06270 */
[----:B------:R-:W-:Y:S02]  /*38e30*/  @P2 LOP3.LUT R228, R228, 0x1000000, RZ, 0xfc, !PT ;  /* 0x01000000e4e42812 */ /* 0x000fe400078efcff */
[----:B------:R-:W-:-:S02]  /*38e40*/  ISETP.LT.AND P2, PT, R7, UR56, !P0 ;  /* 0x0000003807007c0c */ /* 0x000fc4000c741270 */
        /* <DEDUP_REMOVED lines=50> */
[----:B------:R-:W-:Y:S01]  /*39170*/  @P1 LOP3.LUT R228, R228, 0x8, RZ, 0xfc, !PT ;  /* 0x00000008e4e41812 */ /* 0x000fe200078efcff */
[----:B------:R0:W-:Y:S01]  /*39180*/  STL [R1+0xa28], R189 ;  /* 0x000a28bd01007387 */ /* 0x0001e20000100800 */
[----:B------:R-:W-:Y:S02]  /*39190*/  ISETP.LT.AND P1, PT, R6, UR20, !P0 ;  /* 0x0000001406007c0c */ /* 0x000fe4000c721270 */
[----:B------:R-:W-:-:S04]  /*391a0*/  LOP3.LUT R228, R228, 0xfffffffb, RZ, 0xc0, !PT ;  /* 0xfffffffbe4e47812 */ /* 0x000fc800078ec0ff */
[----:B------:R-:W-:Y:S01]  /*391b0*/  @P2 LOP3.LUT R228, R228, 0x4, RZ, 0xfc, !PT ;  /* 0x00000004e4e42812 */ /* 0x000fe200078efcff */
[----:B0-----:R-:W-:-:S03]  /*391c0*/  VIADD R189, R189, UR42 ;  /* 0x0000002abdbd7c36 */ /* 0x001fc60008000000 */
[----:B------:R-:W-:Y:S02]  /*391d0*/  LOP3.LUT R228, R228, 0xfffffffd, RZ, 0xc0, !PT ;  /* 0xfffffffde4e47812 */ /* 0x000fe400078ec0ff */
[----:B------:R0:W-:Y:S01]  /*391e0*/  STL [R1+0xa2c], R189 ;  /* 0x000a2cbd01007387 */ /* 0x0001e20000100800 */
[----:B------:R-:W-:Y:S02]  /*391f0*/  ISETP.GE.AND P0, PT, R251, UR9, PT ;  /* 0x00000009fb007c0c */ /* 0x000fe4000bf06270 */
[----:B------:R-:W-:Y:S01]  /*39200*/  @P1 LOP3.LUT R228, R228, 0x2, RZ, 0xfc, !PT ;  /* 0x00000002e4e41812 */ /* 0x000fe200078efcff */
[----:B0-----:R-:W-:Y:S01]  /*39210*/  VIADD R189, R189, UR40 ;  /* 0x00000028bdbd7c36 */ /* 0x001fe20008000000 */
[----:B------:R-:W-:Y:S02]  /*39220*/  ISETP.LT.AND P1, PT, R7, UR51, !P0 ;  /* 0x0000003307007c0c */ /* 0x000fe4000c721270 */
[----:B------:R-:W-:Y:S02]  /*39230*/  ISETP.LT.AND P0, PT, R6, UR24, !P0 ;  /* 0x0000001806007c0c */ /* 0x000fe4000c701270 */
[----:B------:R0:W-:Y:S02]  /*39240*/  STL [R1+0xa30], R189 ;  /* 0x000a30bd01007387 */ /* 0x0001e40000100800 */
[----:B0-----:R-:W-:-:S05]  /*39250*/  VIADD R189, R189, UR54 ;  /* 0x00000036bdbd7c36 */ /* 0x001fca0008000000 */
[----:B------:R0:W-:Y:S01]  /*39260*/  STL [R1+0xac8], R189 ;  /* 0x000ac8bd01007387 */ /* 0x0001e20000100800 */
[----:B--2---:R-:W-:-:S04]  /*39270*/  LOP3.LUT R238, R238, 0x7fffffff, RZ, 0xc0, !PT ;  /* 0x7fffffffeeee7812 */ /* 0x004fc800078ec0ff */
[----:B------:R-:W-:Y:S02]  /*39280*/  @P0 LOP3.LUT R238, R238, 0x80000000, RZ, 0xfc, !PT ;  /* 0x80000000eeee0812 */ /* 0x000fe400078efcff */
[----:B------:R-:W-:Y:S02]  /*39290*/  ISETP.GE.AND P0, PT, R6, UR4, PT ;  /* 0x0000000406007c0c */ /* 0x000fe4000bf06270 */
[----:B---3--:R-:W-:Y:S01]  /*392a0*/  R2UR UR4, R188 ;  /* 0x00000000bc0472ca */ /* 0x008fe200000e0000 */
[C---:B------:R-:W-:Y:S01]  /*392b0*/  VIADD R8, R5.reuse, 0x11 ;  /* 0x0000001105087836 */ /* 0x040fe20000000000 */
[----:B------:R-:W-:Y:S01]  /*392c0*/  LOP3.LUT R228, R228, 0xfffffffe, RZ, 0xc0, !PT ;  /* 0xfffffffee4e47812 */ /* 0x000fe200078ec0ff */
[C---:B------:R-:W-:Y:S02]  /*392d0*/  VIADD R9, R5.reuse, 0x12 ;  /* 0x0000001205097836 */ /* 0x040fe40000000000 */
[C---:B------:R-:W-:Y:S02]  /*392e0*/  VIADD R8, R5.reuse, 0xf ;  /* 0x0000000f05087836 */ /* 0x040fe40000000000 */
[----:B------:R-:W-:-:S02]  /*392f0*/  VIADD R252, R5, 0xc2 ;  /* 0x000000c205fc7836 */ /* 0x000fc40000000000 */
[C---:B------:R-:W-:Y:S02]  /*39300*/  VIADD R9, R5.reuse, 0x10 ;  /* 0x0000001005097836 */ /* 0x040fe40000000000 */
[C---:B------:R-:W-:Y:S02]  /*39310*/  VIADD R8, R5.reuse, 0xd ;  /* 0x0000000d05087836 */ /* 0x040fe40000000000 */
[C---:B------:R-:W-:Y:S02]  /*39320*/  VIADD R9, R5.reuse, 0xe ;  /* 0x0000000e05097836 */ /* 0x040fe40000000000 */
[C---:B------:R-:W-:Y:S02]  /*39330*/  VIADD R8, R5.reuse, 0xb ;  /* 0x0000000b05087836 */ /* 0x040fe40000000000 */
[C---:B------:R-:W-:Y:S02]  /*39340*/  VIADD R9, R5.reuse, 0xc ;  /* 0x0000000c05097836 */ /* 0x040fe40000000000 */
[C---:B------:R-:W-:Y:S01]  /*39350*/  VIADD R8, R5.reuse, 0x9 ;  /* 0x0000000905087836 */ /* 0x040fe20000000000 */
[----:B------:R-:W-:Y:S01]  /*39360*/  @P1 LOP3.LUT R228, R228, 0x1, RZ, 0xfc, !PT ;  /* 0x00000001e4e41812 */ /* 0x000fe200078efcff */
[----:B------:R-:W-:-:S02]  /*39370*/  VIADD R9, R5, 0xa ;  /* 0x0000000a05097836 */ /* 0x000fc40000000000 */
[C---:B------:R-:W-:Y:S01]  /*39380*/  VIADD R8, R5.reuse, 0x7 ;  /* 0x0000000705087836 */ /* 0x040fe20000000000 */
[----:B------:R-:W-:Y:S01]  /*39390*/  ISETP.GE.AND P1, PT, R252, UR27, PT ;  /* 0x0000001bfc007c0c */ /* 0x000fe2000bf26270 */
[C---:B------:R-:W-:Y:S02]  /*393a0*/  VIADD R9, R5.reuse, 0x8 ;  /* 0x0000000805097836 */ /* 0x040fe40000000000 */
[C---:B------:R-:W-:Y:S02]  /*393b0*/  VIADD R8, R5.reuse, 0x6 ;  /* 0x0000000605087836 */ /* 0x040fe40000000000 */
        /* <DEDUP_REMOVED lines=179> */
[----:B------:R-:W-:Y:S01]  /*39ef0*/  VIADD R8, R5, 0x1 ;  /* 0x0000000105087836 */ /* 0x000fe20000000000 */
[----:B------:R-:W-:Y:S01]  /*39f00*/  ULDC.64 UR32, c[0x0][0x228] ;  /* 0x00008a0000207ab9 */ /* 0x000fe20000000a00 */
[----:B------:R-:W-:Y:S01]  /*39f10*/  ULDC.64 UR26, c[0x0][0x228] ;  /* 0x00008a00001a7ab9 */ /* 0x000fe20000000a00 */
[C---:B------:R-:W-:Y:S01]  /*39f20*/  ISETP.LT.AND P3, PT, R7.reuse, UR32, !P1 ;  /* 0x0000002007007c0c */ /* 0x040fe2000cf61270 */
[----:B------:R-:W-:Y:S01]  /*39f30*/  ULDC.64 UR30, c[0x0][0x228] ;  /* 0x00008a00001e7ab9 */ /* 0x000fe20000000a00 */
[----:B------:R-:W-:Y:S01]  /*39f40*/  ISETP.LT.AND P2, PT, R6, UR26, !P1 ;  /* 0x0000001a06007c0c */ /* 0x000fe2000cf41270 */
[----:B------:R-:W-:Y:S01]  /*39f50*/  ULDC.64 UR24, c[0x0][0x228] ;  /* 0x00008a0000187ab9 */ /* 0x000fe20000000a00 */
[----:B------:R-:W-:Y:S01]  /*39f60*/  LOP3.LUT R238, R238, 0xbfffffff, RZ, 0xc0, !PT ;  /* 0xbfffffffeeee7812 */ /* 0x000fe200078ec0ff */
[----:B------:R-:W-:Y:S01]  /*39f70*/  ULDC.64 UR34, c[0x0][0x228] ;  /* 0x00008a0000227ab9 */ /* 0x000fe20000000a00 */
[----:B------:R-:W-:Y:S01]  /*39f80*/  ISETP.GE.AND P1, PT, R186, UR11, PT ;  /* 0x0000000bba007c0c */ /* 0x000fe2000bf26270 */
[----:B------:R-:W-:Y:S01]  /*39f90*/  ULDC.64 UR28, c[0x0][0x228] ;  /* 0x00008a00001c7ab9 */ /* 0x000fe20000000a00 */
[----:B------:R-:W-:Y:S01]  /*39fa0*/  ULDC.64 UR36, c[0x0][0x228] ;  /* 0x00008a0000247ab9 */ /* 0x000fe20000000a00 */
[----:B------:R-:W-:Y:S01]  /*39fb0*/  ULDC.64 UR38, c[0x0][0x228] ;  /* 0x00008a0000267ab9 */ /* 0x000fe20000000a00 */
[----:B------:R-:W-:Y:S01]  /*39fc0*/  ULDC.64 UR40, c[0x0][0x228] ;  /* 0x00008a0000287ab9 */ /* 0x000fe20000000a00 */
[----:B------:R-:W-:Y:S01]  /*39fd0*/  ULDC UR60, c[0x0][0x228] ;  /* 0x00008a00003c7ab9 */ /* 0x000fe20000000800 */
[----:B------:R-:W-:Y:S01]  /*39fe0*/  ULDC UR5, c[0x0][0x228] ;  /* 0x00008a0000057ab9 */ /* 0x000fe20000000800 */
[----:B------:R-:W-:Y:S01]  /*39ff0*/  @P3 LOP3.LUT R238, R238, 0x40000000, RZ, 0xfc, !PT ;  /* 0x40000000eeee3812 */ /* 0x000fe200078efcff */
[----:B------:R-:W-:Y:S01]  /*3a000*/  ULDC UR6, c[0x0][0x228] ;  /* 0x00008a0000067ab9 */ /* 0x000fe20000000800 */
[----:B------:R-:W-:Y:S01]  /*3a010*/  ULDC UR8, c[0x0][0x228] ;  /* 0x00008a0000087ab9 */ /* 0x000fe20000000800 */
[----:B------:R-:W-:Y:S01]  /*3a020*/  ULDC UR9, c[0x0][0x228] ;  /* 0x00008a0000097ab9 */ /* 0x000fe20000000800 */
[----:B------:R-:W-:Y:S01]  /*3a030*/  LOP3.LUT R238, R238, 0xdfffffff, RZ, 0xc0, !PT ;  /* 0xdfffffffeeee7812 */ /* 0x000fe200078ec0ff */
[----:B------:R-:W-:Y:S01]  /*3a040*/  ULDC UR10, c[0x0][0x228] ;  /* 0x00008a00000a7ab9 */ /* 0x000fe20000000800 */
[----:B------:R-:W-:Y:S01]  /*3a050*/  ULDC UR12, c[0x0][0x228] ;  /* 0x00008a00000c7ab9 */ /* 0x000fe20000000800 */
[----:B------:R-:W-:Y:S01]  /*3a060*/  ULDC UR13, c[0x0][0x228] ;  /* 0x00008a00000d7ab9 */ /* 0x000fe20000000800 */
[----:B------:R-:W-:Y:S01]  /*3a070*/  @P2 LOP3.LUT R238, R238, 0x20000000, RZ, 0xfc, !PT ;  /* 0x20000000eeee2812 */ /* 0x000fe200078efcff */
[----:B------:R-:W-:Y:S01]  /*3a080*/  ULDC UR14, c[0x0][0x228] ;  /* 0x00008a00000e7ab9 */ /* 0x000fe20000000800 */
[----:B------:R-:W-:Y:S01]  /*3a090*/  ISETP.LT.AND P2, PT, R7, UR30, !P1 ;  /* 0x0000001e07007c0c */ /* 0x000fe2000cf41270 */
[----:B------:R-:W-:Y:S01]  /*3a0a0*/  ULDC UR15, c[0x0][0x228] ;  /* 0x00008a00000f7ab9 */ /* 0x000fe20000000800 */
[----:B------:R-:W-:Y:S01]  /*3a0b0*/  ISETP.LT.AND P1, PT, R6, UR24, !P1 ;  /* 0x0000001806007c0c */ /* 0x000fe2000cf21270 */
[----:B------:R-:W-:Y:S01]  /*3a0c0*/  ULDC UR61, c[0x0][0x228] ;  /* 0x00008a00003d7ab9 */ /* 0x000fe20000000800 */
[----:B------:R-:W-:Y:S01]  /*3a0d0*/  LOP3.LUT R238, R238, 0xefffffff, RZ, 0xc0, !PT ;  /* 0xefffffffeeee7812 */ /* 0x000fe200078ec0ff */
[----:B------:R-:W-:Y:S01]  /*3a0e0*/  ULDC UR26, c[0x0][0x228] ;  /* 0x00008a00001a7ab9 */ /* 0x000fe20000000800 */
[----:B------:R-:W-:Y:S01]  /*3a0f0*/  ULDC UR16, c[0x0][0x228] ;  /* 0x00008a0000107ab9 */ /* 0x000fe20000000800 */
[----:B------:R-:W-:Y:S01]  /*3a100*/  ULDC UR18, c[0x0][0x228] ;  /* 0x00008a0000127ab9 */ /* 0x000fe20000000800 */
[----:B------:R-:W-:Y:S01]  /*3a110*/  LOP3.LUT R239, R239, 0x7fffffff, RZ, 0xc0, !PT ;  /* 0x7fffffffefef7812 */ /* 0x000fe200078ec0ff */
[----:B------:R-:W-:Y:S01]  /*3a120*/  ULDC UR30, c[0x0][0x228] ;  /* 0x00008a00001e7ab9 */ /* 0x000fe20000000800 */
[----:B------:R-:W-:Y:S01]  /*3a130*/  ULDC UR19, c[0x0][0x228] ;  /* 0x00008a0000137ab9 */ /* 0x000fe20000000800 */
        /* <DEDUP_REMOVED lines=12> */
[----:B------:R-:W-:Y:S01]  /*3a200*/  ISETP.GE.AND P1, PT, R184, UR23, PT ;  /* 0x00000017b8007c0c */ /* 0x000fe2000bf26270 */
[----:B------:R-:W-:Y:S01]  /*3a210*/  ULDC UR51, c[0x0][0x228] ;  /* 0x00008a0000337ab9 */ /* 0x000fe20000000800 */
[----:B------:R-:W-:Y:S01]  /*3a220*/  LOP3.LUT R238, R238, 0xfdffffff, RZ, 0xc0, !PT ;  /* 0xfdffffffeeee7812 */ /* 0x000fe200078ec0ff */
[----:B------:R-:W-:Y:S01]  /*3a230*/  ULDC UR52, c[0x0][0x228] ;  /* 0x00008a0000347ab9 */ /* 0x000fe20000000800 */
[----:B------:R-:W-:Y:S01]  /*3a240*/  ISETP.LT.AND P3, PT, R7, UR34, !P1 ;  /* 0x0000002207007c0c */ /* 0x000fe2000cf61270 */
[----:B------:R-:W-:Y:S01]  /*3a250*/  ULDC UR53, c[0x0][0x228] ;  /* 0x00008a0000357ab9 */ /* 0x000fe20000000800 */
[----:B------:R-:W-:Y:S01]  /*3a260*/  ISETP.LT.AND P2, PT, R6, UR28, !P1 ;  /* 0x0000001c06007c0c */ /* 0x000fe2000cf41270 */
[----:B------:R-:W-:Y:S01]  /*3a270*/  ULDC UR54, c[0x0][0x228] ;  /* 0x00008a0000367ab9 */ /* 0x000fe20000000800 */
[----:B------:R-:W-:Y:S01]  /*3a280*/  ISETP.GE.AND P1, PT, R182, UR33, PT ;  /* 0x00000021b6007c0c */ /* 0x000fe2000bf26270 */
[----:B------:R-:W-:Y:S01]  /*3a290*/  ULDC.64 UR32, c[0x0][0x228] ;  /* 0x00008a0000207ab9 */ /* 0x000fe20000000a00 */
[----:B------:R-:W-:Y:S01]  /*3a2a0*/  LOP3.LUT R240, R240, 0x7fffffff, RZ, 0xc0, !PT ;  /* 0x7ffffffff0f07812 */ /* 0x000fe200078ec0ff */
[----:B------:R-:W-:Y:S01]  /*3a2b0*/  ULDC UR55, c[0x0][0x228] ;  /* 0x00008a0000377ab9 */ /* 0x000fe20000000800 */
[----:B------:R-:W-:Y:S01]  /*3a2c0*/  ULDC UR56, c[0x0][0x228] ;  /* 0x00008a0000387ab9 */ /* 0x000fe20000000800 */
[----:B------:R-:W-:Y:S01]  /*3a2d0*/  ULDC UR57, c[0x0][0x228] ;  /* 0x00008a0000397ab9 */ /* 0x000fe20000000800 */
[----:B------:R-:W-:Y:S01]  /*3a2e0*/  ULDC UR23, c[0x0][0x228] ;  /* 0x00008a0000177ab9 */ /* 0x000fe20000000800 */
[----:B------:R-:W-:Y:S01]  /*3a2f0*/  ULDC UR24, c[0x0][0x228] ;  /* 0x00008a0000187ab9 */ /* 0x000fe20000000800 */
[----:B------:R-:W-:Y:S01]  /*3a300*/  ULDC UR34, c[0x0][0x228] ;  /* 0x00008a0000227ab9 */ /* 0x000fe20000000800 */
[----:B------:R-:W-:Y:S01]  /*3a310*/  @P3 LOP3.LUT R238, R238, 0x2000000, RZ, 0xfc, !PT ;  /* 0x02000000eeee3812 */ /* 0x000fe200078efcff */
[----:B------:R-:W-:Y:S01]  /*3a320*/  ULDC.64 UR42, c[0x0][0x228] ;  /* 0x00008a00002a7ab9 */ /* 0x000fe20000000a00 */
[----:B------:R-:W-:Y:S01]  /*3a330*/  LOP3.LUT R241, R241, 0x7fffffff, RZ, 0xc0, !PT ;  /* 0x7ffffffff1f17812 */ /* 0x000fe200078ec0ff */
[----:B------:R-:W-:Y:S01]  /*3a340*/  VIADD R188, R5, 0x12 ;  /* 0x0000001205bc7836 */ /* 0x000fe20000000000 */
[----:B------:R-:W-:-:S02]  /*3a350*/  LOP3.LUT R238, R238, 0xffdfffff, RZ, 0xc0, !PT ;  /* 0xffdfffffeeee7812 */ /* 0x000fc400078ec0ff */
[----:B------:R-:W-:Y:S02]  /*3a360*/  LOP3.LUT R242, R242, 0x7fffffff, RZ, 0xc0, !PT ;  /* 0x7ffffffff2f27812 */ /* 0x000fe400078ec0ff */
[----:B------:R-:W-:Y:S02]  /*3a370*/  @P2 LOP3.LUT R238, R238, 0x200000, RZ, 0xfc, !PT ;  /* 0x00200000eeee2812 */ /* 0x000fe400078efcff */
[----:B------:R-:W-:Y:S01]  /*3a380*/  ISETP.LT.AND P2, PT, R7, UR36, !P1 ;  /* 0x0000002407007c0c */ /* 0x000fe2000cf41270 */
[----:B------:R-:W-:Y:S01]  /*3a390*/  ULDC UR36, c[0x0][0x228] ;  /* 0x00008a0000247ab9 */ /* 0x000fe20000000800 */
[----:B------:R-:W-:Y:S01]  /*3a3a0*/  ISETP.LT.AND P1, PT, R6, UR38, !P1 ;  /* 0x0000002606007c0c */ /* 0x000fe2000cf21270 */
[----:B------:R-:W-:Y:S01]  /*3a3b0*/  ULDC UR38, c[0x0][0x228] ;  /* 0x00008a0000267ab9 */ /* 0x000fe20000000800 */
[----:B------:R-:W-:Y:S02]  /*3a3c0*/  LOP3.LUT R238, R238, 0xfffbffff, RZ, 0xc0, !PT ;  /* 0xfffbffffeeee7812 */ /* 0x000fe400078ec0ff */
[----:B------:R-:W-:Y:S01]  /*3a3d0*/  ISETP.LT.AND P0, PT, R5, UR43, !P0 ;  /* 0x0000002b05007c0c */ /* 0x000fe2000c701270 */
[----:B------:R-:W-:Y:S01]  /*3a3e0*/  ULDC UR43, c[0x0][0x228] ;  /* 0x00008a00002b7ab9 */ /* 0x000fe20000000800 */
[----:B------:R-:W-:-:S02]  /*3a3f0*/  LOP3.LUT R243, R243, 0x7fffffff, RZ, 0xc0, !PT ;  /* 0x7ffffffff3f37812 */ /* 0x000fc400078ec0ff */
[----:B------:R-:W-:Y:S02]  /*3a400*/  LOP3.LUT R244, R244, 0x7fffffff, RZ, 0xc0, !PT ;  /* 0x7ffffffff4f47812 */ /* 0x000fe400078ec0ff */
[----:B------:R-:W-:Y:S02]  /*3a410*/  LOP3.LUT R245, R245, 0x7fffffff, RZ, 0xc0, !PT ;  /* 0x7ffffffff5f57812 */ /* 0x000fe400078ec0ff */
[----:B------:R-:W-:Y:S02]  /*3a420*/  @P2 LOP3.LUT R238, R238, 0x40000, RZ, 0xfc, !PT ;  /* 0x00040000eeee2812 */ /* 0x000fe400078efcff */
[----:B------:R-:W-:Y:S02]  /*3a430*/  LOP3.LUT R246, R246, 0x7fffffff, RZ, 0xc0, !PT ;  /* 0x7ffffffff6f67812 */ /* 0x000fe400078ec0ff */
[----:B------:R-:W-:Y:S02]  /*3a440*/  LOP3.LUT R238, R238, 0xfffdffff, RZ, 0xc0, !PT ;  /* 0xfffdffffeeee7812 */ /* 0x000fe400078ec0ff */
[----:B------:R-:W-:-:S02]  /*3a450*/  LOP3.LUT R247, R247, 0x7fffffff, RZ, 0xc0, !PT ;  /* 0x7ffffffff7f77812 */ /* 0x000fc400078ec0ff */
[----:B------:R-:W-:Y:S02]  /*3a460*/  @P1 LOP3.LUT R238, R238, 0x20000, RZ, 0xfc, !PT ;  /* 0x00020000eeee1812 */ /* 0x000fe400078efcff */
[----:B------:R-:W-:Y:S02]  /*3a470*/  ISETP.GE.AND P1, PT, R180, UR31, PT ;  /* 0x0000001fb4007c0c */ /* 0x000fe4000bf26270 */
[----:B------:R-:W-:Y:S02]  /*3a480*/  LOP3.LUT R238, R238, 0xffffbfff, RZ, 0xc0, !PT ;  /* 0xffffbfffeeee7812 */ /* 0x000fe400078ec0ff */
[----:B------:R-:W-:Y:S01]  /*3a490*/  ISETP.LT.AND P2, PT, R7, UR40, !P1 ;  /* 0x0000002807007c0c */ /* 0x000fe2000cf41270 */
[----:B------:R-:W-:Y:S01]  /*3a4a0*/  ULDC UR40, c[0x0][0x228] ;  /* 0x00008a0000287ab9 */ /* 0x000fe20000000800 */
[----:B------:R-:W-:Y:S01]  /*3a4b0*/  ISETP.LT.AND P1, PT, R6, UR32, !P1 ;  /* 0x0000002006007c0c */ /* 0x000fe2000cf21270 */
[----:B------:R-:W-:Y:S01]  /*3a4c0*/  ULDC UR32, c[0x0][0x228] ;  /* 0x00008a0000207ab9 */ /* 0x000fe20000000800 */
[----:B------:R-:W-:-:S02]  /*3a4d0*/  LOP3.LUT R248, R248, 0x7fffffff, RZ, 0xc0, !PT ;  /* 0x7ffffffff8f87812 */ /* 0x000fc400078ec0ff */
[----:B------:R-:W-:-:S07]  /*3a4e0*/  LOP3.LUT R249, R249, 0x7fffffff, RZ, 0xc0, !PT ;  /* 0x7ffffffff9f97812 */ /* 0x000fce00078ec0ff */
[----:B------:R-:W-:-:S04]  /*3a4f0*/  @P2 LOP3.LUT R238, R238, 0x4000, RZ, 0xfc, !PT ;  /* 0x00004000eeee2812 */ /* 0x000fc800078efcff */
[----:B------:R-:W-:-:S04]  /*3a500*/  LOP3.LUT R238, R238, 0xffffdfff, RZ, 0xc0, !PT ;  /* 0xffffdfffeeee7812 */ /* 0x000fc800078ec0ff */
[----:B------:R-:W-:Y:S02]  /*3a510*/  @P1 LOP3.LUT R238, R238, 0x2000, RZ, 0xfc, !PT ;  /* 0x00002000eeee1812 */ /* 0x000fe400078efcff */
[----:B------:R-:W-:Y:S02]  /*3a520*/  ISETP.GE.AND P1, PT, R187, UR7, PT ;  /* 0x00000007bb007c0c */ /* 0x000fe4000bf26270 */
[----:B------:R-:W-:Y:S02]  /*3a530*/  LOP3.LUT R238, R238, 0xfbffffff, RZ, 0xc0, !PT ;  /* 0xfbffffffeeee7812 */ /* 0x000fe400078ec0ff */
[----:B------:R-:W-:Y:S01]  /*3a540*/  ISETP.LT.AND P2, PT, R7, UR60, !P1 ;  /* 0x0000003c07007c0c */ /* 0x000fe2000cf41270 */
[----:B------:R-:W-:Y:S01]  /*3a550*/  ULDC UR60, c[0x0][0x228] ;  /* 0x00008a00003c7ab9 */ /* 0x000fe20000000800 */
[----:B------:R-:W-:Y:S01]  /*3a560*/  ISETP.LT.AND P1, PT, R6, UR5, !P1 ;  /* 0x0000000506007c0c */ /* 0x000fe2000cf21270 */
[----:B------:R-:W-:-:S10]  /*3a570*/  ULDC UR5, c[0x0][0x228] ;  /* 0x00008a0000057ab9 */ /* 0x000fd40000000800 */
[----:B------:R-:W-:-:S04]  /*3a580*/  @P2 LOP3.LUT R238, R238, 0x4000000, RZ, 0xfc, !PT ;  /* 0x04000000eeee2812 */ /* 0x000fc800078efcff */
[----:B------:R-:W-:-:S04]  /*3a590*/  LOP3.LUT R238, R238, 0xfeffffff, RZ, 0xc0, !PT ;  /* 0xfeffffffeeee7812 */ /* 0x000fc800078ec0ff */
[----:B------:R-:W-:Y:S02]  /*3a5a0*/  @P1 LOP3.LUT R238, R238, 0x1000000, RZ, 0xfc, !PT ;  /* 0x01000000eeee1812 */ /* 0x000fe400078efcff */
[----:B------:R-:W-:Y:S02]  /*3a5b0*/  ISETP.GE.AND P1, PT, R185, UR17, PT ;  /* 0x00000011b9007c0c */ /* 0x000fe4000bf26270 */
[----:B------:R-:W-:Y:S02]  /*3a5c0*/  LOP3.LUT R238, R238, 0xff7fffff, RZ, 0xc0, !PT ;  /* 0xff7fffffeeee7812 */ /* 0x000fe400078ec0ff */
[----:B------:R-:W-:Y:S01]  /*3a5d0*/  ISETP.LT.AND P3, PT, R7, UR6, !P1 ;  /* 0x0000000607007c0c */ /* 0x000fe2000cf61270 */
[----:B------:R-:W-:Y:S01]  /*3a5e0*/  ULDC.64 UR6, c[0x0][0x228] ;  /* 0x00008a0000067ab9 */ /* 0x000fe20000000a00 */
[----:B------:R-:W-:Y:S02]  /*3a5f0*/  ISETP.LT.AND P2, PT, R6, UR8, !P1 ;  /* 0x0000000806007c0c */ /* 0x000fe4000cf41270 */
[----:B------:R-:W-:-:S09]  /*3a600*/  ISETP.GE.AND P1, PT, R183, UR21, PT ;  /* 0x00000015b7007c0c */ /* 0x000fd2000bf26270 */
[----:B------:R-:W-:Y:S02]  /*3a610*/  @P3 LOP3.LUT R238, R238, 0x800000, RZ, 0xfc, !PT ;  /* 0x00800000eeee3812 */ /* 0x000fe400078efcff */
[----:B------:R-:W-:Y:S01]  /*3a620*/  ISETP.LT.AND P3, PT, R7, UR9, !P1 ;  /* 0x0000000907007c0c */ /* 0x000fe2000cf61270 */
[----:B------:R-:W-:Y:S01]  /*3a630*/  ULDC.64 UR8, c[0x0][0x228] ;  /* 0x00008a0000087ab9 */ /* 0x000fe20000000a00 */
[----:B------:R-:W-:-:S04]  /*3a640*/  LOP3.LUT R238, R238, 0xffbfffff, RZ, 0xc0, !PT ;  /* 0xffbfffffeeee7812 */ /* 0x000fc800078ec0ff */
[----:B------:R-:W-:Y:S02]  /*3a650*/  @P2 LOP3.LUT R238, R238, 0x400000, RZ, 0xfc, !PT ;  /* 0x00400000eeee2812 */ /* 0x000fe400078efcff */
[----:B------:R-:W-:Y:S01]  /*3a660*/  ISETP.LT.AND P2, PT, R6, UR10, !P1 ;  /* 0x0000000a06007c0c */ /* 0x000fe2000cf41270 */
[----:B------:R-:W-:Y:S01]  /*3a670*/  ULDC.64 UR10, c[0x0][0x228] ;  /* 0x00008a00000a7ab9 */ /* 0x000fe20000000a00 */
[----:B------:R-:W-:Y:S02]  /*3a680*/  LOP3.LUT R238, R238, 0xffefffff, RZ, 0xc0, !PT ;  /* 0xffefffffeeee7812 */ /* 0x000fe400078ec0ff */
[----:B------:R-:W-:Y:S02]  /*3a690*/  ISETP.GE.AND P1, PT, R181, UR27, PT ;  /* 0x0000001bb5007c0c */ /* 0x000fe4000bf26270 */
[----:B------:R-:W-:Y:S02]  /*3a6a0*/  @P3 LOP3.LUT R238, R238, 0x100000, RZ, 0xfc, !PT ;  /* 0x00100000eeee3812 */ /* 0x000fe400078efcff */
[----:B------:R-:W-:-:S02]  /*3a6b0*/  ISETP.LT.AND P3, PT, R7, UR12, !P1 ;  /* 0x0000000c07007c0c */ /* 0x000fc4000cf61270 */
        /* <DEDUP_REMOVED lines=13> */
[----:B------:R-:W-:Y:S01]  /*3a790*/  ISETP.GE.AND P1, PT, R178, UR35, PT ;  /* 0x00000023b2007c0c */ /* 0x000fe2000bf26270 */
[----:B------:R-:W-:Y:S01]  /*3a7a0*/  ULDC UR35, c[0x0][0x228] ;  /* 0x00008a0000237ab9 */ /* 0x000fe20000000800 */
[----:B------:R-:W-:-:S04]  /*3a7b0*/  @P3 LOP3.LUT R238, R238, 0x1000, RZ, 0xfc, !PT ;  /* 0x00001000eeee3812 */ /* 0x000fc800078efcff */
[----:B------:R-:W-:-:S04]  /*3a7c0*/  LOP3.LUT R238, R238, 0xfffff7ff, RZ, 0xc0, !PT ;  /* 0xfffff7ffeeee7812 */ /* 0x000fc800078ec0ff */
[----:B------:R-:W-:Y:S02]  /*3a7d0*/  @P2 LOP3.LUT R238, R238, 0x800, RZ, 0xfc, !PT ;  /* 0x00000800eeee2812 */ /* 0x000fe400078efcff */
[----:B------:R-:W-:Y:S02]  /*3a7e0*/  ISETP.LT.AND P2, PT, R7, UR6, !P1 ;  /* 0x0000000607007c0c */ /* 0x000fe4000cf41270 */
[----:B------:R-:W-:Y:S01]  /*3a7f0*/  ISETP.LT.AND P1, PT, R6, UR61, !P1 ;  /* 0x0000003d06007c0c */ /* 0x000fe2000cf21270 */
[----:B------:R-:W-:Y:S01]  /*3a800*/  ULDC UR61, c[0x0][0x228] ;  /* 0x00008a00003d7ab9 */ /* 0x000fe20000000800 */
        /* <DEDUP_REMOVED lines=9> */
[----:B------:R-:W-:Y:S01]  /*3a8a0*/  ULDC UR26, c[0x0][0x228] ;  /* 0x00008a00001a7ab9 */ /* 0x000fe20000000800 */
[----:B------:R-:W-:Y:S01]  /*3a8b0*/  ISETP.GE.AND P1, PT, R176, UR37, PT ;  /* 0x00000025b0007c0c */ /* 0x000fe2000bf26270 */
[----:B------:R-:W-:-:S08]  /*3a8c0*/  ULDC UR37, c[0x0][0x228] ;  /* 0x00008a0000257ab9 */ /* 0x000fd00000000800 */
[----:B------:R-:W-:Y:S02]  /*3a8d0*/  @P3 LOP3.LUT R238, R238, 0x100, RZ, 0xfc, !PT ;  /* 0x00000100eeee3812 */ /* 0x000fe400078efcff */
[----:B------:R-:W-:Y:S02]  /*3a8e0*/  ISETP.LT.AND P3, PT, R7, UR10, !P1 ;  /* 0x0000000a07007c0c */ /* 0x000fe4000cf61270 */
        /* <DEDUP_REMOVED lines=17> */
[----:B------:R-:W-:Y:S01]  /*3aa00*/  ULDC UR41, c[0x0][0x228] ;  /* 0x00008a0000297ab9 */ /* 0x000fe20000000800 */
[----:B------:R-:W-:Y:S02]  /*3aa10*/  LOP3.LUT R238, R238, 0xfffffffb, RZ, 0xc0, !PT ;  /* 0xfffffffbeeee7812 */ /* 0x000fe400078ec0ff */
[----:B------:R-:W-:Y:S02]  /*3aa20*/  ISETP.LT.AND P2, PT, R7, UR14, !P1 ;  /* 0x0000000e07007c0c */ /* 0x000fe4000cf41270 */
[----:B------:R-:W-:Y:S01]  /*3aa30*/  ISETP.LT.AND P1, PT, R6, UR26, !P1 ;  /* 0x0000001a06007c0c */ /* 0x000fe2000cf21270 */
[----:B------:R-:W-:-:S10]  /*3aa40*/  ULDC UR26, c[0x0][0x228] ;  /* 0x00008a00001a7ab9 */ /* 0x000fd40000000800 */
[----:B------:R-:W-:-:S04]  /*3aa50*/  @P2 LOP3.LUT R238, R238, 0x4, RZ, 0xfc, !PT ;  /* 0x00000004eeee2812 */ /* 0x000fc800078efcff */
[----:B------:R-:W-:-:S04]  /*3aa60*/  LOP3.LUT R238, R238, 0xfffffffd, RZ, 0xc0, !PT ;  /* 0xfffffffdeeee7812 */ /* 0x000fc800078ec0ff */
[----:B------:R-:W-:Y:S02]  /*3aa70*/  @P1 LOP3.LUT R238, R238, 0x2, RZ, 0xfc, !PT ;  /* 0x00000002eeee1812 */ /* 0x000fe400078efcff */
[----:B------:R-:W-:Y:S02]  /*3aa80*/  ISETP.GE.AND P1, PT, R173, UR33, PT ;  /* 0x00000021ad007c0c */ /* 0x000fe4000bf26270 */
[----:B------:R-:W-:Y:S02]  /*3aa90*/  LOP3.LUT R238, R238, 0xfffffffe, RZ, 0xc0, !PT ;  /* 0xfffffffeeeee7812 */ /* 0x000fe400078ec0ff */
[----:B------:R-:W-:Y:S02]  /*3aaa0*/  ISETP.LT.AND P2, PT, R7, UR16, !P1 ;  /* 0x0000001007007c0c */ /* 0x000fe4000cf41270 */
[----:B------:R-:W-:Y:S01]  /*3aab0*/  ISETP.LT.AND P1, PT, R6, UR26, !P1 ;  /* 0x0000001a06007c0c */ /* 0x000fe2000cf21270 */
[----:B------:R-:W-:-:S10]  /*3aac0*/  ULDC.64 UR26, c[0x0][0x228] ;  /* 0x00008a00001a7ab9 */ /* 0x000fd40000000a00 */
[----:B------:R-:W-:Y:S02]  /*3aad0*/  @P2 LOP3.LUT R238, R238, 0x1, RZ, 0xfc, !PT ;  /* 0x00000001eeee2812 */ /* 0x000fe400078efcff */
[----:B------:R-:W-:Y:S02]  /*3aae0*/  @P1 LOP3.LUT R239, R239, 0x80000000, RZ, 0xfc, !PT ;  /* 0x80000000efef1812 */ /* 0x000fe400078efcff */
[----:B------:R-:W-:Y:S01]  /*3aaf0*/  ISETP.GE.AND P1, PT, R172, UR7, PT ;  /* 0x00000007ac007c0c */ /* 0x000fe2000bf26270 */
[----:B------:R-:W-:Y:S01]  /*3ab00*/  ULDC.64 UR6, c[0x0][0x228] ;  /* 0x00008a0000067ab9 */ /* 0x000fe20000000a00 */
        /* <DEDUP_REMOVED lines=41> */
[----:B------:R-:W-:-:S08]  /*3ada0*/  ULDC.64 UR16, c[0x0][0x228] ;  /* 0x00008a0000107ab9 */ /* 0x000fd00000000a00 */
        /* <DEDUP_REMOVED lines=8> */
[----:B------:R-:W-:Y:S01]  /*3ae30*/  ULDC.64 UR26, c[0x0][0x228] ;  /* 0x00008a00001a7ab9 */ /* 0x000fe20000000a00 */
        /* <DEDUP_REMOVED lines=13> */
[----:B------:R-:W-:Y:S02]  /*3af10*/  ISETP.LT.AND P2, PT, R6, UR22, !P1 ;  /* 0x0000001606007c0c */ /* 0x000fe4000cf41270 */
        /* <DEDUP_REMOVED lines=8> */
[----:B------:R-:W-:Y:S01]  /*3afa0*/  ULDC UR44, c[0x0][0x228] ;  /* 0x00008a00002c7ab9 */ /* 0x000fe20000000800 */
[----:B------:R-:W-:Y:S02]  /*3afb0*/  LOP3.LUT R239, R239, 0xffffbfff, RZ, 0xc0, !PT ;  /* 0xffffbfffefef7812 */ /* 0x000fe400078ec0ff */
[----:B------:R-:W-:Y:S01]  /*3afc0*/  ISETP.GE.AND P1, PT, R163, UR11, PT ;  /* 0x0000000ba3007c0c */ /* 0x000fe2000bf26270 */
[----:B------:R-:W-:Y:S01]  /*3afd0*/  ULDC.64 UR10, c[0x0][0x228] ;  /* 0x00008a00000a7ab9 */ /* 0x000fe20000000a00 */
        /* <DEDUP_REMOVED lines=58> */
[----:B------:R-:W-:Y:S01]  /*3b380*/  ISETP.LT.AND P2, PT, R7, UR6, !P1 ;  /* 0x0000000607007c0c */ /* 0x000fe2000cf41270 */
[----:B------:R-:W-:Y:S01]  /*3b390*/  ULDC UR6, c[0x0][0x228] ;  /* 0x00008a0000067ab9 */ /* 0x000fe20000000800 */
[----:B------:R-:W-:Y:S01]  /*3b3a0*/  ISETP.LT.AND P1, PT, R6, UR51, !P1 ;  /* 0x0000003306007c0c */ /* 0x000fe2000cf21270 */
[----:B------:R-:W-:-:S10]  /*3b3b0*/  ULDC UR51, c[0x0][0x228] ;  /* 0x00008a0000337ab9 */ /* 0x000fd40000000800 */
[----:B------:R-:W-:Y:S02]  /*3b3c0*/  @P2 LOP3.LUT R239, R239, 0x1, RZ, 0xfc, !PT ;  /* 0x00000001efef2812 */ /* 0x000fe400078efcff */
        /* <DEDUP_REMOVED lines=52> */
[----:B------:R-:W-:Y:S01]  /*3b710*/  ULDC UR7, c[0x0][0x228] ;  /* 0x00008a0000077ab9 */ /* 0x000fe20000000800 */
        /* <DEDUP_REMOVED lines=95> */
[----:B------:R-:W-:Y:S02]  /*3bd10*/  @P2 LOP3.LUT R240, R240, 0x1, RZ, 0xfc, !PT ;  /* 0x00000001f0f02812 */ /* 0x000fe400078efcff */
        /* <DEDUP_REMOVED lines=283> */
[----:B------:R-:W-:Y:S02]  /*3ced0*/  @P2 LOP3.LUT R242, R242, 0x1, RZ, 0xfc, !PT ;  /* 0x00000001f2f22812 */ /* 0x000fe400078efcff */
        /* <DEDUP_REMOVED lines=104> */
[----:B------:R-:W-:-:S11]  /*3d560*/  ISETP.LT.AND P1, PT, R6, UR18, !P1 ;  /* 0x0000001206007c0c */ /* 0x000fd6000cf21270 */
        /* <DEDUP_REMOVED lines=324> */
[----:B------:R-:W-:Y:S02]  /*3e9b0*/  @P2 LOP3.LUT R245, R245, 0x1, RZ, 0xfc, !PT ;  /* 0x00000001f5f52812 */ /* 0x000fe400078efcff */
        /* <DEDUP_REMOVED lines=24> */
[----:B------:R-:W-:-:S08]  /*3eb40*/  ULDC.64 UR32, c[0x0][0x228] ;  /* 0x00008a0000207ab9 */ /* 0x000fd00000000a00 */
[----:B------:R-:W-:Y:S02]  /*3eb50*/  @P3 LOP3.LUT R246, R246, 0x4000000, RZ, 0xfc, !PT ;  /* 0x04000000f6f63812 */ /* 0x000fe400078efcff */
[----:B------:R-:W-:Y:S02]  /*3eb60*/  ISETP.LT.AND P3, PT, R7, UR24, !P1 ;  /* 0x0000001807007c0c */ /* 0x000fe4000cf61270 */
        /* <DEDUP_REMOVED lines=86> */
[----:B------:R-:W-:Y:S01]  /*3f0d0*/  ULDC.64 UR8, c[0x0][0x228] ;  /* 0x00008a0000087ab9 */ /* 0x000fe20000000a00 */
        /* <DEDUP_REMOVED lines=19> */
[----:B------:R-:W-:Y:S02]  /*3f210*/  @P2 LOP3.LUT R246, R246, 0x1, RZ, 0xfc, !PT ;  /* 0x00000001f6f62812 */ /* 0x000fe400078efcff */
[----:B------:R-:W-:Y:S02]  /*3f220*/  @P1 LOP3.LUT R247, R247, 0x80000000, RZ, 0xfc, !PT ;  /* 0x80000000f7f71812 */ /* 0x000fe400078efcff */
[----:B------:R-:W-:Y:S01]  /*3f230*/  ISETP.GE.AND P1, PT, R44, UR25, PT ;  /* 0x000000192c007c0c */ /* 0x000fe2000bf26270 */
[----:B------:R-:W-:Y:S01]  /*3f240*/  ULDC.64 UR24, c[0x0][0x228] ;  /* 0x00008a0000187ab9 */ /* 0x000fe20000000a00 */
[----:B------:R-:W-:Y:S02]  /*3f250*/  LOP3.LUT R247, R247, 0xbfffffff, RZ, 0xc0, !PT ;  /* 0xbffffffff7f77812 */ /* 0x000fe400078ec0ff */
[----:B------:R-:W-:Y:S02]  /*3f260*/  ISETP.LT.AND P3, PT, R7, UR10, !P1 ;  /* 0x0000000a07007c0c */ /* 0x000fe4000cf61270 */
[----:B------:R-:W-:-:S02]  /*3f270*/  ISETP.LT.AND P2, PT, R6, UR14, !P1 ;  /* 0x0000000e06007c0c */ /* 0x000fc4000cf41270 */
        /* <DEDUP_REMOVED lines=218> */
[----:B------:R-:W-:-:S04]  /*40020*/  LOP3.LUT R248, R248, 0xfffff7ff, RZ, 0xc0, !PT ;  /* 0xfffff7fff8f87812 */ /* 0x000fc800078ec0ff */
[----:B------:R-:W-:-:S05]  /*40030*/  LOP3.LUT R248, R248, 0xffffefff, RZ, 0xc0, !PT ;  /* 0xffffeffff8f87812 */ /* 0x000fca00078ec0ff */
[----:B------:R-:W-:-:S04]  /*40040*/  @P2 LOP3.LUT R248, R248, 0x1000, RZ, 0xfc, !PT ;  /* 0x00001000f8f82812 */ /* 0x000fc800078efcff */
        /* <DEDUP_REMOVED lines=8> */
[----:B------:R-:W-:-:S02]  /*400d0*/  ULDC.64 UR32, c[0x0][0x228] ;  /* 0x00008a0000207ab9 */ /* 0x000fc40000000a00 */
[----:B------:R-:W-:-:S06]  /*400e0*/  ISETP.GE.AND P6, PT, R5, UR33, PT ;  /* 0x0000002105007c0c */ /* 0x000fcc000bfc6270 */
[----:B------:R-:W-:-:S04]  /*400f0*/  @P3 LOP3.LUT R248, R248, 0x400, RZ, 0xfc, !PT ;  /* 0x00000400f8f83812 */ /* 0x000fc800078efcff */
[----:B------:R-:W-:-:S04]  /*40100*/  LOP3.LUT R248, R248, 0xfffffdff, RZ, 0xc0, !PT ;  /* 0xfffffdfff8f87812 */ /* 0x000fc800078ec0ff */
[----:B------:R-:W-:Y:S02]  /*40110*/  @P2 LOP3.LUT R248, R248, 0x200, RZ, 0xfc, !PT ;  /* 0x00000200f8f82812 */ /* 0x000fe400078efcff */
[----:B------:R-:W-:Y:S02]  /*40120*/  ISETP.LT.AND P2, PT, R7, UR26, !P1 ;  /* 0x0000001a07007c0c */ /* 0x000fe4000cf41270 */
[----:B------:R-:W-:Y:S01]  /*40130*/  ISETP.LT.AND P1, PT, R6, UR52, !P1 ;  /* 0x0000003406007c0c */ /* 0x000fe2000cf21270 */
[----:B------:R-:W-:Y:S01]  /*40140*/  ULDC.64 UR52, c[0x0][0x228] ;  /* 0x00008a0000347ab9 */ /* 0x000fe20000000a00 */
[----:B------:R-:W-:Y:S02]  /*40150*/  LOP3.LUT R248, R248, 0xfffffeff, RZ, 0xc0, !PT ;  /* 0xfffffefff8f87812 */ /* 0x000fe400078ec0ff */
[----:B------:R-:W-:-:S07]  /*40160*/  ISETP.GE.AND P5, PT, R8, UR53, PT ;  /* 0x0000003508007c0c */ /* 0x000fce000bfa6270 */
        /* <DEDUP_REMOVED lines=8> */
[----:B------:R-:W-:Y:S02]  /*401f0*/  ISETP.LT.AND P2, PT, R6, UR54, !P1 ;  /* 0x0000003606007c0c */ /* 0x000fe4000cf41270 */
[----:B------:R-:W-:Y:S01]  /*40200*/  ISETP.GE.AND P1, PT, R15, UR35, PT ;  /* 0x000000230f007c0c */ /* 0x000fe2000bf26270 */
[----:B------:R-:W-:-:S08]  /*40210*/  ULDC.64 UR34, c[0x0][0x228] ;  /* 0x00008a0000227ab9 */ /* 0x000fd00000000a00 */
[----:B------:R-:W-:-:S04]  /*40220*/  @P3 LOP3.LUT R248, R248, 0x40, RZ, 0xfc, !PT ;  /* 0x00000040f8f83812 */ /* 0x000fc800078efcff */
[----:B------:R-:W-:-:S04]  /*40230*/  LOP3.LUT R248, R248, 0xffffffdf, RZ, 0xc0, !PT ;  /* 0xffffffdff8f87812 */ /* 0x000fc800078ec0ff */
        /* <DEDUP_REMOVED lines=25> */
[----:B------:R-:W-:Y:S02]  /*403d0*/  @P2 LOP3.LUT R248, R248, 0x1, RZ, 0xfc, !PT ;  /* 0x00000001f8f82812 */ /* 0x000fe400078efcff */
[----:B------:R-:W-:Y:S02]  /*403e0*/  @P1 LOP3.LUT R249, R249, 0x80000000, RZ, 0xfc, !PT ;  /* 0x80000000f9f91812 */ /* 0x000fe400078efcff */
[----:B------:R-:W-:Y:S01]  /*403f0*/  ISETP.GE.AND P1, PT, R188, UR9, PT ;  /* 0x00000009bc007c0c */ /* 0x000fe2000bf26270 */
[----:B------:R-:W-:Y:S01]  /*40400*/  VIADD R188, R5, 0x11 ;  /* 0x0000001105bc7836 */ /* 0x000fe20000000000 */
[----:B------:R-:W-:Y:S01]  /*40410*/  LOP3.LUT R249, R249, 0xbfffffff, RZ, 0xc0, !PT ;  /* 0xbffffffff9f97812 */ /* 0x000fe200078ec0ff */
[----:B------:R-:W-:Y:S01]  /*40420*/  ULDC.64 UR8, c[0x0][0x228] ;  /* 0x00008a0000087ab9 */ /* 0x000fe20000000a00 */
[----:B------:R-:W-:Y:S02]  /*40430*/  ISETP.LT.AND P3, PT, R7, UR44, !P1 ;  /* 0x0000002c07007c0c */ /* 0x000fe4000cf61270 */
[----:B------:R-:W-:-:S02]  /*40440*/  ISETP.LT.AND P2, PT, R6, UR61, !P1 ;  /* 0x0000003d06007c0c */ /* 0x000fc4000cf41270 */
[----:B------:R-:W-:Y:S01]  /*40450*/  ISETP.GE.AND P1, PT, R188, UR27, PT ;  /* 0x0000001bbc007c0c */ /* 0x000fe2000bf26270 */
[----:B------:R-:W-:Y:S01]  /*40460*/  VIADD R188, R5, 0x10 ;  /* 0x0000001005bc7836 */ /* 0x000fe20000000000 */
[----:B------:R-:W-:Y:S02]  /*40470*/  ULDC.64 UR26, c[0x0][0x228] ;  /* 0x00008a00001a7ab9 */ /* 0x000fe40000000a00 */
[----:B------:R-:W-:-:S05]  /*40480*/  ISETP.LT.AND P4, PT, R7, UR26, !P5 ;  /* 0x0000001a07007c0c */ /* 0x000fca000ef81270 */
        /* <DEDUP_REMOVED lines=11> */
[----:B------:R-:W-:Y:S01]  /*40540*/  VIADD R188, R5, 0xf ;  /* 0x0000000f05bc7836 */ /* 0x000fe20000000000 */
[----:B------:R-:W-:Y:S02]  /*40550*/  LOP3.LUT R249, R249, 0xfbffffff, RZ, 0xc0, !PT ;  /* 0xfbfffffff9f97812 */ /* 0x000fe400078ec0ff */
[----:B------:R-:W-:Y:S02]  /*40560*/  ISETP.LT.AND P2, PT, R7, UR12, !P1 ;  /* 0x0000000c07007c0c */ /* 0x000fe4000cf41270 */
[C---:B------:R-:W-:Y:S01]  /*40570*/  ISETP.LT.AND P1, PT, R6.reuse, UR40, !P1 ;  /* 0x0000002806007c0c */ /* 0x040fe2000cf21270 */
[----:B------:R-:W-:Y:S02]  /*40580*/  ULDC.64 UR40, c[0x0][0x228] ;  /* 0x00008a0000287ab9 */ /* 0x000fe40000000a00 */
[----:B------:R-:W-:-:S08]  /*40590*/  ISETP.LT.AND P5, PT, R6, UR40, !P5 ;  /* 0x0000002806007c0c */ /* 0x000fd0000efa1270 */
[----:B------:R-:W-:-:S04]  /*405a0*/  @P2 LOP3.LUT R249, R249, 0x4000000, RZ, 0xfc, !PT ;  /* 0x04000000f9f92812 */ /* 0x000fc800078efcff */
[----:B------:R-:W-:-:S04]  /*405b0*/  LOP3.LUT R249, R249, 0xfdffffff, RZ, 0xc0, !PT ;  /* 0xfdfffffff9f97812 */ /* 0x000fc800078ec0ff */
[----:B------:R-:W-:Y:S02]  /*405c0*/  @P1 LOP3.LUT R249, R249, 0x2000000, RZ, 0xfc, !PT ;  /* 0x02000000f9f91812 */ /* 0x000fe400078efcff */
[----:B------:R-:W-:Y:S01]  /*405d0*/  ISETP.GE.AND P1, PT, R188, UR19, PT ;  /* 0x00000013bc007c0c */ /* 0x000fe2000bf26270 */
[----:B------:R-:W-:Y:S01]  /*405e0*/  VIADD R188, R5, 0xe ;  /* 0x0000000e05bc7836 */ /* 0x000fe20000000000 */
[----:B------:R-:W-:Y:S02]  /*405f0*/  LOP3.LUT R249, R249, 0xfeffffff, RZ, 0xc0, !PT ;  /* 0xfefffffff9f97812 */ /* 0x000fe400078ec0ff */
[C---:B------:R-:W-:Y:S02]  /*40600*/  ISETP.LT.AND P2, PT, R7.reuse, UR46, !P1 ;  /* 0x0000002e07007c0c */ /* 0x040fe4000cf41270 */
[----:B------:R-:W-:Y:S01]  /*40610*/  ISETP.LT.AND P1, PT, R6, UR18, !P1 ;  /* 0x0000001206007c0c */ /* 0x000fe2000cf21270 */
        /* <DEDUP_REMOVED lines=10> */
[----:B------:R-:W-:Y:S01]  /*406c0*/  ULDC UR22, c[0x0][0x228] ;  /* 0x00008a0000167ab9 */ /* 0x000fe20000000800 */
[----:B------:R-:W-:Y:S01]  /*406d0*/  ISETP.GE.AND P1, PT, R188, UR23, PT ;  /* 0x00000017bc007c0c */ /* 0x000fe2000bf26270 */
[----:B------:R-:W-:-:S08]  /*406e0*/  VIADD R188, R5, 0xc ;  /* 0x0000000c05bc7836 */ /* 0x000fd00000000000 */
[----:B------:R-:W-:Y:S02]  /*406f0*/  @P3 LOP3.LUT R249, R249, 0x400000, RZ, 0xfc, !PT ;  /* 0x00400000f9f93812 */ /* 0x000fe400078efcff */
[----:B------:R-:W-:Y:S02]  /*40700*/  ISETP.LT.AND P3, PT, R7, UR48, !P1 ;  /* 0x0000003007007c0c */ /* 0x000fe4000cf61270 */
[----:B------:R-:W-:-:S04]  /*40710*/  LOP3.LUT R249, R249, 0xffdfffff, RZ, 0xc0, !PT ;  /* 0xffdffffff9f97812 */ /* 0x000fc800078ec0ff */
[----:B------:R-:W-:Y:S02]  /*40720*/  @P2 LOP3.LUT R249, R249, 0x200000, RZ, 0xfc, !PT ;  /* 0x00200000f9f92812 */ /* 0x000fe400078efcff */
[----:B------:R-:W-:Y:S01]  /*40730*/  ISETP.LT.AND P2, PT, R6, UR10, !P1 ;  /* 0x0000000a06007c0c */ /* 0x000fe2000cf41270 */
[----:B------:R-:W-:Y:S01]  /*40740*/  ULDC UR10, c[0x0][0x228] ;  /* 0x00008a00000a7ab9 */ /* 0x000fe20000000800 */
[----:B------:R-:W-:Y:S02]  /*40750*/  LOP3.LUT R249, R249, 0xffefffff, RZ, 0xc0, !PT ;  /* 0xffeffffff9f97812 */ /* 0x000fe400078ec0ff */
[----:B------:R-:W-:Y:S01]  /*40760*/  ISETP.GE.AND P1, PT, R188, UR45, PT ;  /* 0x0000002dbc007c0c */ /* 0x000fe2000bf26270 */
[----:B------:R-:W-:Y:S01]  /*40770*/  VIADD R188, R5, 0xb ;  /* 0x0000000b05bc7836 */ /* 0x000fe20000000000 */
        /* <DEDUP_REMOVED lines=22> */
[----:B------:R-:W-:Y:S02]  /*408e0*/  ISETP.LT.AND P2, PT, R7, UR50, !P1 ;  /* 0x0000003207007c0c */ /* 0x000fe4000cf41270 */
[----:B------:R-:W-:Y:S02]  /*408f0*/  LOP3.LUT R249, R249, 0xffffbfff, RZ, 0xc0, !PT ;  /* 0xffffbffff9f97812 */ /* 0x000fe400078ec0ff */
[----:B------:R-:W-:Y:S01]  /*40900*/  ISETP.GE.AND P1, PT, R188, UR47, PT ;  /* 0x0000002fbc007c0c */ /* 0x000fe2000bf26270 */
[----:B------:R-:W-:-:S08]  /*40910*/  VIADD R188, R5, 0x8 ;  /* 0x0000000805bc7836 */ /* 0x000fd00000000000 */
[----:B------:R-:W-:Y:S02]  /*40920*/  @P2 LOP3.LUT R249, R249, 0x4000, RZ, 0xfc, !PT ;  /* 0x00004000f9f92812 */ /* 0x000fe400078efcff */
[----:B------:R-:W-:Y:S02]  /*40930*/  ISETP.LT.AND P2, PT, R7, UR14, !P1 ;  /* 0x0000000e07007c0c */ /* 0x000fe4000cf41270 */
[----:B------:R-:W-:-:S04]  /*40940*/  LOP3.LUT R249, R249, 0xffffdfff, RZ, 0xc0, !PT ;  /* 0xffffdffff9f97812 */ /* 0x000fc800078ec0ff */
[----:B------:R-:W-:Y:S02]  /*40950*/  @P3 LOP3.LUT R249, R249, 0x2000, RZ, 0xfc, !PT ;  /* 0x00002000f9f93812 */ /* 0x000fe400078efcff */
[----:B------:R-:W-:Y:S02]  /*40960*/  ISETP.LT.AND P3, PT, R6, UR10, !P1 ;  /* 0x0000000a06007c0c */ /* 0x000fe4000cf61270 */
        /* <DEDUP_REMOVED lines=41> */
[----:B------:R-:W-:Y:S02]  /*40c00*/  LOP3.LUT R249, R249, 0xfffffffd, RZ, 0xc0, !PT ;  /* 0xfffffffdf9f97812 */ /* 0x000fe400078ec0ff */
[----:B------:R-:W-:Y:S02]  /*40c10*/  ISETP.LT.AND P1, PT, R6, UR38, !P1 ;  /* 0x0000002606007c0c */ /* 0x000fe4000cf21270 */
[----:B------:R-:W-:Y:S02]  /*40c20*/  @P3 LOP3.LUT R249, R249, 0x2, RZ, 0xfc, !PT ;  /* 0x00000002f9f93812 */ /* 0x000fe400078efcff */
[----:B------:R-:W-:Y:S02]  /*40c30*/  ISETP.GE.AND P3, PT, R9, UR21, PT ;  /* 0x0000001509007c0c */ /* 0x000fe4000bf66270 */
[----:B------:R-:W-:-:S04]  /*40c40*/  LOP3.LUT R249, R249, 0xfffffffe, RZ, 0xc0, !PT ;  /* 0xfffffffef9f97812 */ /* 0x000fc800078ec0ff */
[----:B------:R-:W-:Y:S02]  /*40c50*/  @P2 LOP3.LUT R249, R249, 0x1, RZ, 0xfc, !PT ;  /* 0x00000001f9f92812 */ /* 0x000fe400078efcff */
[----:B------:R-:W-:Y:S02]  /*40c60*/  ISETP.LT.AND P2, PT, R7, UR8, !P3 ;  /* 0x0000000807007c0c */ /* 0x000fe4000df41270 */
[----:B------:R-:W-:Y:S01]  /*40c70*/  ISETP.LT.AND P3, PT, R6, UR60, !P3 ;  /* 0x0000003c06007c0c */ /* 0x000fe2000df61270 */
[----:B------:R-:W2:Y:S01]  /*40c80*/  LDL.LU R192, [R1+0xdb0] ;  /* 0x000db00001c07983 */ /* 0x000ea20000300800 */
[----:B------:R-:W-:Y:S01]  /*40c90*/  ULDC.64 UR10, c[0x0][0x228] ;  /* 0x00008a00000a7ab9 */ /* 0x000fe20000000a00 */
[----:B------:R-:W-:Y:S01]  /*40ca0*/  ULDC.64 UR12, c[0x0][0x228] ;  /* 0x00008a00000c7ab9 */ /* 0x000fe20000000a00 */
[----:B------:R-:W-:Y:S01]  /*40cb0*/  ULDC.64 UR20, c[0x0][0x228] ;  /* 0x00008a0000147ab9 */ /* 0x000fe20000000a00 */
[----:B------:R-:W3:Y:S01]  /*40cc0*/  LDL.LU R191, [R1+0xda8] ;  /* 0x000da80001bf7983 */ /* 0x000ee20000300800 */
[----:B------:R-:W-:Y:S01]  /*40cd0*/  ULDC.64 UR16, c[0x0][0x228] ;  /* 0x00008a0000107ab9 */ /* 0x000fe20000000a00 */
[----:B------:R-:W-:Y:S01]  /*40ce0*/  ULDC.64 UR14, c[0x0][0x228] ;  /* 0x00008a00000e7ab9 */ /* 0x000fe20000000a00 */
[----:B------:R-:W-:Y:S01]  /*40cf0*/  ULDC.64 UR28, c[0x0][0x228] ;  /* 0x00008a00001c7ab9 */ /* 0x000fe20000000a00 */
[----:B------:R-:W4:Y:S01]  /*40d00*/  LDL.LU R190, [R1+0xda4] ;  /* 0x000da40001be7983 */ /* 0x000f220000300800 */
[----:B------:R-:W-:Y:S01]  /*40d10*/  ULDC.64 UR24, c[0x0][0x228] ;  /* 0x00008a0000187ab9 */ /* 0x000fe20000000a00 */
[----:B------:R-:W-:Y:S01]  /*40d20*/  ULDC.64 UR22, c[0x0][0x228] ;  /* 0x00008a0000167ab9 */ /* 0x000fe20000000a00 */
[----:B------:R-:W-:Y:S01]  /*40d30*/  ULDC.64 UR30, c[0x0][0x228] ;  /* 0x00008a00001e7ab9 */ /* 0x000fe20000000a00 */
[----:B0-----:R-:W4:Y:S04]  /*40d40*/  LDL.LU R189, [R1+0xcec] ;  /* 0x000cec0001bd7983 */ /* 0x001f280000300800 */
[----:B------:R-:W4:Y:S01]  /*40d50*/  LDL.LU R188, [R1+0xce4] ;  /* 0x000ce40001bc7983 */ /* 0x000f220000300800 */
[----:B------:R-:W0:Y:S03]  /*40d60*/  S2R R194, SR_TID.X ;  /* 0x0000000000c27919 */ /* 0x000e260000002100 */
[----:B------:R-:W4:Y:S04]  /*40d70*/  LDL.LU R200, [R1+0x734] ;  /* 0x0007340001c87983 */ /* 0x000f280000300800 */
[----:B------:R-:W-:Y:S04]  /*40d80*/  STL.64 [R1+0x12d8], R230 ;  /* 0x0012d8e601007387 */ /* 0x000fe80000100a00 */
[----:B------:R-:W-:Y:S04]  /*40d90*/  STL.64 [R1+0x12d0], R228 ;  /* 0x0012d0e401007387 */ /* 0x000fe80000100a00 */
[----:B------:R1:W-:Y:S04]  /*40da0*/  STL [R1+0x12cc], R235 ;  /* 0x0012cceb01007387 */ /* 0x0003e80000100800 */
[----:B------:R-:W-:Y:S04]  /*40db0*/  STL [R1+0x12c8], R236 ;  /* 0x0012c8ec01007387 */ /* 0x000fe80000100800 */
[----:B------:R1:W-:Y:S04]  /*40dc0*/  STL [R1+0x12c4], R250 ;  /* 0x0012c4fa01007387 */ /* 0x0003e80000100800 */
[----:B------:R-:W-:Y:S01]  /*40dd0*/  STL [R1+0x12c0], R5 ;  /* 0x0012c00501007387 */ /* 0x000fe20000100800 */
[----:B0-----:R-:W-:-:S03]  /*40de0*/  IMAD.SHL.U32 R193, R194, 0x80, RZ ;  /* 0x00000080c2c17824 */ /* 0x001fc600078e00ff */
[----:B------:R0:W-:Y:S01]  /*40df0*/  STL.64 [R1+0x12b8], R6 ;  /* 0x0012b80601007387 */ /* 0x0001e20000100a00 */
[----:B------:R-:W-:Y:S01]  /*40e00*/  IMAD.SHL.U32 R194, R194, 0x10, RZ ;  /* 0x00000010c2c27824 */ /* 0x000fe200078e00ff */
[----:B------:R-:W-:Y:S02]  /*40e10*/  LOP3.LUT R193, R193, 0x800, RZ, 0xc0, !PT ;  /* 0x00000800c1c17812 */ /* 0x000fe400078ec0ff */
[----:B------:R-:W4:Y:S02]  /*40e20*/  LDL.LU R199, [R1+0x40] ;  /* 0x0000400001c77983 */ /* 0x000f240000300800 */
[----:B------:R-:W-:Y:S02]  /*40e30*/  LOP3.LUT R194, R194, 0xf0, RZ, 0xc0, !PT ;  /* 0x000000f0c2c27812 */ /* 0x000fe400078ec0ff */
[----:B------:R-:W4:Y:S02]  /*40e40*/  LDL.LU R198, [R1+0x544] ;  /* 0x0005440001c67983 */ /* 0x000f240000300800 */
[----:B------:R-:W-:-:S02]  /*40e50*/  IADD3 R237, R193, UR4, R194 ;  /* 0x00000004c1ed7c10 */ /* 0x000fc4000fffe0c2 */
[----:B------:R-:W4:Y:S04]  /*40e60*/  LDL.LU R197, [R1+0x3c] ;  /* 0x00003c0001c57983 */ /* 0x000f280000300800 */
[----:B------:R-:W4:Y:S04]  /*40e70*/  LDL.LU R196, [R1+0x51c] ;  /* 0x00051c0001c47983 */ /* 0x000f280000300800 */
[----:B------:R-:W4:Y:S04]  /*40e80*/  LDL.LU R195, [R1+0x38] ;  /* 0x0000380001c37983 */ /* 0x000f280000300800 */
[----:B------:R-:W4:Y:S04]  /*40e90*/  LDL.LU R194, [R1+0x428] ;  /* 0x0004280001c27983 */ /* 0x000f280000300800 */
[----:B------:R-:W4:Y:S01]  /*40ea0*/  LDL.LU R193, [R1+0xee8] ;  /* 0x000ee80001c17983 */ /* 0x000f220000300800 */
[----:B------:R-:W-:Y:S01]  /*40eb0*/  BAR.SYNC.DEFER_BLOCKING 0x0 ;  /* 0x0000000000007b1d */ /* 0x000fe20000010000 */
[----:B--2---:R-:W-:-:S05]  /*40ec0*/  LOP3.LUT R13, R192, 0xffff, RZ, 0xc0, !PT ;  /* 0x0000ffffc00d7812 */ /* 0x004fca00078ec0ff */
[----:B------:R-:W2:Y:S01]  /*40ed0*/  LDL.LU R192, [R1+0xdb8] ;  /* 0x000db80001c07983 */ /* 0x000ea20000300800 */
[----:B---3--:R-:W-:-:S03]  /*40ee0*/  LOP3.LUT R8, R191, 0xffff, RZ, 0xc0, !PT ;  /* 0x0000ffffbf087812 */ /* 0x008fc600078ec0ff */
[----:B------:R-:W3:Y:S01]  /*40ef0*/  LDL.LU R191, [R1+0xdb4] ;  /* 0x000db40001bf7983 */ /* 0x000ee20000300800 */
[----:B----4-:R-:W-:-:S03]  /*40f00*/  LOP3.LUT R9, R190, 0xffff, RZ, 0xc0, !PT ;  /* 0x0000ffffbe097812 */ /* 0x010fc600078ec0ff */
[----:B------:R-:W4:Y:S01]  /*40f10*/  LDL.LU R190, [R1+0xd2c] ;  /* 0x000d2c0001be7983 */ /* 0x000f220000300800 */
[----:B------:R-:W-:-:S03]  /*40f20*/  LOP3.LUT R14, R189, 0xffff, RZ, 0xc0, !PT ;  /* 0x0000ffffbd0e7812 */ /* 0x000fc600078ec0ff */
[----:B------:R-:W4:Y:S01]  /*40f30*/  LDL.LU R189, [R1+0xcf8] ;  /* 0x000cf80001bd7983 */ /* 0x000f220000300800 */
[----:B------:R-:W-:-:S03]  /*40f40*/  LOP3.LUT R10, R188, 0xffff, RZ, 0xc0, !PT ;  /* 0x0000ffffbc0a7812 */ /* 0x000fc600078ec0ff */
[----:B------:R-:W4:Y:S04]  /*40f50*/  LDL.LU R188, [R1+0xcf0] ;  /* 0x000cf00001bc7983 */ /* 0x000f280000300800 */
[----:B------:R-:W4:Y:S04]  /*40f60*/  LDL.LU R206, [R1+0x34] ;  /* 0x0000340001ce7983 */ /* 0x000f280000300800 */
[----:B------:R-:W4:Y:S04]  /*40f70*/  LDL.LU R205, [R1+0x538] ;  /* 0x0005380001cd7983 */ /* 0x000f280000300800 */
[----:B------:R-:W4:Y:S04]  /*40f80*/  LDL.LU R204, [R1+0x60] ;  /* 0x0000600001cc7983 */ /* 0x000f280000300800 */
[----:B------:R-:W4:Y:S01]  /*40f90*/  LDL.LU R203, [R1+0x740] ;  /* 0x0007400001cb7983 */ /* 0x000f220000300800 */
[----:B------:R-:W-:-:S02]  /*40fa0*/  LOP3.LUT R11, R200, 0xffff, RZ, 0xc0, !PT ;  /* 0x0000ffffc80b7812 */ /* 0x000fc400078ec0ff */
[----:B------:R-:W0:Y:S01]  /*40fb0*/  S2R R200, SR_TID.X ;  /* 0x0000000000c87919 */ /* 0x000e220000002100 */
[----:B------:R-:W-:Y:S02]  /*40fc0*/  SHF.R.U32.HI R12, RZ, 0x8, R13 ;  /* 0x00000008ff0c7819 */ /* 0x000fe4000001160d */
[--C-:B------:R-:W-:Y:S01]  /*40fd0*/  PRMT R223, R13, 0x3340, R14.reuse ;  /* 0x000033400ddf7816 */ /* 0x100fe2000000000e */
[----:B------:R-:W4:Y:S01]  /*40fe0*/  LDL.LU R202, [R1+0x5c] ;  /* 0x00005c0001ca7983 */ /* 0x000f220000300800 */
[----:B------:R-:W-:Y:S02]  /*40ff0*/  SHF.R.U32.HI R13, RZ, 0x8, R14 ;  /* 0x00000008ff0d7819 */ /* 0x000fe4000001160e */
[----:B------:R-:W-:Y:S01]  /*41000*/  SHF.R.U32.HI R14, RZ, 0x8, R8 ;  /* 0x00000008ff0e7819 */ /* 0x000fe20000011608 */
[----:B------:R-:W4:Y:S01]  /*41010*/  LDL.LU R201, [R1+0x71c] ;  /* 0x00071c0001c97983 */ /* 0x000f220000300800 */
[----:B-1----:R-:W-:Y:S02]  /*41020*/  PRMT R235, R8, 0x3340, R10 ;  /* 0x0000334008eb7816 */ /* 0x002fe4000000000a */
[----:B------:R-:W-:-:S02]  /*41030*/  PRMT R250, R9, 0x3340, R11 ;  /* 0x0000334009fa7816 */ /* 0x000fc4000000000b */
[----:B------:R-:W-:Y:S02]  /*41040*/  SHF.R.U32.HI R8, RZ, 0x8, R9 ;  /* 0x00000008ff087819 */ /* 0x000fe40000011609 */
[----:B------:R-:W-:Y:S02]  /*41050*/  SHF.R.U32.HI R11, RZ, 0x8, R11 ;  /* 0x00000008ff0b7819 */ /* 0x000fe4000001160b */
[----:B------:R-:W-:Y:S02]  /*41060*/  SHF.R.U32.HI R10, RZ, 0x8, R10 ;  /* 0x00000008ff0a7819 */ /* 0x000fe4000001160a */
[----:B------:R-:W-:Y:S02]  /*41070*/  LOP3.LUT R8, R8, 0xffff, RZ, 0xc0, !PT ;  /* 0x0000ffff08087812 */ /* 0x000fe400078ec0ff */
[----:B------:R-:W-:Y:S02]  /*41080*/  LOP3.LUT R11, R11, 0xffff, RZ, 0xc0, !PT ;  /* 0x0000ffff0b0b7812 */ /* 0x000fe400078ec0ff */
[----:B------:R-:W-:-:S02]  /*41090*/  LOP3.LUT R14, R14, 0xffff, RZ, 0xc0, !PT ;  /* 0x0000ffff0e0e7812 */ /* 0x000fc400078ec0ff */
[----:B------:R-:W-:Y:S02]  /*410a0*/  LOP3.LUT R10, R10, 0xffff, RZ, 0xc0, !PT ;  /* 0x0000ffff0a0a7812 */ /* 0x000fe400078ec0ff */
[----:B------:R-:W-:Y:S02]  /*410b0*/  PRMT R236, R8, 0x3340, R11 ;  /* 0x0000334008ec7816 */ /* 0x000fe4000000000b */
[----:B0-----:R-:W-:Y:S02]  /*410c0*/  LOP3.LUT R9, R200, 0xe0, RZ, 0xc0, !PT ;  /* 0x000000e0c8097812 */ /* 0x001fe400078ec0ff */
[----:B------:R-:W-:Y:S02]  /*410d0*/  PRMT R8, R198, 0x5410, R199 ;  /* 0x00005410c6087816 */ /* 0x000fe400000000c7 */
[----:B------:R-:W4:Y:S01]  /*410e0*/  LDL.LU R199, [R1+0x58] ;  /* 0x0000580001c77983 */ /* 0x000f220000300800 */
[----:B------:R-:W-:Y:S01]  /*410f0*/  IMAD R237, R9, 0x8, R237 ;  /* 0x0000000809ed7824 */ /* 0x000fe200078e02ed */
[----:B------:R-:W-:-:S02]  /*41100*/  LOP3.LUT R12, R12, 0xffff, RZ, 0xc0, !PT ;  /* 0x0000ffff0c0c7812 */ /* 0x000fc400078ec0ff */
[----:B------:R-:W-:Y:S01]  /*41110*/  LOP3.LUT R13, R13, 0xffff, RZ, 0xc0, !PT ;  /* 0x0000ffff0d0d7812 */ /* 0x000fe200078ec0ff */
[----:B------:R-:W4:Y:S01]  /*41120*/  LDL.LU R198, [R1+0x718] ;  /* 0x0007180001c67983 */ /* 0x000f220000300800 */
[----:B------:R-:W-:Y:S02]  /*41130*/  PRMT R9, R196, 0x5410, R197 ;  /* 0x00005410c4097816 */ /* 0x000fe400000000c5 */
[----:B------:R-:W-:Y:S01]  /*41140*/  PRMT R227, R14, 0x3340, R10 ;  /* 0x000033400ee37816 */ /* 0x000fe2000000000a */
[----:B------:R-:W4:Y:S01]  /*41150*/  LDL.LU R197, [R1+0x50] ;  /* 0x0000500001c57983 */ /* 0x000f220000300800 */
[----:B------:R-:W-:-:S03]  /*41160*/  PRMT R10, R194, 0x5410, R195 ;  /* 0x00005410c20a7816 */ /* 0x000fc600000000c3 */
[----:B------:R-:W4:Y:S01]  /*41170*/  LDL.LU R196, [R1+0x700] ;  /* 0x0007000001c47983 */ /* 0x000f220000300800 */
[----:B------:R-:W-:Y:S02]  /*41180*/  PRMT R219, R12, 0x3340, R13 ;  /* 0x000033400cdb7816 */ /* 0x000fe4000000000d */
[----:B------:R-:W-:Y:S01]  /*41190*/  LOP3.LUT R74, R193, 0xffff, RZ, 0xc0, !PT ;  /* 0x0000ffffc14a7812 */ /* 0x000fe200078ec0ff */
[----:B------:R-:W4:Y:S04]  /*411a0*/  LDL.LU R195, [R1+0x4c] ;  /* 0x00004c0001c37983 */ /* 0x000f280000300800 */
[----:B------:R-:W4:Y:S04]  /*411b0*/  LDL.LU R194, [R1+0x6f0] ;  /* 0x0006f00001c27983 */ /* 0x000f280000300800 */
[----:B------:R-:W4:Y:S01]  /*411c0*/  LDL.LU R193, [R1+0x48] ;  /* 0x0000480001c17983 */ /* 0x000f220000300800 */
[----:B------:R-:W-:-:S02]  /*411d0*/  SHF.R.U32.HI R11, RZ, 0x8, R74 ;  /* 0x00000008ff0b7819 */ /* 0x000fc4000001164a */
[----:B--2---:R-:W-:Y:S02]  /*411e0*/  LOP3.LUT R12, R192, 0xffff, RZ, 0xc0, !PT ;  /* 0x0000ffffc00c7812 */ /* 0x004fe400078ec0ff */
[----:B------:R-:W2:Y:S01]  /*411f0*/  LDL.LU R192, [R1+0x6ec] ;  /* 0x0006ec0001c07983 */ /* 0x000ea20000300800 */
[----:B---3--:R-:W-:-:S03]  /*41200*/  LOP3.LUT R15, R191, 0xffff, RZ, 0xc0, !PT ;  /* 0x0000ffffbf0f7812 */ /* 0x008fc600078ec0ff */
[----:B------:R-:W3:Y:S01]  /*41210*/  LDL.LU R191, [R1+0x44] ;  /* 0x0000440001bf7983 */ /* 0x000ee20000300800 */
[----:B----4-:R-:W-:-:S03]  /*41220*/  LOP3.LUT R76, R190, 0xffff, RZ, 0xc0, !PT ;  /* 0x0000ffffbe4c7812 */ /* 0x010fc600078ec0ff */
[----:B------:R-:W3:Y:S01]  /*41230*/  LDL.LU R190, [R1+0x6d4] ;  /* 0x0006d40001be7983 */ /* 0x000ee20000300800 */
[----:B------:R-:W-:-:S03]  /*41240*/  LOP3.LUT R14, R189, 0xffff, RZ, 0xc0, !PT ;  /* 0x0000ffffbd0e7812 */ /* 0x000fc600078ec0ff */
[----:B------:R-:W4:Y:S01]  /*41250*/  LDL.LU R189, [R1+0x54] ;  /* 0x0000540001bd7983 */ /* 0x000f220000300800 */
[----:B------:R-:W-:-:S03]  /*41260*/  LOP3.LUT R16, R188, 0xffff, RZ, 0xc0, !PT ;  /* 0x0000ffffbc107812 */ /* 0x000fc600078ec0ff */
[----:B------:R-:W4:Y:S04]  /*41270*/  LDL.LU R188, [R1+0x710] ;  /* 0x0007100001bc7983 */ /* 0x000f280000300800 */
[----:B------:R-:W4:Y:S04]  /*41280*/  LDL.LU R220, [R1+0x80] ;  /* 0x0000800001dc7983 */ /* 0x000f280000300800 */
[----:B------:R-:W4:Y:S04]  /*41290*/  LDL.LU R218, [R1+0x790] ;  /* 0x0007900001da7983 */ /* 0x000f280000300800 */
[----:B------:R-:W4:Y:S04]  /*412a0*/  LDL.LU R217, [R1+0x7c] ;  /* 0x00007c0001d97983 */ /* 0x000f280000300800 */
[----:B------:R-:W4:Y:S04]  /*412b0*/  LDL.LU R216, [R1+0x78c] ;  /* 0x00078c0001d87983 */ /* 0x000f280000300800 */
[----:B------:R-:W4:Y:S01]  /*412c0*/  LDL.LU R215, [R1+0x78] ;  /* 0x0000780001d77983 */ /* 0x000f220000300800 */
[----:B------:R-:W-:-:S03]  /*412d0*/  SHF.R.U32.HI R13, RZ, 0x8, R12 ;  /* 0x00000008ff0d7819 */ /* 0x000fc6000001160c */
[----:B------:R-:W4:Y:S01]  /*412e0*/  LDL.LU R214, [R1+0x780] ;  /* 0x0007800001d67983 */ /* 0x000f220000300800 */
[----:B------:R-:W-:-:S03]  /*412f0*/  PRMT R6, R12, 0x3340, R14 ;  /* 0x000033400c067816 */ /* 0x000fc6000000000e */
[----:B------:R-:W4:Y:S01]  /*41300*/  LDL.LU R213, [R1+0x70] ;  /* 0x0000700001d57983 */ /* 0x000f220000300800 */
[----:B------:R-:W-:-:S03]  /*41310*/  SHF.R.U32.HI R12, RZ, 0x8, R15 ;  /* 0x00000008ff0c7819 */ /* 0x000fc6000001160f */
[----:B------:R-:W4:Y:S01]  /*41320*/  LDL.LU R212, [R1+0x768] ;  /* 0x0007680001d47983 */ /* 0x000f220000300800 */
[----:B------:R-:W-:-:S03]  /*41330*/  PRMT R7, R15, 0x3340, R16 ;  /* 0x000033400f077816 */ /* 0x000fc60000000010 */
[----:B------:R-:W4:Y:S01]  /*41340*/  LDL.LU R211, [R1+0x6c] ;  /* 0x00006c0001d37983 */ /* 0x000f220000300800 */
[----:B------:R-:W-:-:S03]  /*41350*/  SHF.R.U32.HI R15, RZ, 0x8, R16 ;  /* 0x00000008ff0f7819 */ /* 0x000fc60000011610 */
[----:B------:R-:W4:Y:S01]  /*41360*/  LDL.LU R210, [R1+0x764] ;  /* 0x0007640001d27983 */ /* 0x000f220000300800 */
[----:B------:R-:W-:-:S03]  /*41370*/  LOP3.LUT R16, R11, 0xffff, RZ, 0xc0, !PT ;  /* 0x0000ffff0b107812 */ /* 0x000fc600078ec0ff */
[----:B------:R-:W4:Y:S01]  /*41380*/  LDL.LU R209, [R1+0x68] ;  /* 0x0000680001d17983 */ /* 0x000f220000300800 */
[----:B------:R-:W-:-:S03]  /*41390*/  PRMT R11, R205, 0x5410, R206 ;  /* 0x00005410cd0b7816 */ /* 0x000fc600000000ce */
[----:B------:R-:W4:Y:S04]  /*413a0*/  LDL.LU R208, [R1+0x754] ;  /* 0x0007540001d07983 */ /* 0x000f280000300800 */
[----:B------:R-:W4:Y:S04]  /*413b0*/  LDL.LU R207, [R1+0x64] ;  /* 0x0000640001cf7983 */ /* 0x000f280000300800 */
[----:B------:R-:W4:Y:S01]  /*413c0*/  LDL.LU R206, [R1+0x6b8] ;  /* 0x0006b80001ce7983 */ /* 0x000f220000300800 */
[--C-:B------:R-:W-:Y:S02]  /*413d0*/  PRMT R74, R74, 0x3340, R76.reuse ;  /* 0x000033404a4a7816 */ /* 0x100fe4000000004c */
[----:B------:R-:W-:Y:S01]  /*413e0*/  SHF.R.U32.HI R76, RZ, 0x8, R76 ;  /* 0x00000008ff4c7819 */ /* 0x000fe2000001164c */
[----:B------:R-:W4:Y:S03]  /*413f0*/  LDL.LU R205, [R1+0x74] ;  /* 0x0000740001cd7983 */ /* 0x000f260000300800 */
[----:B------:R-:W-:-:S04]  /*41400*/  LOP3.LUT R76, R76, 0xffff, RZ, 0xc0, !PT ;  /* 0x0000ffff4c4c7812 */ /* 0x000fc800078ec0ff */
[----:B------:R-:W-:Y:S02]  /*41410*/  PRMT R76, R16, 0x3340, R76 ;  /* 0x00003340104c7816 */ /* 0x000fe4000000004c */
[----:B------:R-:W-:Y:S02]  /*41420*/  PRMT R16, R203, 0x5410, R204 ;  /* 0x00005410cb107816 */ /* 0x000fe400000000cc */
[----:B------:R-:W4:Y:S01]  /*41430*/  LDL.LU R204, [R1+0x784] ;  /* 0x0007840001cc7983 */ /* 0x000f220000300800 */
[----:B------:R-:W-:Y:S02]  /*41440*/  SHF.R.U32.HI R14, RZ, 0x8, R14 ;  /* 0x00000008ff0e7819 */ /* 0x000fe4000001160e */
[----:B------:R-:W-:Y:S01]  /*41450*/  LOP3.LUT R12, R12, 0xffff, RZ, 0xc0, !PT ;  /* 0x0000ffff0c0c7812 */ /* 0x000fe200078ec0ff */
[----:B------:R-:W4:Y:S01]  /*41460*/  LDL.LU R203, [R1+0x98] ;  /* 0x0000980001cb7983 */ /* 0x000f220000300800 */
[----:B------:R-:W-:Y:S02]  /*41470*/  LOP3.LUT R15, R15, 0xffff, RZ, 0xc0, !PT ;  /* 0x0000ffff0f0f7812 */ /* 0x000fe400078ec0ff */
[----:B------:R-:W-:-:S02]  /*41480*/  PRMT R17, R201, 0x5410, R202 ;  /* 0x00005410c9117816 */ /* 0x000fc400000000ca */
[----:B------:R-:W4:Y:S01]  /*41490*/  LDL.LU R202, [R1+0x7e4] ;  /* 0x0007e40001ca7983 */ /* 0x000f220000300800 */
[----:B------:R-:W-:Y:S02]  /*414a0*/  LOP3.LUT R13, R13, 0xffff, RZ, 0xc0, !PT ;  /* 0x0000ffff0d0d7812 */ /* 0x000fe400078ec0ff */
[----:B------:R-:W-:Y:S01]  /*414b0*/  LOP3.LUT R14, R14, 0xffff, RZ, 0xc0, !PT ;  /* 0x0000ffff0e0e7812 */ /* 0x000fe200078ec0ff */
[----:B------:R-:W4:Y:S01]  /*414c0*/  LDL.LU R201, [R1+0x94] ;  /* 0x0000940001c97983 */ /* 0x000f220000300800 */
[----:B------:R-:W-:Y:S02]  /*414d0*/  LOP3.LUT R252, R200, 0xff, RZ, 0xc0, !PT ;  /* 0x000000ffc8fc7812 */ /* 0x000fe400078ec0ff */
[----:B------:R-:W-:Y:S01]  /*414e0*/  PRMT R18, R198, 0x5410, R199 ;  /* 0x00005410c6127816 */ /* 0x000fe200000000c7 */
[----:B------:R-:W4:Y:S01]  /*414f0*/  LDL.LU R200, [R1+0x7d8] ;  /* 0x0007d80001c87983 */ /* 0x000f220000300800 */
[----:B------:R-:W-:Y:S02]  /*41500*/  PRMT R5, R12, 0x3340, R15 ;  /* 0x000033400c057816 */ /* 0x000fe4000000000f */
[----:B------:R-:W-:Y:S01]  /*41510*/  PRMT R12, R196, 0x5410, R197 ;  /* 0x00005410c40c7816 */ /* 0x000fe200000000c5 */
[----:B------:R-:W4:Y:S01]  /*41520*/  LDL.LU R199, [R1+0x558] ;  /* 0x0005580001c77983 */ /* 0x000f220000300800 */
[----:B------:R-:W-:-:S03]  /*41530*/  PRMT R251, R13, 0x3340, R14 ;  /* 0x000033400dfb7816 */ /* 0x000fc6000000000e */
[----:B------:R-:W4:Y:S01]  /*41540*/  LDL.LU R198, [R1+0x7d4] ;  /* 0x0007d40001c67983 */ /* 0x000f220000300800 */
[----:B------:R-:W-:-:S03]  /*41550*/  PRMT R13, R194, 0x5410, R195 ;  /* 0x00005410c20d7816 */ /* 0x000fc600000000c3 */
[----:B------:R-:W4:Y:S04]  /*41560*/  LDL.LU R197, [R1+0x90] ;  /* 0x0000900001c57983 */ /* 0x000f280000300800 */
[----:B------:R-:W4:Y:S04]  /*41570*/  LDL.LU R196, [R1+0x7c8] ;  /* 0x0007c80001c47983 */ /* 0x000f280000300800 */
[----:B------:R-:W4:Y:S04]  /*41580*/  LDL.LU R195, [R1+0x8c] ;  /* 0x00008c0001c37983 */ /* 0x000f280000300800 */
[----:B------:R-:W4:Y:S01]  /*41590*/  LDL.LU R194, [R1+0x7bc] ;  /* 0x0007bc0001c27983 */ /* 0x000f220000300800 */
[----:B--2---:R-:W-:-:S03]  /*415a0*/  PRMT R14, R192, 0x5410, R193 ;  /* 0x00005410c00e7816 */ /* 0x004fc600000000c1 */
[----:B------:R-:W2:Y:S04]  /*415b0*/  LDL.LU R193, [R1+0x88] ;  /* 0x0000880001c17983 */ /* 0x000ea80000300800 */
[----:B------:R-:W2:Y:S01]  /*415c0*/  LDL.LU R192, [R1+0x7b8] ;  /* 0x0007b80001c07983 */ /* 0x000ea20000300800 */
[----:B---3--:R-:W-:-:S03]  /*415d0*/  PRMT R15, R190, 0x5410, R191 ;  /* 0x00005410be0f7816 */ /* 0x008fc600000000bf */
[----:B------:R-:W3:Y:S04]  /*415e0*/  LDL.LU R191, [R1+0x84] ;  /* 0x0000840001bf7983 */ /* 0x000ee80000300800 */
[----:B------:R-:W3:Y:S01]  /*415f0*/  LDL.LU R190, [R1+0x6cc] ;  /* 0x0006cc0001be7983 */ /* 0x000ee20000300800 */
[----:B----4-:R-:W-:-:S03]  /*41600*/  PRMT R19, R188, 0x5410, R189 ;  /* 0x00005410bc137816 */ /* 0x010fc600000000bd */
[----:B------:R-:W4:Y:S04]  /*41610*/  LDL.LU R189, [R1+0x54c] ;  /* 0x00054c0001bd7983 */ /* 0x000f280000300800 */
[----:B------:R-:W4:Y:S01]  /*41620*/  LDL.LU R188, [R1+0x7d0] ;  /* 0x0007d00001bc7983 */ /* 0x000f220000300800 */
[----:B------:R-:W-:-:S03]  /*41630*/  PRMT R24, R218, 0x5410, R220 ;  /* 0x00005410da187816 */ /* 0x000fc600000000dc */
        /* <DEDUP_REMOVED lines=130> */
[----:B------:R-:W4:Y:S04]  /*41e60*/  LDL.LU R194, [R1+0xb74] ;  /* 0x000b740001c27983 */ /* 0x000f280000300800 */
[----:B------:R-:W-:Y:S01]  /*41e70*/  STSM.16.M88.4 [R237], R8 ;  /* 0x00000008ed007844 */ /* 0x000fe20000000200 */
[----:B------:R-:W-:Y:S01]  /*41e80*/  PRMT R56, R218, 0x5410, R220 ;  /* 0x00005410da387816 */ /* 0x000fe200000000dc */
[----:B------:R-:W-:Y:S01]  /*41e90*/  BAR.SYNC.DEFER_BLOCKING 0x0 ;  /* 0x0000000000007b1d */ /* 0x000fe20000010000 */
[----:B------:R-:W-:-:S02]  /*41ea0*/  LEA R252, R252, UR4, 0x4 ;  /* 0x00000004fcfc7c11 */ /* 0x000fc4000f8e20ff */
[----:B------:R-:W-:Y:S02]  /*41eb0*/  PRMT R74, R74, 0x5410, R76 ;  /* 0x000054104a4a7816 */ /* 0x000fe4000000004c */
[----:B------:R-:W-:Y:S01]  /*41ec0*/  PRMT R219, R223, 0x5410, R219 ;  /* 0x00005410dfdb7816 */ /* 0x000fe200000000db */
[----:B------:R-:W-:Y:S01]  /*41ed0*/  ULDC.64 UR4, c[0x0][0x228] ;  /* 0x00008a0000047ab9 */ /* 0x000fe20000000a00 */
[----:B------:R-:W-:Y:S01]  /*41ee0*/  LDS.128 R8, [R252] ;  /* 0x00000000fc087984 */ /* 0x000fe20000000c00 */
[----:B------:R-:W-:Y:S01]  /*41ef0*/  BAR.SYNC.DEFER_BLOCKING 0x0 ;  /* 0x0000000000007b1d */ /* 0x000fe20000010000 */
[----:B--2---:R-:W-:-:S05]  /*41f00*/  PRMT R62, R192, 0x5410, R193 ;  /* 0x00005410c03e7816 */ /* 0x004fca00000000c1 */
[----:B------:R-:W2:Y:S04]  /*41f10*/  LDL.LU R193, [R1+0x81c] ;  /* 0x00081c0001c17983 */ /* 0x000ea80000300800 */
[----:B------:R-:W2:Y:S01]  /*41f20*/  LDL.LU R192, [R1+0xb64] ;  /* 0x000b640001c07983 */ /* 0x000ea20000300800 */
[----:B---3--:R-:W-:-:S03]  /*41f30*/  PRMT R63, R190, 0x5410, R191 ;  /* 0x00005410be3f7816 */ /* 0x008fc600000000bf */
[----:B------:R-:W3:Y:S04]  /*41f40*/  LDL.LU R191, [R1+0x1c8] ;  /* 0x0001c80001bf7983 */ /* 0x000ee80000300800 */
[----:B------:R-:W3:Y:S01]  /*41f50*/  LDL.LU R190, [R1+0x74c] ;  /* 0x00074c0001be7983 */ /* 0x000ee20000300800 */
[----:B----4-:R-:W-:-:S03]  /*41f60*/  PRMT R67, R188, 0x5410, R189 ;  /* 0x00005410bc437816 */ /* 0x010fc600000000bd */
[----:B------:R-:W4:Y:S04]  /*41f70*/  LDL.LU R189, [R1+0xa58] ;  /* 0x000a580001bd7983 */ /* 0x000f280000300800 */
[----:B------:R-:W4:Y:S04]  /*41f80*/  LDL.LU R188, [R1+0xb94] ;  /* 0x000b940001bc7983 */ /* 0x000f280000300800 */
        /* <DEDUP_REMOVED lines=21> */
[----:B------:R-:W-:Y:S06]  /*420e0*/  BAR.SYNC.DEFER_BLOCKING 0x0 ;  /* 0x0000000000007b1d */ /* 0x000fec0000010000 */
[----:B------:R-:W-:Y:S02]  /*420f0*/  LDS.128 R12, [R252] ;  /* 0x00000000fc0c7984 */ /* 0x000fe40000000c00 */
[----:B------:R-:W-:Y:S01]  /*42100*/  BAR.SYNC.DEFER_BLOCKING 0x0 ;  /* 0x0000000000007b1d */ /* 0x000fe20000010000 */
[----:B------:R-:W-:-:S05]  /*42110*/  PRMT R71, R204, 0x5410, R205 ;  /* 0x00005410cc477816 */ /* 0x000fca00000000cd */
[----:B------:R-:W4:Y:S04]  /*42120*/  LDL.LU R205, [R1+0xa94] ;  /* 0x000a940001cd7983 */ /* 0x000f280000300800 */
[----:B------:R-:W4:Y:S04]  /*42130*/  LDL.LU R204, [R1+0xbd8] ;  /* 0x000bd80001cc7983 */ /* 0x000f280000300800 */
[----:B------:R-:W-:Y:S01]  /*42140*/  STSM.16.M88.4 [R237], R16 ;  /* 0x00000010ed007844 */ /* 0x000fe20000000200 */
[----:B------:R-:W-:Y:S06]  /*42150*/  BAR.SYNC.DEFER_BLOCKING 0x0 ;  /* 0x0000000000007b1d */ /* 0x000fec0000010000 */
[----:B------:R-:W-:Y:S02]  /*42160*/  LDS.128 R16, [R252] ;  /* 0x00000000fc107984 */ /* 0x000fe40000000c00 */
[----:B------:R-:W-:Y:S06]  /*42170*/  BAR.SYNC.DEFER_BLOCKING 0x0 ;  /* 0x0000000000007b1d */ /* 0x000fec0000010000 */
[----:B------:R-:W-:Y:S02]  /*42180*/  STSM.16.M88.4 [R237], R20 ;  /* 0x00000014ed007844 */ /* 0x000fe40000000200 */
[----:B------:R-:W-:Y:S06]  /*42190*/  BAR.SYNC.DEFER_BLOCKING 0x0 ;  /* 0x0000000000007b1d */ /* 0x000fec0000010000 */
[----:B------:R-:W-:Y:S02]  /*421a0*/  LDS.128 R20, [R252] ;  /* 0x00000000fc147984 */ /* 0x000fe40000000c00 */
[----:B------:R-:W-:Y:S01]  /*421b0*/  BAR.SYNC.DEFER_BLOCKING 0x0 ;  /* 0x0000000000007b1d */ /* 0x000fe20000010000 */
[----:B------:R-:W-:-:S02]  /*421c0*/  PRMT R80, R202, 0x5410, R203 ;  /* 0x00005410ca507816 */ /* 0x000fc400000000cb */
[----:B------:R-:W-:Y:S02]  /*421d0*/  PRMT R81, R200, 0x5410, R201 ;  /* 0x00005410c8517816 */ /* 0x000fe400000000c9 */
[----:B------:R-:W-:Y:S01]  /*421e0*/  PRMT R82, R198, 0x5410, R199 ;  /* 0x00005410c6527816 */ /* 0x000fe200000000c7 */
[----:B------:R-:W4:Y:S04]  /*421f0*/  LDL.LU R203, [R1+0xae0] ;  /* 0x000ae00001cb7983 */ /* 0x000f280000300800 */
[----:B------:R-:W4:Y:S01]  /*42200*/  LDL.LU R202, [R1+0xc40] ;  /* 0x000c400001ca7983 */ /* 0x000f220000300800 */
[----:B------:R-:W-:-:S03]  /*42210*/  PRMT R76, R196, 0x5410, R197 ;  /* 0x00005410c44c7816 */ /* 0x000fc600000000c5 */
[----:B------:R-:W4:Y:S04]  /*42220*/  LDL.LU R201, [R1+0xadc] ;  /* 0x000adc0001c97983 */ /* 0x000f280000300800 */
[----:B------:R-:W4:Y:S04]  /*42230*/  LDL.LU R200, [R1+0xc38] ;  /* 0x000c380001c87983 */ /* 0x000f280000300800 */
[----:B------:R-:W-:Y:S01]  /*42240*/  STSM.16.M88.4 [R237], R24 ;  /* 0x00000018ed007844 */ /* 0x000fe20000000200 */
[----:B------:R-:W-:Y:S01]  /*42250*/  BAR.SYNC.DEFER_BLOCKING 0x0 ;  /* 0x0000000000007b1d */ /* 0x000fe20000010000 */
[----:B------:R-:W-:-:S05]  /*42260*/  PRMT R77, R194, 0x5410, R195 ;  /* 0x00005410c24d7816 */ /* 0x000fca00000000c3 */
[----:B------:R-:W4:Y:S04]  /*42270*/  LDL.LU R199, [R1+0xacc] ;  /* 0x000acc0001c77983 */ /* 0x000f280000300800 */
[----:B------:R-:W4:Y:S04]  /*42280*/  LDL.LU R198, [R1+0xc24] ;  /* 0x000c240001c67983 */ /* 0x000f280000300800 */
[----:B------:R-:W4:Y:S04]  /*42290*/  LDL.LU R197, [R1+0xabc] ;  /* 0x000abc0001c57983 */ /* 0x000f280000300800 */
[----:B------:R-:W4:Y:S04]  /*422a0*/  LDL.LU R196, [R1+0xc18] ;  /* 0x000c180001c47983 */ /* 0x000f280000300800 */
[----:B------:R-:W-:Y:S01]  /*422b0*/  LDS.128 R24, [R252] ;  /* 0x00000000fc187984 */ /* 0x000fe20000000c00 */
[----:B------:R-:W-:Y:S06]  /*422c0*/  BAR.SYNC.DEFER_BLOCKING 0x0 ;  /* 0x0000000000007b1d */ /* 0x000fec0000010000 */
[----:B------:R-:W4:Y:S04]  /*422d0*/  LDL.LU R195, [R1+0xab8] ;  /* 0x000ab80001c37983 */ /* 0x000f280000300800 */
[----:B------:R-:W4:Y:S01]  /*422e0*/  LDL.LU R194, [R1+0xc10] ;  /* 0x000c100001c27983 */ /* 0x000f220000300800 */
[----:B--2---:R-:W-:-:S03]  /*422f0*/  PRMT R78, R192, 0x5410, R193 ;  /* 0x00005410c04e7816 */ /* 0x004fc600000000c1 */
[----:B------:R-:W2:Y:S04]  /*42300*/  LDL.LU R193, [R1+0xaac] ;  /* 0x000aac0001c17983 */ /* 0x000ea80000300800 */
[----:B------:R-:W2:Y:S01]  /*42310*/  LDL.LU R192, [R1+0xc0c] ;  /* 0x000c0c0001c07983 */ /* 0x000ea20000300800 */
[----:B---3--:R-:W-:-:S03]  /*42320*/  PRMT R79, R190, 0x5410, R191 ;  /* 0x00005410be4f7816 */ /* 0x008fc600000000bf */
[----:B------:R-:W3:Y:S04]  /*42330*/  LDL.LU R191, [R1+0x494] ;  /* 0x0004940001bf7983 */ /* 0x000ee80000300800 */
[----:B------:R-:W3:Y:S04]  /*42340*/  LDL.LU R190, [R1+0x774] ;  /* 0x0007740001be7983 */ /* 0x000ee80000300800 */
[----:B------:R-:W-:Y:S01]  /*42350*/  STSM.16.M88.4 [R237], R28 ;  /* 0x0000001ced007844 */ /* 0x000fe20000000200 */
[----:B----4-:R-:W-:Y:S01]  /*42360*/  PRMT R83, R188, 0x5410, R189 ;  /* 0x00005410bc537816 */ /* 0x010fe200000000bd */
[----:B------:R-:W-:Y:S06]  /*42370*/  BAR.SYNC.DEFER_BLOCKING 0x0 ;  /* 0x0000000000007b1d */ /* 0x000fec0000010000 */
[----:B------:R-:W4:Y:S04]  /*42380*/  LDL.LU R189, [R1+0xad0] ;  /* 0x000ad00001bd7983 */ /* 0x000f280000300800 */
[----:B------:R-:W4:Y:S04]  /*42390*/  LDL.LU R188, [R1+0xc2c] ;  /* 0x000c2c0001bc7983 */ /* 0x000f280000300800 */
[----:B------:R-:W-:Y:S01]  /*423a0*/  LDS.128 R28, [R252] ;  /* 0x00000000fc1c7984 */ /* 0x000fe20000000c00 */
        /* <DEDUP_REMOVED lines=11> */
[----:B------:R-:W-:-:S02]  /*42460*/  PRMT R85, R210, 0x5410, R211 ;  /* 0x00005410d2557816 */ /* 0x000fc400000000d3 */
[----:B------:R-:W-:-:S03]  /*42470*/  PRMT R86, R208, 0x5410, R209 ;  /* 0x00005410d0567816 */ /* 0x000fc600000000d1 */
[----:B------:R-:W4:Y:S04]  /*42480*/  LDL.LU R215, [R1+0xb04] ;  /* 0x000b040001d77983 */ /* 0x000f280000300800 */
[----:B------:R-:W4:Y:S04]  /*42490*/  LDL.LU R214, [R1+0xc54] ;  /* 0x000c540001d67983 */ /* 0x000f280000300800 */
[----:B------:R-:W4:Y:S04]  /*424a0*/  LDL.LU R213, [R1+0xaf4] ;  /* 0x000af40001d57983 */ /* 0x000f280000300800 */
[----:B------:R-:W4:Y:S04]  /*424b0*/  LDL.LU R212, [R1+0xc4c] ;  /* 0x000c4c0001d47983 */ /* 0x000f280000300800 */
[----:B------:R-:W-:Y:S01]  /*424c0*/  LDS.128 R32, [R252] ;  /* 0x00000000fc207984 */ /* 0x000fe20000000c00 */
[----:B------:R-:W-:Y:S01]  /*424d0*/  BAR.SYNC.DEFER_BLOCKING 0x0 ;  /* 0x0000000000007b1d */ /* 0x000fe20000010000 */
[----:B------:R-:W-:-:S05]  /*424e0*/  PRMT R87, R206, 0x5410, R207 ;  /* 0x00005410ce577816 */ /* 0x000fca00000000cf */
[----:B------:R-:W4:Y:S04]  /*424f0*/  LDL.LU R211, [R1+0xae8] ;  /* 0x000ae80001d37983 */ /* 0x000f280000300800 */
[----:B------:R-:W4:Y:S04]  /*42500*/  LDL.LU R210, [R1+0xc48] ;  /* 0x000c480001d27983 */ /* 0x000f280000300800 */
[----:B------:R-:W4:Y:S04]  /*42510*/  LDL.LU R209, [R1+0xae4] ;  /* 0x000ae40001d17983 */ /* 0x000f280000300800 */
[----:B------:R-:W4:Y:S04]  /*42520*/  LDL.LU R208, [R1+0xc44] ;  /* 0x000c440001d07983 */ /* 0x000f280000300800 */
        /* <DEDUP_REMOVED lines=28> */
[----:B--2---:R-:W-:-:S03]  /*426f0*/  PRMT R94, R192, 0x5410, R193 ;  /* 0x00005410c05e7816 */ /* 0x004fc600000000c1 */
[----:B------:R-:W2:Y:S04]  /*42700*/  LDL.LU R199, [R1+0xb34] ;  /* 0x000b340001c77983 */ /* 0x000ea80000300800 */
[----:B------:R-:W2:Y:S04]  /*42710*/  LDL.LU R198, [R1+0xc6c] ;  /* 0x000c6c0001c67983 */ /* 0x000ea80000300800 */
[----:B------:R-:W2:Y:S04]  /*42720*/  LDL.LU R197, [R1+0xb28] ;  /* 0x000b280001c57983 */ /* 0x000ea80000300800 */
[----:B------:R-:W2:Y:S04]  /*42730*/  LDL.LU R196, [R1+0xc68] ;  /* 0x000c680001c47983 */ /* 0x000ea80000300800 */
[----:B------:R-:W-:Y:S01]  /*42740*/  LDS.128 R48, [R252] ;  /* 0x00000000fc307984 */ /* 0x000fe20000000c00 */
[----:B------:R-:W-:Y:S01]  /*42750*/  BAR.SYNC.DEFER_BLOCKING 0x0 ;  /* 0x0000000000007b1d */ /* 0x000fe20000010000 */
[----:B---3--:R-:W-:-:S05]  /*42760*/  PRMT R95, R190, 0x5410, R191 ;  /* 0x00005410be5f7816 */ /* 0x008fca00000000bf */
[----:B------:R-:W3:Y:S04]  /*42770*/  LDL.LU R195, [R1+0xb24] ;  /* 0x000b240001c37983 */ /* 0x000ee80000300800 */
[----:B------:R-:W3:Y:S04]  /*42780*/  LDL.LU R194, [R1+0xc64] ;  /* 0x000c640001c27983 */ /* 0x000ee80000300800 */
[----:B------:R-:W3:Y:S04]  /*42790*/  LDL.LU R193, [R1+0xb1c] ;  /* 0x000b1c0001c17983 */ /* 0x000ee80000300800 */
[----:B------:R-:W3:Y:S04]  /*427a0*/  LDL.LU R192, [R1+0xc60] ;  /* 0x000c600001c07983 */ /* 0x000ee80000300800 */
[----:B------:R-:W3:Y:S04]  /*427b0*/  LDL.LU R191, [R1+0x4cc] ;  /* 0x0004cc0001bf7983 */ /* 0x000ee80000300800 */
[----:B------:R-:W3:Y:S04]  /*427c0*/  LDL.LU R190, [R1+0x794] ;  /* 0x0007940001be7983 */ /* 0x000ee80000300800 */
[----:B------:R-:W-:Y:S01]  /*427d0*/  STSM.16.M88.4 [R237], R52 ;  /* 0x00000034ed007844 */ /* 0x000fe20000000200 */
[----:B------:R-:W-:Y:S01]  /*427e0*/  BAR.SYNC.DEFER_BLOCKING 0x0 ;  /* 0x0000000000007b1d */ /* 0x000fe20000010000 */
[----:B----4-:R-:W-:-:S05]  /*427f0*/  PRMT R99, R188, 0x5410, R189 ;  /* 0x00005410bc637816 */ /* 0x010fca00000000bd */
        /* <DEDUP_REMOVED lines=43> */
[----:B------:R-:W-:Y:S06]  /*42ab0*/  BAR.SYNC.DEFER_BLOCKING 0x0 ;  /* 0x0000000000007b1d */ /* 0x000fec0000010000 */
[----:B------:R-:W-:Y:S02]  /*42ac0*/  STSM.16.M88.4 [R237], R72 ;  /* 0x00000048ed007844 */ /* 0x000fe40000000200 */
[----:B------:R-:W-:Y:S01]  /*42ad0*/  BAR.SYNC.DEFER_BLOCKING 0x0 ;  /* 0x0000000000007b1d */ /* 0x000fe20000010000 */
[----:B------:R-:W-:-:S02]  /*42ae0*/  PRMT R112, R202, 0x5410, R203 ;  /* 0x00005410ca707816 */ /* 0x000fc400000000cb */
[----:B------:R-:W-:Y:S02]  /*42af0*/  PRMT R113, R200, 0x5410, R201 ;  /* 0x00005410c8717816 */ /* 0x000fe400000000c9 */
[----:B--2---:R-:W-:Y:S01]  /*42b00*/  PRMT R114, R198, 0x5410, R199 ;  /* 0x00005410c6727816 */ /* 0x004fe200000000c7 */
[----:B------:R-:W2:Y:S04]  /*42b10*/  LDL.LU R203, [R1+0xbcc] ;  /* 0x000bcc0001cb7983 */ /* 0x000ea80000300800 */
[----:B------:R-:W2:Y:S01]  /*42b20*/  LDL.LU R202, [R1+0xde8] ;  /* 0x000de80001ca7983 */ /* 0x000ea20000300800 */
[----:B------:R-:W-:-:S03]  /*42b30*/  PRMT R108, R196, 0x5410, R197 ;  /* 0x00005410c46c7816 */ /* 0x000fc600000000c5 */
[----:B------:R-:W2:Y:S04]  /*42b40*/  LDL.LU R201, [R1+0xbc4] ;  /* 0x000bc40001c97983 */ /* 0x000ea80000300800 */
[----:B------:R-:W2:Y:S04]  /*42b50*/  LDL.LU R200, [R1+0xde4] ;  /* 0x000de40001c87983 */ /* 0x000ea80000300800 */
[----:B------:R-:W-:Y:S01]  /*42b60*/  LDS.128 R72, [R252] ;  /* 0x00000000fc487984 */ /* 0x000fe20000000c00 */
[----:B------:R-:W-:Y:S01]  /*42b70*/  BAR.SYNC.DEFER_BLOCKING 0x0 ;  /* 0x0000000000007b1d */ /* 0x000fe20000010000 */
[----:B---3--:R-:W-:-:S02]  /*42b80*/  PRMT R109, R194, 0x5410, R195 ;  /* 0x00005410c26d7816 */ /* 0x008fc400000000c3 */
[----:B------:R-:W-:-:S03]  /*42b90*/  PRMT R110, R192, 0x5410, R193 ;  /* 0x00005410c06e7816 */ /* 0x000fc600000000c1 */
[----:B------:R-:W3:Y:S04]  /*42ba0*/  LDL.LU R199, [R1+0xbb0] ;  /* 0x000bb00001c77983 */ /* 0x000ee80000300800 */
[----:B------:R-:W3:Y:S04]  /*42bb0*/  LDL.LU R198, [R1+0xdd4] ;  /* 0x000dd40001c67983 */ /* 0x000ee80000300800 */
[----:B------:R-:W3:Y:S04]  /*42bc0*/  LDL.LU R197, [R1+0xbac] ;  /* 0x000bac0001c57983 */ /* 0x000ee80000300800 */
[----:B------:R-:W3:Y:S01]  /*42bd0*/  LDL.LU R196, [R1+0xdc8] ;  /* 0x000dc80001c47983 */ /* 0x000ee20000300800 */
[----:B------:R-:W-:-:S03]  /*42be0*/  PRMT R111, R190, 0x5410, R191 ;  /* 0x00005410be6f7816 */ /* 0x000fc600000000bf */
        /* <DEDUP_REMOVED lines=12> */
[----:B------:R-:W-:Y:S06]  /*42cb0*/  BAR.SYNC.DEFER_BLOCKING 0x0 ;  /* 0x0000000000007b1d */ /* 0x000fec0000010000 */
[----:B------:R-:W-:Y:S02]  /*42cc0*/  STSM.16.M88.4 [R237], R80 ;  /* 0x00000050ed007844 */ /* 0x000fe40000000200 */
        /* <DEDUP_REMOVED lines=9> */
[----:B------:R-:W-:Y:S01]  /*42d60*/  LDS.128 R80, [R252] ;  /* 0x00000000fc507984 */ /* 0x000fe20000000c00 */
[----:B------:R-:W-:Y:S01]  /*42d70*/  BAR.SYNC.DEFER_BLOCKING 0x0 ;  /* 0x0000000000007b1d */ /* 0x000fe20000010000 */
[----:B------:R-:W-:-:S02]  /*42d80*/  PRMT R117, R210, 0x5410, R211 ;  /* 0x00005410d2757816 */ /* 0x000fc400000000d3 */
[----:B------:R-:W-:-:S03]  /*42d90*/  PRMT R118, R208, 0x5410, R209 ;  /* 0x00005410d0767816 */ /* 0x000fc600000000d1 */
[----:B------:R-:W4:Y:S04]  /*42da0*/  LDL.LU R215, [R1+0xc00] ;  /* 0x000c000001d77983 */ /* 0x000f280000300800 */
[----:B------:R-:W4:Y:S04]  /*42db0*/  LDL.LU R214, [R1+0xedc] ;  /* 0x000edc0001d67983 */ /* 0x000f280000300800 */
[----:B------:R-:W4:Y:S04]  /*42dc0*/  LDL.LU R213, [R1+0xbf4] ;  /* 0x000bf40001d57983 */ /* 0x000f280000300800 */
[----:B------:R-:W4:Y:S01]  /*42dd0*/  LDL.LU R212, [R1+0xecc] ;  /* 0x000ecc0001d47983 */ /* 0x000f220000300800 */
[----:B------:R-:W-:-:S03]  /*42de0*/  PRMT R119, R206, 0x5410, R207 ;  /* 0x00005410ce777816 */ /* 0x000fc600000000cf */
        /* <DEDUP_REMOVED lines=23> */
[----:B--2---:R-:W-:-:S02]  /*42f60*/  PRMT R128, R202, 0x5410, R203 ;  /* 0x00005410ca807816 */ /* 0x004fc400000000cb */
[----:B------:R-:W-:Y:S02]  /*42f70*/  PRMT R129, R200, 0x5410, R201 ;  /* 0x00005410c8817816 */ /* 0x000fe400000000c9 */
[----:B---3--:R-:W-:Y:S01]  /*42f80*/  PRMT R130, R198, 0x5410, R199 ;  /* 0x00005410c6827816 */ /* 0x008fe200000000c7 */
[----:B------:R-:W2:Y:S04]  /*42f90*/  LDL.LU R203, [R1+0xc3c] ;  /* 0x000c3c0001cb7983 */ /* 0x000ea80000300800 */
[----:B------:R-:W2:Y:S01]  /*42fa0*/  LDL.LU R202, [R1+0xf24] ;  /* 0x000f240001ca7983 */ /* 0x000ea20000300800 */
[----:B------:R-:W-:-:S03]  /*42fb0*/  PRMT R124, R196, 0x5410, R197 ;  /* 0x00005410c47c7816 */ /* 0x000fc600000000c5 */
[----:B------:R-:W3:Y:S04]  /*42fc0*/  LDL.LU R201, [R1+0xc34] ;  /* 0x000c340001c97983 */ /* 0x000ee80000300800 */
[----:B------:R-:W3:Y:S04]  /*42fd0*/  LDL.LU R200, [R1+0xf20] ;  /* 0x000f200001c87983 */ /* 0x000ee80000300800 */
[----:B------:R-:W-:Y:S01]  /*42fe0*/  LDS.128 R96, [R252] ;  /* 0x00000000fc607984 */ /* 0x000fe20000000c00 */
[----:B------:R-:W-:Y:S01]  /*42ff0*/  BAR.SYNC.DEFER_BLOCKING 0x0 ;  /* 0x0000000000007b1d */ /* 0x000fe20000010000 */
[----:B------:R-:W-:-:S02]  /*43000*/  PRMT R125, R194, 0x5410, R195 ;  /* 0x00005410c27d7816 */ /* 0x000fc400000000c3 */
        /* <DEDUP_REMOVED lines=47> */
[----:B------:R-:W-:Y:S06]  /*43300*/  BAR.SYNC.DEFER_BLOCKING 0x0 ;  /* 0x0000000000007b1d */ /* 0x000fec0000010000 */
[----:B------:R-:W-:Y:S02]  /*43310*/  STSM.16.M88.4 [R237], R112 ;  /* 0x00000070ed007844 */ /* 0x000fe40000000200 */
[----:B------:R-:W-:Y:S01]  /*43320*/  BAR.SYNC.DEFER_BLOCKING 0x0 ;  /* 0x0000000000007b1d */ /* 0x000fe20000010000 */
[----:B------:R-:W-:-:S05]  /*43330*/  PRMT R139, R204, 0x5410, R205 ;  /* 0x00005410cc8b7816 */ /* 0x000fca00000000cd */
[----:B------:R-:W4:Y:S04]  /*43340*/  LDL.LU R205, [R1+0xd20] ;  /* 0x000d200001cd7983 */ /* 0x000f280000300800 */
[----:B------:R-:W4:Y:S04]  /*43350*/  LDL.LU R204, [R1+0xf4c] ;  /* 0x000f4c0001cc7983 */ /* 0x000f280000300800 */
[----:B------:R-:W-:Y:S01]  /*43360*/  LDS.128 R112, [R252] ;  /* 0x00000000fc707984 */ /* 0x000fe20000000c00 */
        /* <DEDUP_REMOVED lines=8> */
[----:B---3--:R-:W-:Y:S02]  /*433f0*/  PRMT R145, R200, 0x5410, R201 ;  /* 0x00005410c8917816 */ /* 0x008fe400000000c9 */
[----:B------:R-:W-:Y:S01]  /*43400*/  PRMT R146, R198, 0x5410, R199 ;  /* 0x00005410c6927816 */ /* 0x000fe200000000c7 */
        /* <DEDUP_REMOVED lines=83> */
[----:B------:R-:W2:Y:S04]  /*43940*/  LDL.LU R197, [R1+0xd84] ;  /* 0x000d840001c57983 */ /* 0x000ea80000300800 */
[----:B------:R-:W2:Y:S01]  /*43950*/  LDL.LU R196, [R1+0x1048] ;  /* 0x0010480001c47983 */ /* 0x000ea20000300800 */
        /* <DEDUP_REMOVED lines=57> */
[----:B---3--:R-:W-:-:S03]  /*43cf0*/  PRMT R173, R194, 0x5410, R195 ;  /* 0x00005410c2ad7816 */ /* 0x008fc600000000c3 */
[----:B------:R-:W-:Y:S01]  /*43d00*/  LDS.128 R168, [R252] ;  /* 0x00000000fca87984 */ /* 0x000fe20000000c00 */
[----:B------:R-:W-:Y:S02]  /*43d10*/  PRMT R174, R192, 0x5410, R193 ;  /* 0x00005410c0ae7816 */ /* 0x000fe400000000c1 */
[----:B------:R-:W-:Y:S01]  /*43d20*/  PRMT R175, R190, 0x5410, R191 ;  /* 0x00005410beaf7816 */ /* 0x000fe200000000bf */
[----:B------:R-:W-:Y:S01]  /*43d30*/  BAR.SYNC.DEFER_BLOCKING 0x0 ;  /* 0x0000000000007b1d */ /* 0x000fe20000010000 */
[----:B------:R-:W-:Y:S02]  /*43d40*/  PRMT R176, R202, 0x5410, R203 ;  /* 0x00005410cab07816 */ /* 0x000fe400000000cb */
[----:B------:R-:W-:Y:S02]  /*43d50*/  PRMT R177, R200, 0x5410, R201 ;  /* 0x00005410c8b17816 */ /* 0x000fe400000000c9 */
[----:B------:R-:W-:Y:S01]  /*43d60*/  PRMT R178, R198, 0x5410, R199 ;  /* 0x00005410c6b27816 */ /* 0x000fe200000000c7 */
[----:B------:R-:W2:Y:S04]  /*43d70*/  LDL.LU R203, [R1+0xed8] ;  /* 0x000ed80001cb7983 */ /* 0x000ea80000300800 */
[----:B------:R-:W2:Y:S04]  /*43d80*/  LDL.LU R202, [R1+0x10d4] ;  /* 0x0010d40001ca7983 */ /* 0x000ea80000300800 */
[----:B------:R-:W3:Y:S04]  /*43d90*/  LDL.LU R201, [R1+0xed0] ;  /* 0x000ed00001c97983 */ /* 0x000ee80000300800 */
[----:B------:R-:W3:Y:S04]  /*43da0*/  LDL.LU R200, [R1+0x10d0] ;  /* 0x0010d00001c87983 */ /* 0x000ee80000300800 */
[----:B------:R-:W-:Y:S01]  /*43db0*/  STSM.16.M88.4 [R237], R172 ;  /* 0x000000aced007844 */ /* 0x000fe20000000200 */
[----:B------:R-:W-:Y:S06]  /*43dc0*/  BAR.SYNC.DEFER_BLOCKING 0x0 ;  /* 0x0000000000007b1d */ /* 0x000fec0000010000 */
[----:B------:R-:W3:Y:S04]  /*43dd0*/  LDL.LU R199, [R1+0xec4] ;  /* 0x000ec40001c77983 */ /* 0x000ee80000300800 */
[----:B------:R-:W3:Y:S04]  /*43de0*/  LDL.LU R198, [R1+0x10c4] ;  /* 0x0010c40001c67983 */ /* 0x000ee80000300800 */
[----:B------:R-:W3:Y:S04]  /*43df0*/  LDL.LU R197, [R1+0xdf8] ;  /* 0x000df80001c57983 */ /* 0x000ee80000300800 */
[----:B------:R-:W3:Y:S04]  /*43e00*/  LDL.LU R196, [R1+0x10c0] ;  /* 0x0010c00001c47983 */ /* 0x000ee80000300800 */
[----:B------:R-:W3:Y:S04]  /*43e10*/  LDL.LU R195, [R1+0xdf4] ;  /* 0x000df40001c37983 */ /* 0x000ee80000300800 */
[----:B------:R-:W3:Y:S01]  /*43e20*/  LDL.LU R194, [R1+0x10bc] ;  /* 0x0010bc0001c27983 */ /* 0x000ee20000300800 */
[----:B----4-:R-:W-:-:S03]  /*43e30*/  PRMT R179, R188, 0x5410, R189 ;  /* 0x00005410bcb37816 */ /* 0x010fc600000000bd */
[----:B------:R-:W4:Y:S04]  /*43e40*/  LDL.LU R193, [R1+0xdf0] ;  /* 0x000df00001c17983 */ /* 0x000f280000300800 */
[----:B------:R-:W4:Y:S04]  /*43e50*/  LDL.LU R192, [R1+0x10b0] ;  /* 0x0010b00001c07983 */ /* 0x000f280000300800 */
[----:B------:R-:W4:Y:S04]  /*43e60*/  LDL.LU R191, [R1+0x6c8] ;  /* 0x0006c80001bf7983 */ /* 0x000f280000300800 */
[----:B------:R-:W4:Y:S04]  /*43e70*/  LDL.LU R190, [R1+0x818] ;  /* 0x0008180001be7983 */ /* 0x000f280000300800 */
[----:B------:R-:W4:Y:S04]  /*43e80*/  LDL.LU R189, [R1+0xec8] ;  /* 0x000ec80001bd7983 */ /* 0x000f280000300800 */
[----:B------:R-:W4:Y:S04]  /*43e90*/  LDL.LU R188, [R1+0x10c8] ;  /* 0x0010c80001bc7983 */ /* 0x000f280000300800 */
[----:B------:R-:W-:Y:S01]  /*43ea0*/  LDS.128 R172, [R252] ;  /* 0x00000000fcac7984 */ /* 0x000fe20000000c00 */
[----:B------:R-:W-:Y:S06]  /*43eb0*/  BAR.SYNC.DEFER_BLOCKING 0x0 ;  /* 0x0000000000007b1d */ /* 0x000fec0000010000 */
[----:B------:R-:W-:Y:S02]  /*43ec0*/  STSM.16.M88.4 [R237], R176 ;  /* 0x000000b0ed007844 */ /* 0x000fe40000000200 */
[----:B------:R-:W-:Y:S01]  /*43ed0*/  BAR.SYNC.DEFER_BLOCKING 0x0 ;  /* 0x0000000000007b1d */ /* 0x000fe20000010000 */
[----:B------:R-:W-:-:S02]  /*43ee0*/  PRMT R180, R212, 0x5410, R213 ;  /* 0x00005410d4b47816 */ /* 0x000fc400000000d5 */
[----:B------:R-:W-:-:S03]  /*43ef0*/  PRMT R181, R210, 0x5410, R211 ;  /* 0x00005410d2b57816 */ /* 0x000fc600000000d3 */
[----:B------:R-:W-:Y:S01]  /*43f00*/  LDS.128 R176, [R252] ;  /* 0x00000000fcb07984 */ /* 0x000fe20000000c00 */
[----:B------:R-:W-:Y:S02]  /*43f10*/  PRMT R182, R208, 0x5410, R209 ;  /* 0x00005410d0b67816 */ /* 0x000fe400000000d1 */
[----:B------:R-:W-:Y:S01]  /*43f20*/  PRMT R183, R206, 0x5410, R207 ;  /* 0x00005410ceb77816 */ /* 0x000fe200000000cf */
[----:B------:R-:W-:Y:S06]  /*43f30*/  BAR.SYNC.DEFER_BLOCKING 0x0 ;  /* 0x0000000000007b1d */ /* 0x000fec0000010000 */
[----:B------:R-:W-:Y:S02]  /*43f40*/  STSM.16.M88.4 [R237], R180 ;  /* 0x000000b4ed007844 */ /* 0x000fe40000000200 */
[----:B------:R-:W-:Y:S06]  /*43f50*/  BAR.SYNC.DEFER_BLOCKING 0x0 ;  /* 0x0000000000007b1d */ /* 0x000fec0000010000 */
[----:B------:R-:W0:Y:S01]  /*43f60*/  LDS.128 R180, [R252] ;  /* 0x00000000fcb47984 */ /* 0x000e220000000c00 */
[----:B------:R-:W-:-:S02]  /*43f70*/  PRMT R184, R218, 0x5410, R220 ;  /* 0x00005410dab87816 */ /* 0x000fc400000000dc */
[----:B------:R-:W-:Y:S02]  /*43f80*/  PRMT R185, R216, 0x5410, R217 ;  /* 0x00005410d8b97816 */ /* 0x000fe400000000d9 */
[----:B------:R-:W-:Y:S02]  /*43f90*/  PRMT R186, R214, 0x5410, R215 ;  /* 0x00005410d6ba7816 */ /* 0x000fe400000000d7 */
[----:B------:R-:W-:Y:S01]  /*43fa0*/  PRMT R187, R204, 0x5410, R205 ;  /* 0x00005410ccbb7816 */ /* 0x000fe200000000cd */
[----:B------:R-:W-:Y:S06]  /*43fb0*/  BAR.SYNC.DEFER_BLOCKING 0x0 ;  /* 0x0000000000007b1d */ /* 0x000fec0000010000 */
[----:B0-----:R-:W-:Y:S04]  /*43fc0*/  STL.64 [R1+0x50], R180 ;  /* 0x000050b401007387 */ /* 0x001fe80000100a00 */
[----:B------:R-:W-:Y:S04]  /*43fd0*/  STL.64 [R1+0x58], R182 ;  /* 0x000058b601007387 */ /* 0x000fe80000100a00 */
        /* <DEDUP_REMOVED lines=16> */
[----:B------:R2:W-:Y:S01]  /*440e0*/  STSM.16.M88.4 [R237], R184 ;  /* 0x000000b8ed007844 */ /* 0x0005e20000000200 */
[----:B------:R-:W-:Y:S01]  /*440f0*/  BAR.SYNC.DEFER_BLOCKING 0x0 ;  /* 0x0000000000007b1d */ /* 0x000fe20000010000 */
[----:B--2---:R-:W-:-:S05]  /*44100*/  PRMT R184, R202, 0x5410, R203 ;  /* 0x00005410cab87816 */ /* 0x004fca00000000cb */
[----:B------:R-:W2:Y:S01]  /*44110*/  LDL.LU R203, [R1+0xf3c] ;  /* 0x000f3c0001cb7983 */ /* 0x000ea20000300800 */
[----:B---3--:R-:W-:-:S03]  /*44120*/  PRMT R185, R200, 0x5410, R201 ;  /* 0x00005410c8b97816 */ /* 0x008fc600000000c9 */
[----:B------:R-:W2:Y:S04]  /*44130*/  LDL.LU R202, [R1+0x110c] ;  /* 0x00110c0001ca7983 */ /* 0x000ea80000300800 */
[----:B------:R-:W3:Y:S04]  /*44140*/  LDL.LU R201, [R1+0xf38] ;  /* 0x000f380001c97983 */ /* 0x000ee80000300800 */
[----:B------:R-:W3:Y:S01]  /*44150*/  LDL.LU R200, [R1+0x1108] ;  /* 0x0011080001c87983 */ /* 0x000ee20000300800 */
[----:B------:R-:W-:-:S03]  /*44160*/  PRMT R186, R198, 0x5410, R199 ;  /* 0x00005410c6ba7816 */ /* 0x000fc600000000c7 */
[----:B------:R-:W2:Y:S04]  /*44170*/  LDL.LU R199, [R1+0xf30] ;  /* 0x000f300001c77983 */ /* 0x000ea80000300800 */
[----:B------:R-:W2:Y:S01]  /*44180*/  LDL.LU R198, [R1+0x1100] ;  /* 0x0011000001c67983 */ /* 0x000ea20000300800 */
[----:B------:R-:W-:-:S03]  /*44190*/  PRMT R180, R196, 0x5410, R197 ;  /* 0x00005410c4b47816 */ /* 0x000fc600000000c5 */
[----:B------:R-:W3:Y:S04]  /*441a0*/  LDL.LU R197, [R1+0xf2c] ;  /* 0x000f2c0001c57983 */ /* 0x000ee80000300800 */
[----:B------:R-:W0:Y:S01]  /*441b0*/  LDS.128 R228, [R252] ;  /* 0x00000000fce47984 */ /* 0x000e220000000c00 */
[----:B------:R-:W-:Y:S02]  /*441c0*/  PRMT R181, R194, 0x5410, R195 ;  /* 0x00005410c2b57816 */ /* 0x000fe400000000c3 */
[----:B----4-:R-:W-:Y:S02]  /*441d0*/  PRMT R182, R192, 0x5410, R193 ;  /* 0x00005410c0b67816 */ /* 0x010fe400000000c1 */
[----:B------:R-:W-:Y:S01]  /*441e0*/  PRMT R183, R190, 0x5410, R191 ;  /* 0x00005410beb77816 */ /* 0x000fe200000000bf */
[----:B------:R-:W-:Y:S01]  /*441f0*/  BAR.SYNC.DEFER_BLOCKING 0x0 ;  /* 0x0000000000007b1d */ /* 0x000fe20000010000 */
[----:B------:R-:W-:-:S05]  /*44200*/  PRMT R187, R188, 0x5410, R189 ;  /* 0x00005410bcbb7816 */ /* 0x000fca00000000bd */
[----:B------:R-:W3:Y:S04]  /*44210*/  LDL.LU R188, [R1+0x10fc] ;  /* 0x0010fc0001bc7983 */ /* 0x000ee80000300800 */
[----:B------:R-:W4:Y:S04]  /*44220*/  LDL.LU R196, [R1+0xf28] ;  /* 0x000f280001c47983 */ /* 0x000f280000300800 */
[----:B------:R-:W4:Y:S04]  /*44230*/  LDL.LU R189, [R1+0x10f8] ;  /* 0x0010f80001bd7983 */ /* 0x000f280000300800 */
[----:B------:R-:W2:Y:S04]  /*44240*/  LDL.LU R195, [R1+0xf1c] ;  /* 0x000f1c0001c37983 */ /* 0x000ea80000300800 */
[----:B------:R-:W2:Y:S04]  /*44250*/  LDL.LU R190, [R1+0x10f4] ;  /* 0x0010f40001be7983 */ /* 0x000ea80000300800 */
[----:B------:R-:W2:Y:S04]  /*44260*/  LDL.LU R194, [R1+0x6e8] ;  /* 0x0006e80001c27983 */ /* 0x000ea80000300800 */
[----:B------:R-:W2:Y:S04]  /*44270*/  LDL.LU R191, [R1+0xa50] ;  /* 0x000a500001bf7983 */ /* 0x000ea80000300800 */
[----:B------:R-:W2:Y:S04]  /*44280*/  LDL.LU R193, [R1+0xf34] ;  /* 0x000f340001c17983 */ /* 0x000ea80000300800 */
[----:B------:R-:W2:Y:S04]  /*44290*/  LDL.LU R192, [R1+0x1104] ;  /* 0x0011040001c07983 */ /* 0x000ea80000300800 */
[----:B------:R-:W-:Y:S01]  /*442a0*/  STSM.16.M88.4 [R237], R180 ;  /* 0x000000b4ed007844 */ /* 0x000fe20000000200 */
[----:B------:R-:W-:Y:S06]  /*442b0*/  BAR.SYNC.DEFER_BLOCKING 0x0 ;  /* 0x0000000000007b1d */ /* 0x000fec0000010000 */
[----:B------:R-:W1:Y:S02]  /*442c0*/  LDS.128 R180, [R252] ;  /* 0x00000000fcb47984 */ /* 0x000e640000000c00 */
[----:B------:R-:W-:Y:S06]  /*442d0*/  BAR.SYNC.DEFER_BLOCKING 0x0 ;  /* 0x0000000000007b1d */ /* 0x000fec0000010000 */
[----:B------:R-:W-:Y:S04]  /*442e0*/  STSM.16.M88.4 [R237], R184 ;  /* 0x000000b8ed007844 */ /* 0x000fe80000000200 */
[----:B0-----:R-:W-:Y:S04]  /*442f0*/  STL.64 [R1+0x40], R228 ;  /* 0x000040e401007387 */ /* 0x001fe80000100a00 */
[----:B------:R0:W-:Y:S04]  /*44300*/  STL.64 [R1+0x48], R230 ;  /* 0x000048e601007387 */ /* 0x0001e80000100a00 */
[----:B0-----:R-:W2:Y:S04]  /*44310*/  LDL.LU.64 R230, [R1+0x12d8] ;  /* 0x0012d80001e67983 */ /* 0x001ea80000300a00 */
[----:B------:R-:W2:Y:S04]  /*44320*/  LDL.LU.64 R228, [R1+0x12d0] ;  /* 0x0012d00001e47983 */ /* 0x000ea80000300a00 */
[----:B-1----:R0:W-:Y:S04]  /*44330*/  STL.64 [R1+0x30], R180 ;  /* 0x000030b401007387 */ /* 0x0021e80000100a00 */
[----:B------:R1:W-:Y:S01]  /*44340*/  STL.64 [R1+0x38], R182 ;  /* 0x000038b601007387 */ /* 0x0003e20000100a00 */
[----:B0-----:R-:W-:-:S02]  /*44350*/  PRMT R180, R212, 0x5410, R213 ;  /* 0x00005410d4b47816 */ /* 0x001fc400000000d5 */
[----:B-1----:R-:W-:Y:S02]  /*44360*/  PRMT R183, R206, 0x5410, R207 ;  /* 0x00005410ceb77816 */ /* 0x002fe400000000cf */
[----:B------:R-:W-:Y:S01]  /*44370*/  PRMT R187, R204, 0x5410, R205 ;  /* 0x00005410ccbb7816 */ /* 0x000fe200000000cd */
[----:B------:R-:W-:Y:S01]  /*44380*/  BAR.SYNC.DEFER_BLOCKING 0x0 ;  /* 0x0000000000007b1d */ /* 0x000fe20000010000 */
[----:B------:R-:W-:Y:S02]  /*44390*/  PRMT R181, R210, 0x5410, R211 ;  /* 0x00005410d2b57816 */ /* 0x000fe400000000d3 */
[----:B------:R-:W-:-:S03]  /*443a0*/  PRMT R182, R208, 0x5410, R209 ;  /* 0x00005410d0b67816 */ /* 0x000fc600000000d1 */
[----:B------:R-:W0:Y:S02]  /*443b0*/  LDS.128 R204, [R252] ;  /* 0x00000000fccc7984 */ /* 0x000e240000000c00 */
[----:B------:R-:W-:Y:S06]  /*443c0*/  BAR.SYNC.DEFER_BLOCKING 0x0 ;  /* 0x0000000000007b1d */ /* 0x000fec0000010000 */
[----:B------:R-:W-:Y:S02]  /*443d0*/  STSM.16.M88.4 [R237], R180 ;  /* 0x000000b4ed007844 */ /* 0x000fe40000000200 */
[----:B------:R-:W-:Y:S01]  /*443e0*/  BAR.SYNC.DEFER_BLOCKING 0x0 ;  /* 0x0000000000007b1d */ /* 0x000fe20000010000 */
[----:B------:R-:W-:-:S02]  /*443f0*/  PRMT R184, R218, 0x5410, R220 ;  /* 0x00005410dab87816 */ /* 0x000fc400000000dc */
[----:B------:R-:W-:-:S03]  /*44400*/  PRMT R185, R216, 0x5410, R217 ;  /* 0x00005410d8b97816 */ /* 0x000fc600000000d9 */
[----:B------:R-:W1:Y:S01]  /*44410*/  LDS.128 R180, [R252] ;  /* 0x00000000fcb47984 */ /* 0x000e620000000c00 */
[----:B------:R-:W-:Y:S01]  /*44420*/  PRMT R186, R214, 0x5410, R215 ;  /* 0x00005410d6ba7816 */ /* 0x000fe200000000d7 */
[----:B------:R-:W-:Y:S06]  /*44430*/  BAR.SYNC.DEFER_BLOCKING 0x0 ;  /* 0x0000000000007b1d */ /* 0x000fec0000010000 */
[----:B------:R2:W-:Y:S04]  /*44440*/  STSM.16.M88.4 [R237], R184 ;  /* 0x000000b8ed007844 */ /* 0x0005e80000000200 */
[----:B0-----:R-:W-:Y:S04]  /*44450*/  STL.64 [R1+0x20], R204 ;  /* 0x000020cc01007387 */ /* 0x001fe80000100a00 */
[----:B------:R-:W-:Y:S04]  /*44460*/  STL.64 [R1+0x28], R206 ;  /* 0x000028ce01007387 */ /* 0x000fe80000100a00 */
[----:B-1----:R-:W-:Y:S04]  /*44470*/  STL.64 [R1+0x10], R180 ;  /* 0x000010b401007387 */ /* 0x002fe80000100a00 */
[----:B------:R-:W-:Y:S01]  /*44480*/  STL.64 [R1+0x18], R182 ;  /* 0x000018b601007387 */ /* 0x000fe20000100a00 */
[----:B------:R-:W-:Y:S01]  /*44490*/  BAR.SYNC.DEFER_BLOCKING 0x0 ;  /* 0x0000000000007b1d */ /* 0x000fe20000010000 */
[----:B----4-:R-:W-:-:S02]  /*444a0*/  PRMT R189, R189, 0x5410, R196 ;  /* 0x00005410bdbd7816 */ /* 0x010fc400000000c4 */
[----:B---3--:R-:W-:-:S03]  /*444b0*/  PRMT R188, R188, 0x5410, R197 ;  /* 0x00005410bcbc7816 */ /* 0x008fc600000000c5 */
[----:B------:R-:W3:Y:S04]  /*444c0*/  LDL.LU R225, [R1+0xf74] ;  /* 0x000f740001e17983 */ /* 0x000ee80000300800 */
[----:B------:R-:W3:Y:S04]  /*444d0*/  LDL.LU R196, [R1+0x1128] ;  /* 0x0011280001c47983 */ /* 0x000ee80000300800 */
[----:B------:R-:W0:Y:S01]  /*444e0*/  LDS.128 R180, [R252] ;  /* 0x00000000fcb47984 */ /* 0x000e220000000c00 */
[----:B--2---:R-:W-:Y:S02]  /*444f0*/  PRMT R186, R198, 0x5410, R199 ;  /* 0x00005410c6ba7816 */ /* 0x004fe400000000c7 */
[----:B------:R-:W-:-:S02]  /*44500*/  PRMT R187, R192, 0x5410, R193 ;  /* 0x00005410c0bb7816 */ /* 0x000fc400000000c1 */
[----:B------:R-:W-:Y:S02]  /*44510*/  PRMT R191, R191, 0x5410, R194 ;  /* 0x00005410bfbf7816 */ /* 0x000fe400000000c2 */
[----:B------:R-:W-:Y:S01]  /*44520*/  PRMT R190, R190, 0x5410, R195 ;  /* 0x00005410bebe7816 */ /* 0x000fe200000000c3 */
[----:B------:R-:W-:Y:S06]  /*44530*/  BAR.SYNC.DEFER_BLOCKING 0x0 ;  /* 0x0000000000007b1d */ /* 0x000fec0000010000 */
[----:B0-----:R-:W-:Y:S04]  /*44540*/  STL.64 [R1+0x70], R180 ;  /* 0x000070b401007387 */ /* 0x001fe80000100a00 */
[----:B------:R-:W-:Y:S04]  /*44550*/  STL.64 [R1+0x78], R182 ;  /* 0x000078b601007387 */ /* 0x000fe80000100a00 */
[----:B------:R-:W2:Y:S04]  /*44560*/  LDL.LU R224, [R1+0xf70] ;  /* 0x000f700001e07983 */ /* 0x000ea80000300800 */
[----:B------:R-:W2:Y:S04]  /*44570*/  LDL.LU R197, [R1+0x1124] ;  /* 0x0011240001c57983 */ /* 0x000ea80000300800 */
        /* <DEDUP_REMOVED lines=32> */
[----:B------:R-:W0:Y:S02]  /*44780*/  LDS.128 R180, [R252] ;  /* 0x00000000fcb47984 */ /* 0x000e240000000c00 */
[----:B------:R-:W-:Y:S06]  /*44790*/  BAR.SYNC.DEFER_BLOCKING 0x0 ;  /* 0x0000000000007b1d */ /* 0x000fec0000010000 */
[----:B------:R-:W-:Y:S02]  /*447a0*/  STSM.16.M88.4 [R237], R184 ;  /* 0x000000b8ed007844 */ /* 0x000fe40000000200 */
[----:B------:R-:W-:Y:S06]  /*447b0*/  BAR.SYNC.DEFER_BLOCKING 0x0 ;  /* 0x0000000000007b1d */ /* 0x000fec0000010000 */
[----:B0-----:R-:W-:Y:S04]  /*447c0*/  STL.64 [R1+0x1298], R180 ;  /* 0x001298b401007387 */ /* 0x001fe80000100a00 */
[----:B------:R-:W-:Y:S04]  /*447d0*/  STL.64 [R1+0x1288], R182 ;  /* 0x001288b601007387 */ /* 0x000fe80000100a00 */
[----:B------:R-:W0:Y:S01]  /*447e0*/  LDS.128 R180, [R252] ;  /* 0x00000000fcb47984 */ /* 0x000e220000000c00 */
[----:B---3--:R-:W-:-:S03]  /*447f0*/  PRMT R196, R196, 0x5410, R225 ;  /* 0x00005410c4c47816 */ /* 0x008fc600000000e1 */
[----:B0-----:R-:W-:Y:S04]  /*44800*/  STL [R1], R180 ;  /* 0x000000b401007387 */ /* 0x001fe80000100800 */
[----:B------:R0:W-:Y:S01]  /*44810*/  STL.64 [R1+0x8], R182 ;  /* 0x000008b601007387 */ /* 0x0001e20000100a00 */
[----:B--2---:R-:W-:Y:S02]  /*44820*/  PRMT R192, R192, 0x5410, R221 ;  /* 0x00005410c0c07816 */ /* 0x004fe400000000dd */
[----:B----4-:R-:W-:Y:S02]  /*44830*/  PRMT R193, R193, 0x5410, R220 ;  /* 0x00005410c1c17816 */ /* 0x010fe400000000dc */
[----:B------:R-:W-:Y:S02]  /*44840*/  PRMT R194, R194, 0x5410, R218 ;  /* 0x00005410c2c27816 */ /* 0x000fe400000000da */
[----:B------:R-:W-:Y:S01]  /*44850*/  PRMT R195, R195, 0x5410, R217 ;  /* 0x00005410c3c37816 */ /* 0x000fe200000000d9 */
[----:B------:R-:W-:Y:S06]  /*44860*/  BAR.SYNC.DEFER_BLOCKING 0x0 ;  /* 0x0000000000007b1d */ /* 0x000fec0000010000 */
[----:B------:R-:W-:Y:S02]  /*44870*/  STSM.16.M88.4 [R237], R192 ;  /* 0x000000c0ed007844 */ /* 0x000fe40000000200 */
[----:B------:R-:W-:Y:S06]  /*44880*/  BAR.SYNC.DEFER_BLOCKING 0x0 ;  /* 0x0000000000007b1d */ /* 0x000fec0000010000 */
[----:B------:R-:W1:Y:S01]  /*44890*/  LDS.128 R184, [R252] ;  /* 0x00000000fcb87984 */ /* 0x000e620000000c00 */
[----:B------:R-:W-:-:S02]  /*448a0*/  PRMT R197, R197, 0x5410, R224 ;  /* 0x00005410c5c57816 */ /* 0x000fc400000000e0 */
[----:B------:R-:W-:Y:S02]  /*448b0*/  PRMT R198, R198, 0x5410, R222 ;  /* 0x00005410c6c67816 */ /* 0x000fe400000000de */
[----:B------:R-:W-:Y:S01]  /*448c0*/  PRMT R199, R199, 0x5410, R216 ;  /* 0x00005410c7c77816 */ /* 0x000fe200000000d8 */
[----:B------:R-:W-:Y:S01]  /*448d0*/  BAR.SYNC.DEFER_BLOCKING 0x0 ;  /* 0x0000000000007b1d */ /* 0x000fe20000010000 */
[----:B------:R-:W-:Y:S02]  /*448e0*/  PRMT R200, R200, 0x5410, R212 ;  /* 0x00005410c8c87816 */ /* 0x000fe400000000d4 */
[----:B------:R-:W-:Y:S02]  /*448f0*/  PRMT R206, R206, 0x5410, R213 ;  /* 0x00005410cece7816 */ /* 0x000fe400000000d5 */
[----:B------:R-:W-:Y:S02]  /*44900*/  PRMT R205, R205, 0x5410, R214 ;  /* 0x00005410cdcd7816 */ /* 0x000fe400000000d6 */
[----:B------:R-:W-:-:S02]  /*44910*/  PRMT R203, R203, 0x5410, R209 ;  /* 0x00005410cbcb7816 */ /* 0x000fc400000000d1 */
[----:B------:R-:W-:Y:S02]  /*44920*/  PRMT R202, R202, 0x5410, R210 ;  /* 0x00005410caca7816 */ /* 0x000fe400000000d2 */
[----:B------:R-:W-:Y:S01]  /*44930*/  PRMT R207, R207, 0x5410, R208 ;  /* 0x00005410cfcf7816 */ /* 0x000fe200000000d0 */
[----:B------:R2:W-:Y:S01]  /*44940*/  STSM.16.M88.4 [R237], R196 ;  /* 0x000000c4ed007844 */ /* 0x0005e20000000200 */
[----:B------:R-:W-:Y:S02]  /*44950*/  PRMT R201, R201, 0x5410, R211 ;  /* 0x00005410c9c97816 */ /* 0x000fe400000000d3 */
[----:B------:R-:W-:Y:S01]  /*44960*/  PRMT R204, R204, 0x5410, R215 ;  /* 0x00005410cccc7816 */ /* 0x000fe200000000d7 */
[----:B0-----:R-:W-:Y:S01]  /*44970*/  IMAD.MOV.U32 R182, RZ, RZ, R181 ;  /* 0x000000ffffb67224 */ /* 0x001fe200078e00b5 */
[----:B------:R-:W-:Y:S06]  /*44980*/  BAR.SYNC.DEFER_BLOCKING 0x0 ;  /* 0x0000000000007b1d */ /* 0x000fec0000010000 */
[----:B-1----:R-:W-:Y:S04]  /*44990*/  STL.64 [R1+0x1270], R184 ;  /* 0x001270b801007387 */ /* 0x002fe80000100a00 */
[----:B------:R0:W-:Y:S04]  /*449a0*/  STL.64 [R1+0x1260], R186 ;  /* 0x001260ba01007387 */ /* 0x0001e80000100a00 */
[----:B------:R-:W3:Y:S04]  /*449b0*/  LDL.LU R212, [R1+0x1160] ;  /* 0x0011600001d47983 */ /* 0x000ee80000300800 */
[----:B------:R-:W4:Y:S04]  /*449c0*/  LDL.LU R213, [R1+0x115c] ;  /* 0x00115c0001d57983 */ /* 0x000f280000300800 */
[----:B--2---:R-:W2:Y:S04]  /*449d0*/  LDL.LU R196, [R1+0x1004] ;  /* 0x0010040001c47983 */ /* 0x004ea80000300800 */
[----:B------:R-:W2:Y:S04]  /*449e0*/  LDL.LU R214, [R1+0x1158] ;  /* 0x0011580001d67983 */ /* 0x000ea80000300800 */
[----:B------:R-:W3:Y:S04]  /*449f0*/  LDL.LU R197, [R1+0xffc] ;  /* 0x000ffc0001c57983 */ /* 0x000ee80000300800 */
[----:B------:R-:W3:Y:S04]  /*44a00*/  LDL.LU R208, [R1+0x1150] ;  /* 0x0011500001d07983 */ /* 0x000ee80000300800 */
[----:B------:R-:W4:Y:S04]  /*44a10*/  LDL.LU R198, [R1+0xfec] ;  /* 0x000fec0001c67983 */ /* 0x000f280000300800 */
[----:B------:R-:W4:Y:S04]  /*44a20*/  LDL.LU R209, [R1+0x114c] ;  /* 0x00114c0001d17983 */ /* 0x000f280000300800 */
[----:B------:R-:W4:Y:S04]  /*44a30*/  LDL.LU R199, [R1+0xfe8] ;  /* 0x000fe80001c77983 */ /* 0x000f280000300800 */
[----:B------:R-:W4:Y:S04]  /*44a40*/  LDL.LU R210, [R1+0x1148] ;  /* 0x0011480001d27983 */ /* 0x000f280000300800 */
[----:B0-----:R-:W4:Y:S04]  /*44a50*/  LDL.LU R186, [R1+0x724] ;  /* 0x0007240001ba7983 */ /* 0x001f280000300800 */
[----:B------:R-:W4:Y:S04]  /*44a60*/  LDL.LU R211, [R1+0xa74] ;  /* 0x000a740001d37983 */ /* 0x000f280000300800 */
[----:B------:R-:W4:Y:S04]  /*44a70*/  LDL.LU R187, [R1+0x1000] ;  /* 0x0010000001bb7983 */ /* 0x000f280000300800 */
[----:B------:R-:W4:Y:S04]  /*44a80*/  LDL.LU R215, [R1+0x1154] ;  /* 0x0011540001d77983 */ /* 0x000f280000300800 */
[----:B------:R-:W4:Y:S04]  /*44a90*/  LDL.LU R180, [R1+0x1040] ;  /* 0x0010400001b47983 */ /* 0x000f280000300800 */
[----:B------:R-:W4:Y:S04]  /*44aa0*/  LDL.LU R220, [R1+0x117c] ;  /* 0x00117c0001dc7983 */ /* 0x000f280000300800 */
[----:B------:R-:W4:Y:S04]  /*44ab0*/  LDL.LU R181, [R1+0x103c] ;  /* 0x00103c0001b57983 */ /* 0x000f280000300800 */
[----:B------:R-:W4:Y:S04]  /*44ac0*/  LDL.LU R221, [R1+0x1178] ;  /* 0x0011780001dd7983 */ /* 0x000f280000300800 */
[----:B------:R-:W0:Y:S04]  /*44ad0*/  LDS.128 R188, [R252] ;  /* 0x00000000fcbc7984 */ /* 0x000e280000000c00 */
        /* <DEDUP_REMOVED lines=10> */
[----:B0-----:R0:W-:Y:S01]  /*44b80*/  STL.64 [R1+0x1258], R188 ;  /* 0x001258bc01007387 */ /* 0x0011e20000100a00 */
[----:B------:R-:W-:Y:S06]  /*44b90*/  BAR.SYNC.DEFER_BLOCKING 0x0 ;  /* 0x0000000000007b1d */ /* 0x000fec0000010000 */
[----:B0-----:R-:W4:Y:S04]  /*44ba0*/  LDL.LU R188, [R1+0x1014] ;  /* 0x0010140001bc7983 */ /* 0x001f280000300800 */
[----:B------:R-:W4:Y:S04]  /*44bb0*/  LDL.LU R189, [R1+0x1008] ;  /* 0x0010080001bd7983 */ /* 0x000f280000300800 */
[----:B------:R-:W-:Y:S01]  /*44bc0*/  STSM.16.M88.4 [R237], R200 ;  /* 0x000000c8ed007844 */ /* 0x000fe20000000200 */
[----:B------:R-:W-:Y:S06]  /*44bd0*/  BAR.SYNC.DEFER_BLOCKING 0x0 ;  /* 0x0000000000007b1d */ /* 0x000fec0000010000 */
[----:B------:R-:W0:Y:S02]  /*44be0*/  LDS.128 R192, [R252] ;  /* 0x00000000fcc07984 */ /* 0x000e240000000c00 */
[----:B------:R-:W-:Y:S06]  /*44bf0*/  BAR.SYNC.DEFER_BLOCKING 0x0 ;  /* 0x0000000000007b1d */ /* 0x000fec0000010000 */
[----:B------:R-:W-:Y:S02]  /*44c00*/  STSM.16.M88.4 [R237], R204 ;  /* 0x000000cced007844 */ /* 0x000fe40000000200 */
[----:B------:R-:W-:Y:S06]  /*44c10*/  BAR.SYNC.DEFER_BLOCKING 0x0 ;  /* 0x0000000000007b1d */ /* 0x000fec0000010000 */
[----:B------:R-:W-:Y:S04]  /*44c20*/  STL.64 [R1+0x1250], R190 ;  /* 0x001250be01007387 */ /* 0x000fe80000100a00 */
[----:B0-----:R-:W-:Y:S04]  /*44c30*/  STL.64 [R1+0x1248], R192 ;  /* 0x001248c001007387 */ /* 0x001fe80000100a00 */
[----:B------:R-:W-:Y:S01]  /*44c40*/  STL.64 [R1+0x1240], R194 ;  /* 0x001240c201007387 */ /* 0x000fe20000100a00 */
[----:B--2---:R-:W-:-:S02]  /*44c50*/  PRMT R214, R214, 0x5410, R196 ;  /* 0x00005410d6d67816 */ /* 0x004fc400000000c4 */
[----:B---3--:R-:W-:Y:S02]  /*44c60*/  PRMT R208, R208, 0x5410, R197 ;  /* 0x00005410d0d07816 */ /* 0x008fe400000000c5 */
[----:B----4-:R-:W-:Y:S02]  /*44c70*/  PRMT R209, R209, 0x5410, R198 ;  /* 0x00005410d1d17816 */ /* 0x010fe400000000c6 */
[----:B------:R-:W-:Y:S02]  /*44c80*/  PRMT R210, R210, 0x5410, R199 ;  /* 0x00005410d2d27816 */ /* 0x000fe400000000c7 */
[----:B------:R-:W0:Y:S01]  /*44c90*/  LDS.128 R196, [R252] ;  /* 0x00000000fcc47984 */ /* 0x000e220000000c00 */
[----:B------:R-:W-:Y:S01]  /*44ca0*/  PRMT R211, R211, 0x5410, R186 ;  /* 0x00005410d3d37816 */ /* 0x000fe200000000ba */
[----:B------:R-:W-:Y:S06]  /*44cb0*/  BAR.SYNC.DEFER_BLOCKING 0x0 ;  /* 0x0000000000007b1d */ /* 0x000fec0000010000 */
[----:B------:R-:W-:Y:S02]  /*44cc0*/  STSM.16.M88.4 [R237], R208 ;  /* 0x000000d0ed007844 */ /* 0x000fe40000000200 */
[----:B------:R-:W-:Y:S06]  /*44cd0*/  BAR.SYNC.DEFER_BLOCKING 0x0 ;  /* 0x0000000000007b1d */ /* 0x000fec0000010000 */
[----:B------:R-:W1:Y:S01]  /*44ce0*/  LDS.128 R200, [R252] ;  /* 0x00000000fcc87984 */ /* 0x000e620000000c00 */
[----:B------:R-:W-:-:S03]  /*44cf0*/  PRMT R220, R220, 0x5410, R180 ;  /* 0x00005410dcdc7816 */ /* 0x000fc600000000b4 */
[----:B0-----:R-:W-:Y:S01]  /*44d00*/  STL.64 [R1+0x1238], R196 ;  /* 0x001238c401007387 */ /* 0x001fe20000100a00 */
[----:B------:R-:W-:-:S03]  /*44d10*/  PRMT R221, R221, 0x5410, R181 ;  /* 0x00005410dddd7816 */ /* 0x000fc600000000b5 */
[----:B------:R-:W-:Y:S04]  /*44d20*/  STL.64 [R1+0x1230], R198 ;  /* 0x001230c601007387 */ /* 0x000fe80000100a00 */
[----:B-1----:R0:W-:Y:S04]  /*44d30*/  STL.64 [R1+0x1228], R200 ;  /* 0x001228c801007387 */ /* 0x0021e80000100a00 */
[----:B------:R-:W-:Y:S04]  /*44d40*/  STL.64 [R1+0x1220], R202 ;  /* 0x001220ca01007387 */ /* 0x000fe80000100a00 */
[----:B------:R-:W2:Y:S04]  /*44d50*/  LDL.LU R180, [R1+0x1074] ;  /* 0x0010740001b47983 */ /* 0x000ea80000300800 */
[----:B------:R-:W2:Y:S04]  /*44d60*/  LDL.LU R181, [R1+0x1198] ;  /* 0x0011980001b57983 */ /* 0x000ea80000300800 */
[----:B0-----:R-:W3:Y:S01]  /*44d70*/  LDL.LU R200, [R1+0x1070] ;  /* 0x0010700001c87983 */ /* 0x001ee20000300800 */
[----:B------:R-:W-:-:S03]  /*44d80*/  PRMT R223, R224, 0x5410, R225 ;  /* 0x00005410e0df7816 */ /* 0x000fc600000000e1 */
[----:B------:R-:W3:Y:S04]  /*44d90*/  LDL.LU R201, [R1+0x1194] ;  /* 0x0011940001c97983 */ /* 0x000ee80000300800 */
[----:B------:R-:W4:Y:S04]  /*44da0*/  LDL.LU R198, [R1+0x106c] ;  /* 0x00106c0001c67983 */ /* 0x000f280000300800 */
[----:B------:R-:W4:Y:S04]  /*44db0*/  LDL.LU R197, [R1+0x1190] ;  /* 0x0011900001c57983 */ /* 0x000f280000300800 */
[----:B------:R-:W3:Y:S01]  /*44dc0*/  LDL.LU R194, [R1+0x1064] ;  /* 0x0010640001c27983 */ /* 0x000ee20000300800 */
[----:B------:R-:W-:-:S03]  /*44dd0*/  PRMT R218, R218, 0x5410, R226 ;  /* 0x00005410dada7816 */ /* 0x000fc600000000e2 */
[----:B------:R-:W3:Y:S01]  /*44de0*/  LDL.LU R224, [R1+0x1188] ;  /* 0x0011880001e07983 */ /* 0x000ee20000300800 */
[----:B------:R-:W-:-:S03]  /*44df0*/  PRMT R212, R212, 0x5410, R188 ;  /* 0x00005410d4d47816 */ /* 0x000fc600000000bc */
[----:B------:R-:W3:Y:S01]  /*44e00*/  LDL.LU R195, [R1+0x1058] ;  /* 0x0010580001c37983 */ /* 0x000ee20000300800 */
[----:B------:R-:W-:-:S03]  /*44e10*/  PRMT R213, R213, 0x5410, R189 ;  /* 0x00005410d5d57816 */ /* 0x000fc600000000bd */
[----:B------:R-:W3:Y:S04]  /*44e20*/  LDL.LU R225, [R1+0x1184] ;  /* 0x0011840001e17983 */ /* 0x000ee80000300800 */
[----:B------:R-:W3:Y:S04]  /*44e30*/  LDL.LU R190, [R1+0x1054] ;  /* 0x0010540001be7983 */ /* 0x000ee80000300800 */
[----:B------:R-:W3:Y:S04]  /*44e40*/  LDL.LU R226, [R1+0x1180] ;  /* 0x0011800001e27983 */ /* 0x000ee80000300800 */
[----:B------:R-:W3:Y:S04]  /*44e50*/  LDL.LU R188, [R1+0x1068] ;  /* 0x0010680001bc7983 */ /* 0x000ee80000300800 */
[----:B------:R-:W3:Y:S01]  /*44e60*/  LDL.LU R189, [R1+0x118c] ;  /* 0x00118c0001bd7983 */ /* 0x000ee20000300800 */
[----:B------:R-:W-:Y:S01]  /*44e70*/  PRMT R215, R215, 0x5410, R187 ;  /* 0x00005410d7d77816 */ /* 0x000fe200000000bb */
[----:B------:R-:W-:Y:S06]  /*44e80*/  BAR.SYNC.DEFER_BLOCKING 0x0 ;  /* 0x0000000000007b1d */ /* 0x000fec0000010000 */
[----:B------:R-:W-:Y:S02]  /*44e90*/  STSM.16.M88.4 [R237], R212 ;  /* 0x000000d4ed007844 */ /* 0x000fe40000000200 */
[----:B------:R-:W-:Y:S01]  /*44ea0*/  BAR.SYNC.DEFER_BLOCKING 0x0 ;  /* 0x0000000000007b1d */ /* 0x000fe20000010000 */
[----:B------:R-:W-:-:S02]  /*44eb0*/  PRMT R216, R216, 0x5410, R185 ;  /* 0x00005410d8d87816 */ /* 0x000fc400000000b9 */
[----:B------:R-:W-:-:S03]  /*44ec0*/  PRMT R217, R217, 0x5410, R183 ;  /* 0x00005410d9d97816 */ /* 0x000fc600000000b7 */
[----:B------:R-:W0:Y:S02]  /*44ed0*/  LDS.128 R204, [R252] ;  /* 0x00000000fccc7984 */ /* 0x000e240000000c00 */
[----:B------:R-:W-:Y:S06]  /*44ee0*/  BAR.SYNC.DEFER_BLOCKING 0x0 ;  /* 0x0000000000007b1d */ /* 0x000fec0000010000 */
[----:B------:R-:W-:Y:S02]  /*44ef0*/  STSM.16.M88.4 [R237], R216 ;  /* 0x000000d8ed007844 */ /* 0x000fe40000000200 */
[----:B------:R-:W-:Y:S06]  /*44f00*/  BAR.SYNC.DEFER_BLOCKING 0x0 ;  /* 0x0000000000007b1d */ /* 0x000fec0000010000 */
[----:B------:R-:W1:Y:S04]  /*44f10*/  LDS.128 R208, [R252] ;  /* 0x00000000fcd07984 */ /* 0x000e680000000c00 */
[----:B0-----:R-:W-:Y:S04]  /*44f20*/  STL.64 [R1+0x1218], R204 ;  /* 0x001218cc01007387 */ /* 0x001fe80000100a00 */
[----:B------:R-:W-:Y:S01]  /*44f30*/  STL.64 [R1+0x1210], R206 ;  /* 0x001210ce01007387 */ /* 0x000fe20000100a00 */
[----:B------:R-:W-:Y:S01]  /*44f40*/  BAR.SYNC.DEFER_BLOCKING 0x0 ;  /* 0x0000000000007b1d */ /* 0x000fe20000010000 */
[----:B------:R-:W-:-:S05]  /*44f50*/  PRMT R222, R222, 0x5410, R184 ;  /* 0x00005410dede7816 */ /* 0x000fca00000000b8 */
[----:B-1----:R-:W-:Y:S04]  /*44f60*/  STL.64 [R1+0x1208], R208 ;  /* 0x001208d001007387 */ /* 0x002fe80000100a00 */
[----:B------:R-:W-:Y:S04]  /*44f70*/  STL.64 [R1+0x1200], R210 ;  /* 0x001200d201007387 */ /* 0x000fe80000100a00 */
[----:B------:R-:W3:Y:S04]  /*44f80*/  LDL.LU R199, [R1+0x10a8] ;  /* 0x0010a80001c77983 */ /* 0x000ee80000300800 */
[----:B------:R-:W3:Y:S04]  /*44f90*/  LDL.LU R196, [R1+0x11b0] ;  /* 0x0011b00001c47983 */ /* 0x000ee80000300800 */
[----:B------:R-:W3:Y:S04]  /*44fa0*/  LDL.LU R192, [R1+0x10a0] ;  /* 0x0010a00001c07983 */ /* 0x000ee80000300800 */
[----:B------:R-:W3:Y:S04]  /*44fb0*/  LDL.LU R193, [R1+0x11ac] ;  /* 0x0011ac0001c17983 */ /* 0x000ee80000300800 */
[----:B------:R-:W3:Y:S04]  /*44fc0*/  LDL.LU R191, [R1+0x109c] ;  /* 0x00109c0001bf7983 */ /* 0x000ee80000300800 */
[----:B------:R-:W3:Y:S04]  /*44fd0*/  LDL.LU R186, [R1+0x11a8] ;  /* 0x0011a80001ba7983 */ /* 0x000ee80000300800 */
[----:B------:R-:W3:Y:S04]  /*44fe0*/  LDL.LU R187, [R1+0x1090] ;  /* 0x0010900001bb7983 */ /* 0x000ee80000300800 */
[----:B------:R-:W3:Y:S04]  /*44ff0*/  LDL.LU R184, [R1+0x11a4] ;  /* 0x0011a40001b87983 */ /* 0x000ee80000300800 */
[----:B------:R2:W-:Y:S04]  /*45000*/  STSM.16.M88.4 [R237], R220 ;  /* 0x000000dced007844 */ /* 0x0005e80000000200 */
[----:B------:R-:W3:Y:S04]  /*45010*/  LDL.LU R185, [R1+0x108c] ;  /* 0x00108c0001b97983 */ /* 0x000ee80000300800 */
[----:B------:R-:W3:Y:S01]  /*45020*/  LDL.LU R183, [R1+0x11a0] ;  /* 0x0011a00001b77983 */ /* 0x000ee20000300800 */
[----:B------:R-:W-:Y:S01]  /*45030*/  PRMT R227, R235, 0x5410, R227 ;  /* 0x00005410ebe37816 */ /* 0x000fe200000000e3 */
[----:B------:R-:W-:Y:S06]  /*45040*/  BAR.SYNC.DEFER_BLOCKING 0x0 ;  /* 0x0000000000007b1d */ /* 0x000fec0000010000 */
[----:B------:R-:W0:Y:S01]  /*45050*/  LDS.128 R212, [R252] ;  /* 0x00000000fcd47984 */ /* 0x000e220000000c00 */
[----:B--2---:R-:W-:-:S03]  /*45060*/  PRMT R220, R181, 0x5410, R180 ;  /* 0x00005410b5dc7816 */ /* 0x004fc600000000b4 */
[----:B------:R-:W2:Y:S04]  /*45070*/  LDL.LU R180, [R1+0x1084] ;  /* 0x0010840001b47983 */ /* 0x000ea80000300800 */
[----:B------:R-:W2:Y:S04]  /*45080*/  LDL.LU R181, [R1+0x119c] ;  /* 0x00119c0001b57983 */ /* 0x000ea80000300800 */
[----:B------:R-:W2:Y:S01]  /*45090*/  LDL.LU R235, [R1+0x12cc] ;  /* 0x0012cc0001eb7983 */ /* 0x000ea20000300800 */
[----:B----4-:R-:W-:-:S03]  /*450a0*/  PRMT R222, R197, 0x5410, R198 ;  /* 0x00005410c5de7816 */ /* 0x010fc600000000c6 */
[----:B------:R-:W4:Y:S01]  /*450b0*/  LDL.LU R197, [R1+0x10b8] ;  /* 0x0010b80001c57983 */ /* 0x000f220000300800 */
[----:B---3--:R-:W-:-:S03]  /*450c0*/  PRMT R224, R224, 0x5410, R194 ;  /* 0x00005410e0e07816 */ /* 0x008fc600000000c2 */
[----:B------:R-:W4:Y:S01]  /*450d0*/  LDL.LU R194, [R1+0x11bc] ;  /* 0x0011bc0001c27983 */ /* 0x000f220000300800 */
[----:B------:R-:W-:-:S03]  /*450e0*/  PRMT R225, R225, 0x5410, R195 ;  /* 0x00005410e1e17816 */ /* 0x000fc600000000c3 */
[----:B------:R-:W3:Y:S01]  /*450f0*/  LDL.LU R195, [R1+0x10b4] ;  /* 0x0010b40001c37983 */ /* 0x000ee20000300800 */
[----:B------:R-:W-:Y:S01]  /*45100*/  PRMT R226, R226, 0x5410, R190 ;  /* 0x00005410e2e27816 */ /* 0x000fe200000000be */
[----:B------:R-:W-:Y:S01]  /*45110*/  BAR.SYNC.DEFER_BLOCKING 0x0 ;  /* 0x0000000000007b1d */ /* 0x000fe20000010000 */
[----:B------:R-:W-:-:S05]  /*45120*/  PRMT R223, R189, 0x5410, R188 ;  /* 0x00005410bddf7816 */ /* 0x000fca00000000bc */
[----:B------:R-:W3:Y:S04]  /*45130*/  LDL.LU R190, [R1+0x11b8] ;  /* 0x0011b80001be7983 */ /* 0x000ee80000300800 */
[----:B------:R-:W4:Y:S04]  /*45140*/  LDL.LU R188, [R1+0x10ac] ;  /* 0x0010ac0001bc7983 */ /* 0x000f280000300800 */
[----:B------:R-:W4:Y:S04]  /*45150*/  LDL.LU R189, [R1+0x11b4] ;  /* 0x0011b40001bd7983 */ /* 0x000f280000300800 */
[----:B------:R1:W-:Y:S01]  /*45160*/  STSM.16.M88.4 [R237], R224 ;  /* 0x000000e0ed007844 */ /* 0x0003e20000000200 */
[----:B------:R-:W-:Y:S01]  /*45170*/  BAR.SYNC.DEFER_BLOCKING 0x0 ;  /* 0x0000000000007b1d */ /* 0x000fe20000010000 */
[----:B------:R-:W-:-:S05]  /*45180*/  PRMT R221, R201, 0x5410, R200 ;  /* 0x00005410c9dd7816 */ /* 0x000fca00000000c8 */
[----:B------:R-:W0:Y:S02]  /*45190*/  LDS.128 R216, [R252] ;  /* 0x00000000fcd87984 */ /* 0x000e240000000c00 */
[----:B------:R-:W-:Y:S06]  /*451a0*/  BAR.SYNC.DEFER_BLOCKING 0x0 ;  /* 0x0000000000007b1d */ /* 0x000fec0000010000 */
[----:B------:R-:W-:Y:S02]  /*451b0*/  STSM.16.M88.4 [R237], R220 ;  /* 0x000000dced007844 */ /* 0x000fe40000000200 */
[----:B------:R-:W-:Y:S01]  /*451c0*/  BAR.SYNC.DEFER_BLOCKING 0x0 ;  /* 0x0000000000007b1d */ /* 0x000fe20000010000 */
[----:B-1----:R-:W-:-:S05]  /*451d0*/  PRMT R227, R250, 0x5410, R236 ;  /* 0x00005410fae37816 */ /* 0x002fca00000000ec */
[----:B------:R-:W1:Y:S01]  /*451e0*/  LDS.128 R220, [R252] ;  /* 0x00000000fcdc7984 */ /* 0x000e620000000c00 */
[----:B------:R-:W-:-:S03]  /*451f0*/  PRMT R203, R6, 0x5410, R251 ;  /* 0x0000541006cb7816 */ /* 0x000fc600000000fb */
[----:B0-----:R-:W-:Y:S04]  /*45200*/  STL.64 [R1+0x11d0], R212 ;  /* 0x0011d0d401007387 */ /* 0x001fe80000100a00 */
[----:B------:R-:W-:Y:S04]  /*45210*/  STL.64 [R1+0x11c0], R214 ;  /* 0x0011c0d601007387 */ /* 0x000fe80000100a00 */
[----:B------:R-:W-:Y:S04]  /*45220*/  STL.64 [R1+0x11d8], R216 ;  /* 0x0011d8d801007387 */ /* 0x000fe80000100a00 */
[----:B------:R-:W-:Y:S04]  /*45230*/  STL.64 [R1+0x11c8], R218 ;  /* 0x0011c8da01007387 */ /* 0x000fe80000100a00 */
[----:B------:R-:W3:Y:S04]  /*45240*/  LDL.LU R236, [R1+0x12c8] ;  /* 0x0012c80001ec7983 */ /* 0x000ee80000300800 */
[----:B------:R-:W3:Y:S01]  /*45250*/  LDL.LU R250, [R1+0x12c4] ;  /* 0x0012c40001fa7983 */ /* 0x000ee20000300800 */
[----:B------:R-:W-:-:S02]  /*45260*/  PRMT R224, R184, 0x5410, R187 ;  /* 0x00005410b8e07816 */ /* 0x000fc400000000bb */
[----:B------:R-:W-:Y:S02]  /*45270*/  PRMT R225, R183, 0x5410, R185 ;  /* 0x00005410b7e17816 */ /* 0x000fe400000000b9 */
[----:B------:R-:W-:Y:S02]  /*45280*/  PRMT R200, R196, 0x5410, R199 ;  /* 0x00005410c4c87816 */ /* 0x000fe400000000c7 */
[----:B------:R-:W-:Y:S02]  /*45290*/  PRMT R201, R193, 0x5410, R192 ;  /* 0x00005410c1c97816 */ /* 0x000fe400000000c0 */
[----:B------:R-:W-:Y:S01]  /*452a0*/  PRMT R202, R186, 0x5410, R191 ;  /* 0x00005410baca7816 */ /* 0x000fe200000000bf */
[----:B------:R-:W-:Y:S06]  /*452b0*/  BAR.SYNC.DEFER_BLOCKING 0x0 ;  /* 0x0000000000007b1d */ /* 0x000fec0000010000 */
[----:B------:R-:W3:Y:S04]  /*452c0*/  LDL.LU.64 R192, [R1+0xe30] ;  /* 0x000e300001c07983 */ /* 0x000ee80000300a00 */
[----:B------:R-:W3:Y:S04]  /*452d0*/  LDL.LU R191, [R1+0xea8] ;  /* 0x000ea80001bf7983 */ /* 0x000ee80000300800 */
[----:B------:R-:W3:Y:S04]  /*452e0*/  LDL.LU R186, [R1+0x10cc] ;  /* 0x0010cc0001ba7983 */ /* 0x000ee80000300800 */
[----:B------:R-:W3:Y:S01]  /*452f0*/  LDL.LU R187, [R1+0xe2c] ;  /* 0x000e2c0001bb7983 */ /* 0x000ee20000300800 */
[----:B--2---:R-:W-:-:S03]  /*45300*/  PRMT R226, R181, 0x5410, R180 ;  /* 0x00005410b5e27816 */ /* 0x004fc600000000b4 */
[----:B------:R-:W2:Y:S04]  /*45310*/  LDL.LU R181, [R1+0xf78] ;  /* 0x000f780001b57983 */ /* 0x000ea80000300800 */
[----:B------:R-:W-:Y:S01]  /*45320*/  STSM.16.M88.4 [R237], R224 ;  /* 0x000000e0ed007844 */ /* 0x000fe20000000200 */
[----:B------:R-:W-:Y:S06]  /*45330*/  BAR.SYNC.DEFER_BLOCKING 0x0 ;  /* 0x0000000000007b1d */ /* 0x000fec0000010000 */
[----:B------:R-:W2:Y:S04]  /*45340*/  LDL.LU.64 R184, [R1+0xe38] ;  /* 0x000e380001b87983 */ /* 0x000ea80000300a00 */
[----:B------:R-:W0:Y:S01]  /*45350*/  LDS.128 R204, [R252] ;  /* 0x00000000fccc7984 */ /* 0x000e220000000c00 */
[----:B------:R-:W-:Y:S06]  /*45360*/  BAR.SYNC.DEFER_BLOCKING 0x0 ;  /* 0x0000000000007b1d */ /* 0x000fec0000010000 */
[----:B------:R-:W-:Y:S02]  /*45370*/  STSM.16.M88.4 [R237], R200 ;  /* 0x000000c8ed007844 */ /* 0x000fe40000000200 */
[----:B------:R-:W-:Y:S06]  /*45380*/  BAR.SYNC.DEFER_BLOCKING 0x0 ;  /* 0x0000000000007b1d */ /* 0x000fec0000010000 */
[----:B-1----:R-:W-:Y:S04]  /*45390*/  STL.64 [R1+0x11e8], R220 ;  /* 0x0011e8dc01007387 */ /* 0x002fe80000100a00 */
[----:B------:R-:W-:Y:S04]  /*453a0*/  STL.64 [R1+0x11e0], R222 ;  /* 0x0011e0de01007387 */ /* 0x000fe80000100a00 */
[----:B------:R-:W2:Y:S04]  /*453b0*/  LDL.LU R183, [R1+0xe28] ;  /* 0x000e280001b77983 */ /* 0x000ea80000300800 */
[----:B------:R-:W2:Y:S04]  /*453c0*/  LDL.LU R6, [R1+0xebc] ;  /* 0x000ebc0001067983 */ /* 0x000ea80000300800 */
[----:B------:R-:W1:Y:S04]  /*453d0*/  LDS.128 R224, [R252] ;  /* 0x00000000fce07984 */ /* 0x000e680000000c00 */
[----:B0-----:R-:W-:Y:S04]  /*453e0*/  STL.64 [R1+0x60], R204 ;  /* 0x000060cc01007387 */ /* 0x001fe80000100a00 */
[----:B------:R-:W-:Y:S01]  /*453f0*/  STL.64 [R1+0x68], R206 ;  /* 0x000068ce01007387 */ /* 0x000fe20000100a00 */
[----:B------:R-:W-:-:S03]  /*45400*/  PRMT R199, R7, 0x5410, R5 ;  /* 0x0000541007c77816 */ /* 0x000fc60000000005 */
[----:B------:R-:W2:Y:S01]  /*45410*/  LDL.LU R180, [R1+0xe24] ;  /* 0x000e240001b47983 */ /* 0x000ea20000300800 */
[----:B----4-:R-:W-:-:S03]  /*45420*/  PRMT R198, R189, 0x5410, R188 ;  /* 0x00005410bdc67816 */ /* 0x010fc600000000bc */
[----:B------:R-:W4:Y:S04]  /*45430*/  LDL.LU R5, [R1+0x12c0] ;  /* 0x0012c00001057983 */ /* 0x000f280000300800 */
[----:B------:R-:W4:Y:S04]  /*45440*/  LDL.LU.64 R188, [R1+0xe40] ;  /* 0x000e400001bc7983 */ /* 0x000f280000300a00 */
[----:B-1----:R-:W-:Y:S04]  /*45450*/  STL.64 [R1+0x11f8], R224 ;  /* 0x0011f8e001007387 */ /* 0x002fe80000100a00 */
[----:B------:R-:W-:Y:S04]  /*45460*/  STL.64 [R1+0x11f0], R226 ;  /* 0x0011f0e201007387 */ /* 0x000fe80000100a00 */
[----:B------:R-:W4:Y:S01]  /*45470*/  LDL.LU R7, [R1+0xe00] ;  /* 0x000e000001077983 */ /* 0x000f220000300800 */
[----:B------:R-:W-:-:S02]  /*45480*/  PRMT R196, R194, 0x5410, R197 ;  /* 0x00005410c2c47816 */ /* 0x000fc400000000c5 */
[----:B---3--:R-:W-:Y:S01]  /*45490*/  PRMT R197, R190, 0x5410, R195 ;  /* 0x00005410bec57816 */ /* 0x008fe200000000c3 */
[----:B------:R-:W-:Y:S01]  /*454a0*/  BAR.SYNC.DEFER_BLOCKING 0x0 ;  /* 0x0000000000007b1d */ /* 0x000fe20000010000 */
[----:B------:R-:W-:-:S05]  /*454b0*/  PRMT R251, R8, 0x7770, RZ ;  /* 0x0000777008fb7816 */ /* 0x000fca00000000ff */
[----:B------:R0:W-:Y:S02]  /*454c0*/  STSM.16.M88.4 [R237], R196 ;  /* 0x000000c4ed007844 */ /* 0x0001e40000000200 */
[----:B------:R-:W-:Y:S01]  /*454d0*/  BAR.SYNC.DEFER_BLOCKING 0x0 ;  /* 0x0000000000007b1d */ /* 0x000fe20000010000 */
[----:B0-----:R-:W-:-:S05]  /*454e0*/  PRMT R237, R8, 0x7771, RZ ;  /* 0x0000777108ed7816 */ /* 0x001fca00000000ff */
[----:B------:R-:W-:Y:S01]  /*454f0*/  @P0 STG.E.U8 desc[UR58][R192.64], R251 ;  /* 0x000000fbc0000986 */ /* 0x000fe2000c10113a */
[----:B------:R-:W-:-:S05]  /*45500*/  IADD3 R190, P0, R191, R2, RZ ;  /* 0x00000002bfbe7210 */ /* 0x000fca0007f1e0ff */
[----:B------:R-:W-:Y:S01]  /*45510*/  IMAD.X R191, R186, 0x1, R3, P0 ;  /* 0x00000001babf7824 */ /* 0x000fe200000e0603 */
[----:B------:R-:W-:-:S04]  /*45520*/  IADD3 R186, P0, R187, R2, RZ ;  /* 0x00000002bbba7210 */ /* 0x000fc80007f1e0ff */
[----:B------:R0:W-:Y:S02]  /*45530*/  @P6 STG.E.U8 desc[UR58][R190.64], R237 ;  /* 0x000000edbe006986 */ /* 0x0001e4000c10113a */
[C---:B0-----:R-:W-:Y:S01]  /*45540*/  PRMT R237, R8.reuse, 0x7772, RZ ;  /* 0x0000777208ed7816 */ /* 0x041fe200000000ff */
[----:B--2---:R-:W-:Y:S02]  /*45550*/  IMAD.X R187, R181, 0x1, R3, P0 ;  /* 0x00000001b5bb7824 */ /* 0x004fe400000e0603 */
[----:B------:R-:W2:Y:S01]  /*45560*/  LDL.LU R181, [R1+0xe04] ;  /* 0x000e040001b57983 */ /* 0x000ea20000300800 */
[----:B------:R-:W-:-:S03]  /*45570*/  PRMT R8, R8, 0x7773, RZ ;  /* 0x0000777308087816 */ /* 0x000fc600000000ff */
[----:B------:R0:W-:Y:S04]  /*45580*/  @P5 STG.E.U8 desc[UR58][R184.64], R237 ;  /* 0x000000edb8005986 */ /* 0x0001e8000c10113a */
[----:B------:R1:W-:Y:S01]  /*45590*/  @P4 STG.E.U8 desc[UR58][R186.64], R8 ;  /* 0x00000008ba004986 */ /* 0x0003e2000c10113a */
[----:B0-----:R-:W-:Y:S02]  /*455a0*/  PRMT R237, R9, 0x7770, RZ ;  /* 0x0000777009ed7816 */ /* 0x001fe400000000ff */
[----:B------:R-:W-:-:S05]  /*455b0*/  IADD3 R184, P0, R183, R2, RZ ;  /* 0x00000002b7b87210 */ /* 0x000fca0007f1e0ff */
[----:B------:R-:W-:Y:S02]  /*455c0*/  IMAD.X R185, R6, 0x1, R3, P0 ;  /* 0x0000000106b97824 */ /* 0x000fe400000e0603 */
[----:B------:R-:W3:Y:S01]  /*455d0*/  LDL.LU R6, [R1+0xe08] ;  /* 0x000e080001067983 */ /* 0x000ee20000300800 */
[----:B-1----:R-:W-:Y:S02]  /*455e0*/  SHF.R.S32.HI R8, RZ, 0x1f, R180 ;  /* 0x0000001fff087819 */ /* 0x002fe400000114b4 */
[----:B------:R-:W-:-:S05]  /*455f0*/  IADD3 R186, P0, R180, R0, RZ ;  /* 0x00000000b4ba7210 */ /* 0x000fca0007f1e0ff */
[----:B------:R-:W-:Y:S01]  /*45600*/  IMAD.X R187, R8, 0x1, R4, P0 ;  /* 0x0000000108bb7824 */ /* 0x000fe200000e0604 */
[----:B----4-:R0:W-:Y:S02]  /*45610*/  @P3 STG.E.U8 desc[UR58][R188.64], R237 ;  /* 0x000000edbc003986 */ /* 0x0101e4000c10113a */
[----:B0-----:R-:W-:Y:S02]  /*45620*/  IADD3 R188, P0, R180, R2, RZ ;  /* 0x00000002b4bc7210 */ /* 0x001fe40007f1e0ff */
[----:B------:R-:W4:Y:S03]  /*45630*/  LDL.LU R180, [R1+0xe0c] ;  /* 0x000e0c0001b47983 */ /* 0x000f260000300800 */
[----:B------:R-:W-:Y:S01]  /*45640*/  IMAD.X R189, R8, 0x1, R3, P0 ;  /* 0x0000000108bd7824 */ /* 0x000fe200000e0603 */
[C---:B------:R-:W-:Y:S02]  /*45650*/  PRMT R8, R9.reuse, 0x7771, RZ ;  /* 0x0000777109087816 */ /* 0x040fe400000000ff */
[----:B------:R-:W-:-:S03]  /*45660*/  PRMT R237, R9, 0x7772, RZ ;  /* 0x0000777209ed7816 */ /* 0x000fc600000000ff */
[----:B------:R0:W-:Y:S04]  /*45670*/  @P2 STG.E.U8 desc[UR58][R184.64], R8 ;  /* 0x00000008b8002986 */ /* 0x0001e8000c10113a */
[----:B------:R1:W-:Y:S01]  /*45680*/  @P1 STG.E.U8 desc[UR58][R186.64], R237 ;  /* 0x000000edba001986 */ /* 0x0003e2000c10113a */
[----:B0-----:R-:W-:Y:S02]  /*45690*/  SHF.R.S32.HI R8, RZ, 0x1f, R7 ;  /* 0x0000001fff087819 */ /* 0x001fe40000011407 */
[----:B------:R-:W-:-:S05]  /*456a0*/  IADD3 R184, P0, R7, R0, RZ ;  /* 0x0000000007b87210 */ /* 0x000fca0007f1e0ff */
[C---:B------:R-:W-:Y:S01]  /*456b0*/  IMAD.X R185, R8.reuse, 0x1, R4, P0 ;  /* 0x0000000108b97824 */ /* 0x040fe200000e0604 */
[----:B-1----:R-:W-:Y:S02]  /*456c0*/  IADD3 R186, P0, R7, R2, RZ ;  /* 0x0000000207ba7210 */ /* 0x002fe40007f1e0ff */
[----:B------:R-:W4:Y:S01]  /*456d0*/  LDL.LU R7, [R1+0xe10] ;  /* 0x000e100001077983 */ /* 0x000f220000300800 */
[C---:B------:R-:W-:Y:S02]  /*456e0*/  LOP3.LUT P4, RZ, R249.reuse, 0x1, RZ, 0xc0, !PT ;  /* 0x00000001f9ff7812 */ /* 0x040fe4000788c0ff */
[----:B------:R-:W-:Y:S01]  /*456f0*/  LOP3.LUT P5, RZ, R249, 0x2, RZ, 0xc0, !PT ;  /* 0x00000002f9ff7812 */ /* 0x000fe200078ac0ff */
[----:B------:R-:W-:Y:S01]  /*45700*/  IMAD.X R187, R8, 0x1, R3, P0 ;  /* 0x0000000108bb7824 */ /* 0x000fe200000e0603 */
[----:B------:R-:W-:Y:S02]  /*45710*/  PRMT R9, R9, 0x7773, RZ ;  /* 0x0000777309097816 */ /* 0x000fe400000000ff */
[----:B------:R-:W-:-:S02]  /*45720*/  PRMT R251, R10, 0x7770, RZ ;  /* 0x000077700afb7816 */ /* 0x000fc400000000ff */
[----:B------:R-:W-:-:S05]  /*45730*/  LOP3.LUT P6, RZ, R249, 0x4, RZ, 0xc0, !PT ;  /* 0x00000004f9ff7812 */ /* 0x000fca00078cc0ff */
[----:B------:R-:W-:Y:S04]  /*45740*/  @P4 STG.E.U8 desc[UR58][R188.64], R9 ;  /* 0x00000009bc004986 */ /* 0x000fe8000c10113a */
[----:B------:R0:W-:Y:S01]  /*45750*/  @P5 STG.E.U8 desc[UR58][R184.64], R251 ;  /* 0x000000fbb8005986 */ /* 0x0001e2000c10113a */
[C---:B------:R-:W-:Y:S02]  /*45760*/  LOP3.LUT P1, RZ, R249.reuse, 0x8, RZ, 0xc0, !PT ;  /* 0x00000008f9ff7812 */ /* 0x040fe4000782c0ff */
[C---:B------:R-:W-:Y:S02]  /*45770*/  LOP3.LUT P2, RZ, R249.reuse, 0x10, RZ, 0xc0, !PT ;  /* 0x00000010f9ff7812 */ /* 0x040fe4000784c0ff */
[----:B0-----:R-:W-:Y:S02]  /*45780*/  PRMT R251, R10, 0x7772, RZ ;  /* 0x000077720afb7816 */ /* 0x001fe400000000ff */
[----:B------:R-:W-:-:S02]  /*45790*/  LOP3.LUT P3, RZ, R249, 0x20, RZ, 0xc0, !PT ;  /* 0x00000020f9ff7812 */ /* 0x000fc4000786c0ff */
[C---:B------:R-:W-:Y:S02]  /*457a0*/  LOP3.LUT P4, RZ, R249.reuse, 0x40, RZ, 0xc0, !PT ;  /* 0x00000040f9ff7812 */ /* 0x040fe4000788c0ff */
[----:B------:R-:W-:Y:S02]  /*457b0*/  LOP3.LUT P5, RZ, R249, 0x80, RZ, 0xc0, !PT ;  /* 0x00000080f9ff7812 */ /* 0x000fe400078ac0ff */
[----:B--2---:R-:W-:Y:S02]  /*457c0*/  SHF.R.S32.HI R237, RZ, 0x1f, R181 ;  /* 0x0000001fffed7819 */ /* 0x004fe400000114b5 */
[----:B------:R-:W-:-:S05]  /*457d0*/  IADD3 R8, P0, R181, R0, RZ ;  /* 0x00000000b5087210 */ /* 0x000fca0007f1e0ff */
[----:B------:R-:W-:Y:S01]  /*457e0*/  IMAD.X R9, R237, 0x1, R4, P0 ;  /* 0x00000001ed097824 */ /* 0x000fe200000e0604 */
[----:B------:R-:W-:Y:S02]  /*457f0*/  IADD3 R184, P0, R181, R2, RZ ;  /* 0x00000002b5b87210 */ /* 0x000fe40007f1e0ff */
[----:B------:R-:W2:Y:S03]  /*45800*/  LDL.LU R181, [R1+0xe14] ;  /* 0x000e140001b57983 */ /* 0x000ea60000300800 */
[----:B------:R-:W-:Y:S01]  /*45810*/  IMAD.X R185, R237, 0x1, R3, P0 ;  /* 0x00000001edb97824 */ /* 0x000fe200000e0603 */
[----:B------:R-:W-:-:S05]  /*45820*/  PRMT R237, R10, 0x7771, RZ ;  /* 0x000077710aed7816 */ /* 0x000fca00000000ff */
[----:B------:R3:W-:Y:S01]  /*45830*/  @P6 STG.E.U8 desc[UR58][R186.64], R237 ;  /* 0x000000edba006986 */ /* 0x0007e2000c10113a */
[----:B------:R-:W-:-:S03]  /*45840*/  PRMT R10, R10, 0x7773, RZ ;  /* 0x000077730a0a7816 */ /* 0x000fc600000000ff */
[----:B------:R0:W-:Y:S04]  /*45850*/  @P1 STG.E.U8 desc[UR58][R8.64], R251 ;  /* 0x000000fb08001986 */ /* 0x0001e8000c10113a */
[----:B------:R4:W-:Y:S01]  /*45860*/  @P2 STG.E.U8 desc[UR58][R184.64], R10 ;  /* 0x0000000ab8002986 */ /* 0x0009e2000c10113a */
[----:B---3--:R-:W-:Y:S02]  /*45870*/  SHF.R.S32.HI R237, RZ, 0x1f, R6 ;  /* 0x0000001fffed7819 */ /* 0x008fe40000011406 */
[----:B------:R-:W-:-:S05]  /*45880*/  IADD3 R186, P0, R6, R0, RZ ;  /* 0x0000000006ba7210 */ /* 0x000fca0007f1e0ff */
[C---:B------:R-:W-:Y:S01]  /*45890*/  IMAD.X R187, R237.reuse, 0x1, R4, P0 ;  /* 0x00000001edbb7824 */ /* 0x040fe200000e0604 */
[----:B0-----:R-:W-:Y:S02]  /*458a0*/  IADD3 R8, P0, R6, R2, RZ ;  /* 0x0000000206087210 */ /* 0x001fe40007f1e0ff */
[----:B------:R-:W3:Y:S03]  /*458b0*/  LDL.LU R6, [R1+0xe18] ;  /* 0x000e180001067983 */ /* 0x000ee60000300800 */
[----:B------:R-:W-:Y:S01]  /*458c0*/  IMAD.X R9, R237, 0x1, R3, P0 ;  /* 0x00000001ed097824 */ /* 0x000fe200000e0603 */
[----:B------:R-:W-:-:S05]  /*458d0*/  PRMT R237, R11, 0x7770, RZ ;  /* 0x000077700bed7816 */ /* 0x000fca00000000ff */
[----:B------:R-:W-:Y:S01]  /*458e0*/  @P3 STG.E.U8 desc[UR58][R186.64], R237 ;  /* 0x000000edba003986 */ /* 0x000fe2000c10113a */
[----:B----4-:R-:W-:Y:S02]  /*458f0*/  SHF.R.S32.HI R10, RZ, 0x1f, R180 ;  /* 0x0000001fff0a7819 */ /* 0x010fe400000114b4 */
[----:B------:R-:W-:-:S05]  /*45900*/  IADD3 R184, P0, R180, R0, RZ ;  /* 0x00000000b4b87210 */ /* 0x000fca0007f1e0ff */
[----:B------:R-:W-:Y:S01]  /*45910*/  IMAD.X R185, R10, 0x1, R4, P0 ;  /* 0x000000010ab97824 */ /* 0x000fe200000e0604 */
[----:B------:R-:W-:Y:S02]  /*45920*/  IADD3 R188, P0, R180, R2, RZ ;  /* 0x00000002b4bc7210 */ /* 0x000fe40007f1e0ff */
[----:B------:R-:W4:Y:S03]  /*45930*/  LDL.LU R180, [R1+0xe1c] ;  /* 0x000e1c0001b47983 */ /* 0x000f260000300800 */
[----:B------:R-:W-:Y:S01]  /*45940*/  IMAD.X R189, R10, 0x1, R3, P0 ;  /* 0x000000010abd7824 */ /* 0x000fe200000e0603 */
[----:B------:R-:W-:-:S05]  /*45950*/  PRMT R10, R11, 0x7771, RZ ;  /* 0x000077710b0a7816 */ /* 0x000fca00000000ff */
[----:B------:R0:W-:Y:S02]  /*45960*/  @P4 STG.E.U8 desc[UR58][R8.64], R10 ;  /* 0x0000000a08004986 */ /* 0x0001e4000c10113a */
[----:B0-----:R-:W-:Y:S02]  /*45970*/  SHF.R.S32.HI R8, RZ, 0x1f, R7 ;  /* 0x0000001fff087819 */ /* 0x001fe40000011407 */
[----:B------:R-:W-:Y:S02]  /*45980*/  IADD3 R186, P0, R7, R0, RZ ;  /* 0x0000000007ba7210 */ /* 0x000fe40007f1e0ff */
[----:B------:R-:W-:-:S03]  /*45990*/  PRMT R9, R11, 0x7772, RZ ;  /* 0x000077720b097816 */ /* 0x000fc600000000ff */
[C---:B------:R-:W-:Y:S02]  /*459a0*/  IMAD.X R187, R8.reuse, 0x1, R4, P0 ;  /* 0x0000000108bb7824 */ /* 0x040fe400000e0604 */
[----:B------:R0:W-:Y:S02]  /*459b0*/  @P5 STG.E.U8 desc[UR58][R184.64], R9 ;  /* 0x00000009b8005986 */ /* 0x0001e4000c10113a */
[----:B0-----:R-:W-:Y:S02]  /*459c0*/  IADD3 R184, P0, R7, R2, RZ ;  /* 0x0000000207b87210 */ /* 0x001fe40007f1e0ff */
[----:B------:R-:W4:Y:S01]  /*459d0*/  LDL.LU R7, [R1+0xe20] ;  /* 0x000e200001077983 */ /* 0x000f220000300800 */
[C---:B------:R-:W-:Y:S02]  /*459e0*/  LOP3.LUT P6, RZ, R249.reuse, 0x100, RZ, 0xc0, !PT ;  /* 0x00000100f9ff7812 */ /* 0x040fe400078cc0ff */
[----:B------:R-:W-:Y:S02]  /*459f0*/  LOP3.LUT P1, RZ, R249, 0x200, RZ, 0xc0, !PT ;  /* 0x00000200f9ff7812 */ /* 0x000fe4000782c0ff */
[----:B------:R-:W-:Y:S01]  /*45a00*/  PRMT R11, R11, 0x7773, RZ ;  /* 0x000077730b0b7816 */ /* 0x000fe200000000ff */
[----:B------:R-:W-:Y:S01]  /*45a10*/  IMAD.X R185, R8, 0x1, R3, P0 ;  /* 0x0000000108b97824 */ /* 0x000fe200000e0603 */
[----:B------:R-:W-:-:S07]  /*45a20*/  LOP3.LUT P2, RZ, R249, 0x400, RZ, 0xc0, !PT ;  /* 0x00000400f9ff7812 */ /* 0x000fce000784c0ff */
[----:B------:R0:W-:Y:S01]  /*45a30*/  @P6 STG.E.U8 desc[UR58][R188.64], R11 ;  /* 0x0000000bbc006986 */ /* 0x0001e2000c10113a */
[----:B------:R-:W-:Y:S02]  /*45a40*/  LOP3.LUT P3, RZ, R249, 0x800, RZ, 0xc0, !PT ;  /* 0x00000800f9ff7812 */ /* 0x000fe4000786c0ff */
[----:B0-----:R-:W-:-:S05]  /*45a50*/  PRMT R11, R12, 0x7770, RZ ;  /* 0x000077700c0b7816 */ /* 0x001fca00000000ff */
[----:B------:R0:W-:Y:S01]  /*45a60*/  @P1 STG.E.U8 desc[UR58][R186.64], R11 ;  /* 0x0000000bba001986 */ /* 0x0001e2000c10113a */
[C---:B------:R-:W-:Y:S02]  /*45a70*/  LOP3.LUT P4, RZ, R249.reuse, 0x1000, RZ, 0xc0, !PT ;  /* 0x00001000f9ff7812 */ /* 0x040fe4000788c0ff */
[C---:B------:R-:W-:Y:S02]  /*45a80*/  LOP3.LUT P5, RZ, R249.reuse, 0x2000, RZ, 0xc0, !PT ;  /* 0x00002000f9ff7812 */ /* 0x040fe400078ac0ff */
[C---:B------:R-:W-:Y:S02]  /*45a90*/  LOP3.LUT P6, RZ, R249.reuse, 0x4000, RZ, 0xc0, !PT ;  /* 0x00004000f9ff7812 */ /* 0x040fe400078cc0ff */
[----:B------:R-:W-:Y:S02]  /*45aa0*/  LOP3.LUT P1, RZ, R249, 0x8000, RZ, 0xc0, !PT ;  /* 0x00008000f9ff7812 */ /* 0x000fe4000782c0ff */
[----:B------:R-:W-:Y:S02]  /*45ab0*/  PRMT R237, R13, 0x7770, RZ ;  /* 0x000077700ded7816 */ /* 0x000fe400000000ff */
[----:B--2---:R-:W-:-:S02]  /*45ac0*/  SHF.R.S32.HI R10, RZ, 0x1f, R181 ;  /* 0x0000001fff0a7819 */ /* 0x004fc400000114b5 */
[----:B------:R-:W-:-:S05]  /*45ad0*/  IADD3 R8, P0, R181, R0, RZ ;  /* 0x00000000b5087210 */ /* 0x000fca0007f1e0ff */
[C---:B------:R-:W-:Y:S01]  /*45ae0*/  IMAD.X R9, R10.reuse, 0x1, R4, P0 ;  /* 0x000000010a097824 */ /* 0x040fe200000e0604 */
[----:B0-----:R-:W-:Y:S02]  /*45af0*/  IADD3 R186, P0, R181, R2, RZ ;  /* 0x00000002b5ba7210 */ /* 0x001fe40007f1e0ff */
[----:B------:R-:W2:Y:S03]  /*45b00*/  LDL.LU R181, [R1+0x200] ;  /* 0x0002000001b57983 */ /* 0x000ea60000300800 */
[----:B------:R-:W-:Y:S01]  /*45b10*/  IMAD.X R187, R10, 0x1, R3, P0 ;  /* 0x000000010abb7824 */ /* 0x000fe200000e0603 */
[----:B------:R-:W-:-:S05]  /*45b20*/  PRMT R10, R12, 0x7771, RZ ;  /* 0x000077710c0a7816 */ /* 0x000fca00000000ff */
[----:B------:R0:W-:Y:S02]  /*45b30*/  @P2 STG.E.U8 desc[UR58][R184.64], R10 ;  /* 0x0000000ab8002986 */ /* 0x0001e4000c10113a */
[C---:B0-----:R-:W-:Y:S02]  /*45b40*/  PRMT R10, R12.reuse, 0x7772, RZ ;  /* 0x000077720c0a7816 */ /* 0x041fe400000000ff */
        /* <DEDUP_REMOVED lines=18> */
[----:B0-----:R-:W-:-:S05]  /*45c70*/  PRMT R10, R13, 0x7772, RZ ;  /* 0x000077720d0a7816 */ /* 0x001fca00000000ff */
[----:B------:R0:W-:Y:S01]  /*45c80*/  @P1 STG.E.U8 desc[UR58][R8.64], R10 ;  /* 0x0000000a08001986 */ /* 0x0001e2000c10113a */
[----:B------:R-:W-:Y:S02]  /*45c90*/  SHF.R.S32.HI R11, RZ, 0x1f, R7 ;  /* 0x0000001fff0b7819 */ /* 0x000fe40000011407 */
[----:B------:R-:W-:-:S05]  /*45ca0*/  IADD3 R184, P0, R7, R0, RZ ;  /* 0x0000000007b87210 */ /* 0x000fca0007f1e0ff */
[----:B------:R-:W-:Y:S01]  /*45cb0*/  IMAD.X R185, R11, 0x1, R4, P0 ;  /* 0x000000010bb97824 */ /* 0x000fe200000e0604 */
[----:B0-----:R-:W-:Y:S02]  /*45cc0*/  IADD3 R10, P0, R7, R2, RZ ;  /* 0x00000002070a7210 */ /* 0x001fe40007f1e0ff */
[----:B------:R-:W4:Y:S01]  /*45cd0*/  LDL.LU R7, [R1+0x20c] ;  /* 0x00020c0001077983 */ /* 0x000f220000300800 */
[C---:B------:R-:W-:Y:S02]  /*45ce0*/  LOP3.LUT P2, RZ, R249.reuse, 0x10000, RZ, 0xc0, !PT ;  /* 0x00010000f9ff7812 */ /* 0x040fe4000784c0ff */
[----:B------:R-:W-:Y:S02]  /*45cf0*/  LOP3.LUT P3, RZ, R249, 0x20000, RZ, 0xc0, !PT ;  /* 0x00020000f9ff7812 */ /* 0x000fe4000786c0ff */
[----:B------:R-:W-:Y:S01]  /*45d00*/  PRMT R13, R13, 0x7773, RZ ;  /* 0x000077730d0d7816 */ /* 0x000fe200000000ff */
[----:B------:R-:W-:Y:S01]  /*45d10*/  IMAD.X R11, R11, 0x1, R3, P0 ;  /* 0x000000010b0b7824 */ /* 0x000fe200000e0603 */
[----:B------:R-:W-:-:S02]  /*45d20*/  PRMT R12, R14, 0x7770, RZ ;  /* 0x000077700e0c7816 */ /* 0x000fc400000000ff */
[----:B------:R-:W-:-:S05]  /*45d30*/  LOP3.LUT P4, RZ, R249, 0x40000, RZ, 0xc0, !PT ;  /* 0x00040000f9ff7812 */ /* 0x000fca000788c0ff */
[----:B------:R2:W-:Y:S04]  /*45d40*/  @P2 STG.E.U8 desc[UR58][R186.64], R13 ;  /* 0x0000000dba002986 */ /* 0x0005e8000c10113a */
[----:B------:R0:W-:Y:S01]  /*45d50*/  @P3 STG.E.U8 desc[UR58][R184.64], R12 ;  /* 0x0000000cb8003986 */ /* 0x0001e2000c10113a */
[C---:B------:R-:W-:Y:S02]  /*45d60*/  LOP3.LUT P5, RZ, R249.reuse, 0x80000, RZ, 0xc0, !PT ;  /* 0x00080000f9ff7812 */ /* 0x040fe400078ac0ff */
[C---:B------:R-:W-:Y:S02]  /*45d70*/  PRMT R237, R14.reuse, 0x7771, RZ ;  /* 0x000077710eed7816 */ /* 0x040fe400000000ff */
[C---:B------:R-:W-:Y:S02]  /*45d80*/  LOP3.LUT P6, RZ, R249.reuse, 0x100000, RZ, 0xc0, !PT ;  /* 0x00100000f9ff7812 */ /* 0x040fe400078cc0ff */
[----:B------:R-:W-:Y:S01]  /*45d90*/  PRMT R251, R14, 0x7772, RZ ;  /* 0x000077720efb7816 */ /* 0x000fe200000000ff */
[----:B------:R3:W-:Y:S01]  /*45da0*/  @P4 STG.E.U8 desc[UR58][R10.64], R237 ;  /* 0x000000ed0a004986 */ /* 0x0007e2000c10113a */
[----:B------:R-:W-:-:S02]  /*45db0*/  LOP3.LUT P1, RZ, R249, 0x200000, RZ, 0xc0, !PT ;  /* 0x00200000f9ff7812 */ /* 0x000fc4000782c0ff */
[----:B------:R-:W-:Y:S02]  /*45dc0*/  PRMT R14, R14, 0x7773, RZ ;  /* 0x000077730e0e7816 */ /* 0x000fe400000000ff */
[C---:B------:R-:W-:Y:S02]  /*45dd0*/  LOP3.LUT P2, RZ, R249.reuse, 0x400000, RZ, 0xc0, !PT ;  /* 0x00400000f9ff7812 */ /* 0x040fe4000784c0ff */
[----:B------:R-:W-:Y:S02]  /*45de0*/  LOP3.LUT P3, RZ, R249, 0x800000, RZ, 0xc0, !PT ;  /* 0x00800000f9ff7812 */ /* 0x000fe4000786c0ff */
[----:B--2---:R-:W-:Y:S02]  /*45df0*/  SHF.R.S32.HI R13, RZ, 0x1f, R181 ;  /* 0x0000001fff0d7819 */ /* 0x004fe400000114b5 */
[----:B------:R-:W-:-:S05]  /*45e00*/  IADD3 R8, P0, R181, R0, RZ ;  /* 0x00000000b5087210 */ /* 0x000fca0007f1e0ff */
[----:B------:R-:W-:Y:S01]  /*45e10*/  IMAD.X R9, R13, 0x1, R4, P0 ;  /* 0x000000010d097824 */ /* 0x000fe200000e0604 */
[----:B0-----:R-:W-:Y:S02]  /*45e20*/  IADD3 R12, P0, R181, R2, RZ ;  /* 0x00000002b50c7210 */ /* 0x001fe40007f1e0ff */
[----:B------:R-:W2:Y:S03]  /*45e30*/  LDL.LU R181, [R1+0x210] ;  /* 0x0002100001b57983 */ /* 0x000ea60000300800 */
[----:B------:R-:W-:Y:S01]  /*45e40*/  IMAD.X R13, R13, 0x1, R3, P0 ;  /* 0x000000010d0d7824 */ /* 0x000fe200000e0603 */
[----:B------:R0:W-:Y:S04]  /*45e50*/  @P5 STG.E.U8 desc[UR58][R8.64], R251 ;  /* 0x000000fb08005986 */ /* 0x0001e8000c10113a */
[----:B------:R4:W-:Y:S01]  /*45e60*/  @P6 STG.E.U8 desc[UR58][R12.64], R14 ;  /* 0x0000000e0c006986 */ /* 0x0009e2000c10113a */
[----:B---3--:R-:W-:-:S02]  /*45e70*/  SHF.R.S32.HI R237, RZ, 0x1f, R6 ;  /* 0x0000001fffed7819 */ /* 0x008fc40000011406 */
[----:B------:R-:W-:-:S05]  /*45e80*/  IADD3 R10, P0, R6, R0, RZ ;  /* 0x00000000060a7210 */ /* 0x000fca0007f1e0ff */
[C---:B------:R-:W-:Y:S01]  /*45e90*/  IMAD.X R11, R237.reuse, 0x1, R4, P0 ;  /* 0x00000001ed0b7824 */ /* 0x040fe200000e0604 */
[----:B0-----:R-:W-:Y:S02]  /*45ea0*/  IADD3 R8, P0, R6, R2, RZ ;  /* 0x0000000206087210 */ /* 0x001fe40007f1e0ff */
[----:B------:R-:W3:Y:S03]  /*45eb0*/  LDL.LU R6, [R1+0x214] ;  /* 0x0002140001067983 */ /* 0x000ee60000300800 */
[----:B------:R-:W-:Y:S01]  /*45ec0*/  IMAD.X R9, R237, 0x1, R3, P0 ;  /* 0x00000001ed097824 */ /* 0x000fe200000e0603 */
[----:B------:R-:W-:-:S05]  /*45ed0*/  PRMT R237, R15, 0x7770, RZ ;  /* 0x000077700fed7816 */ /* 0x000fca00000000ff */
[----:B------:R0:W-:Y:S01]  /*45ee0*/  @P1 STG.E.U8 desc[UR58][R10.64], R237 ;  /* 0x000000ed0a001986 */ /* 0x0001e2000c10113a */
[----:B----4-:R-:W-:Y:S02]  /*45ef0*/  SHF.R.S32.HI R14, RZ, 0x1f, R180 ;  /* 0x0000001fff0e7819 */ /* 0x010fe400000114b4 */
[----:B------:R-:W-:-:S05]  /*45f00*/  IADD3 R12, P0, R180, R0, RZ ;  /* 0x00000000b40c7210 */ /* 0x000fca0007f1e0ff */
[----:B------:R-:W-:Y:S01]  /*45f10*/  IMAD.X R13, R14, 0x1, R4, P0 ;  /* 0x000000010e0d7824 */ /* 0x000fe200000e0604 */
        /* <DEDUP_REMOVED lines=25> */
[----:B--2---:R-:W-:Y:S02]  /*460b0*/  SHF.R.S32.HI R14, RZ, 0x1f, R181 ;  /* 0x0000001fff0e7819 */ /* 0x004fe400000114b5 */
        /* <DEDUP_REMOVED lines=9> */
[----:B------:R-:W-:Y:S04]  /*46150*/  @P1 STG.E.U8 desc[UR58][R10.64], R14 ;  /* 0x0000000e0a001986 */ /* 0x000fe8000c10113a */
[----:B------:R0:W-:Y:S02]  /*46160*/  @P2 STG.E.U8 desc[UR58][R8.64], R16 ;  /* 0x0000001008002986 */ /* 0x0001e4000c10113a */
[----:B0-----:R-:W-:Y:S02]  /*46170*/  PRMT R8, R17, 0x7770, RZ ;  /* 0x0000777011087816 */ /* 0x001fe400000000ff */
[----:B---3--:R-:W-:Y:S02]  /*46180*/  SHF.R.S32.HI R15, RZ, 0x1f, R6 ;  /* 0x0000001fff0f7819 */ /* 0x008fe40000011406 */
[----:B------:R-:W-:-:S05]  /*46190*/  IADD3 R12, P0, R6, R0, RZ ;  /* 0x00000000060c7210 */ /* 0x000fca0007f1e0ff */
[C---:B------:R-:W-:Y:S01]  /*461a0*/  IMAD.X R13, R15.reuse, 0x1, R4, P0 ;  /* 0x000000010f0d7824 */ /* 0x040fe200000e0604 */
[----:B------:R-:W-:Y:S02]  /*461b0*/  IADD3 R14, P0, R6, R2, RZ ;  /* 0x00000002060e7210 */ /* 0x000fe40007f1e0ff */
[----:B------:R-:W3:Y:S03]  /*461c0*/  LDL.LU R6, [R1+0x224] ;  /* 0x0002240001067983 */ /* 0x000ee60000300800 */
[----:B------:R-:W-:Y:S01]  /*461d0*/  IMAD.X R15, R15, 0x1, R3, P0 ;  /* 0x000000010f0f7824 */ /* 0x000fe200000e0603 */
[----:B------:R0:W-:Y:S01]  /*461e0*/  @P3 STG.E.U8 desc[UR58][R12.64], R8 ;  /* 0x000000080c003986 */ /* 0x0001e2000c10113a */
[----:B----4-:R-:W-:Y:S02]  /*461f0*/  SHF.R.S32.HI R9, RZ, 0x1f, R180 ;  /* 0x0000001fff097819 */ /* 0x010fe400000114b4 */
[----:B------:R-:W-:-:S05]  /*46200*/  IADD3 R10, P0, R180, R0, RZ ;  /* 0x00000000b40a7210 */ /* 0x000fca0007f1e0ff */
[----:B------:R-:W-:Y:S01]  /*46210*/  IMAD.X R11, R9, 0x1, R4, P0 ;  /* 0x00000001090b7824 */ /* 0x000fe200000e0604 */
[----:B0-----:R-:W-:Y:S02]  /*46220*/  IADD3 R8, P0, R180, R2, RZ ;  /* 0x00000002b4087210 */ /* 0x001fe40007f1e0ff */
[----:B------:R-:W4:Y:S01]  /*46230*/  LDL.LU R180, [R1+0x228] ;  /* 0x0002280001b47983 */ /* 0x000f220000300800 */
[----:B------:R-:W-:Y:S02]  /*46240*/  PRMT R12, R17, 0x7771, RZ ;  /* 0x00007771110c7816 */ /* 0x000fe400000000ff */
[----:B------:R-:W-:-:S03]  /*46250*/  IMAD.X R9, R9, 0x1, R3, P0 ;  /* 0x0000000109097824 */ /* 0x000fc600000e0603 */
        /* <DEDUP_REMOVED lines=17> */
[C---:B------:R-:W-:Y:S02]  /*46370*/  LOP3.LUT P4, RZ, R248.reuse, 0x10, RZ, 0xc0, !PT ;  /* 0x00000010f8ff7812 */ /* 0x040fe4000788c0ff */
[C---:B------:R-:W-:Y:S02]  /*46380*/  LOP3.LUT P5, RZ, R248.reuse, 0x20, RZ, 0xc0, !PT ;  /* 0x00000020f8ff7812 */ /* 0x040fe400078ac0ff */
[----:B------:R-:W-:-:S02]  /*46390*/  LOP3.LUT P6, RZ, R248, 0x40, RZ, 0xc0, !PT ;  /* 0x00000040f8ff7812 */ /* 0x000fc400078cc0ff */
[----:B------:R-:W-:Y:S02]  /*463a0*/  LOP3.LUT P1, RZ, R248, 0x80, RZ, 0xc0, !PT ;  /* 0x00000080f8ff7812 */ /* 0x000fe4000782c0ff */
[----:B--2---:R-:W-:Y:S02]  /*463b0*/  SHF.R.S32.HI R14, RZ, 0x1f, R181 ;  /* 0x0000001fff0e7819 */ /* 0x004fe400000114b5 */
[----:B0-----:R-:W-:-:S05]  /*463c0*/  IADD3 R8, P0, R181, R0, RZ ;  /* 0x00000000b5087210 */ /* 0x001fca0007f1e0ff */
[C---:B------:R-:W-:Y:S01]  /*463d0*/  IMAD.X R9, R14.reuse, 0x1, R4, P0 ;  /* 0x000000010e097824 */ /* 0x040fe200000e0604 */
[----:B-1----:R-:W-:Y:S02]  /*463e0*/  IADD3 R12, P0, R181, R2, RZ ;  /* 0x00000002b50c7210 */ /* 0x002fe40007f1e0ff */
        /* <DEDUP_REMOVED lines=32> */
[C---:B------:R-:W-:Y:S02]  /*465f0*/  LOP3.LUT P3, RZ, R248.reuse, 0x200, RZ, 0xc0, !PT ;  /* 0x00000200f8ff7812 */ /* 0x040fe4000786c0ff */
        /* <DEDUP_REMOVED lines=8> */
[----:B------:R-:W-:Y:S02]  /*46680*/  LOP3.LUT P1, RZ, R248, 0x2000, RZ, 0xc0, !PT ;  /* 0x00002000f8ff7812 */ /* 0x000fe4000782c0ff */
[----:B0-----:R-:W-:Y:S02]  /*46690*/  PRMT R15, R20, 0x7772, RZ ;  /* 0x00007772140f7816 */ /* 0x001fe400000000ff */
[C---:B------:R-:W-:Y:S02]  /*466a0*/  LOP3.LUT P2, RZ, R248.reuse, 0x4000, RZ, 0xc0, !PT ;  /* 0x00004000f8ff7812 */ /* 0x040fe4000784c0ff */
[----:B------:R-:W-:Y:S02]  /*466b0*/  LOP3.LUT P3, RZ, R248, 0x8000, RZ, 0xc0, !PT ;  /* 0x00008000f8ff7812 */ /* 0x000fe4000786c0ff */
[----:B--2---:R-:W-:-:S02]  /*466c0*/  SHF.R.S32.HI R14, RZ, 0x1f, R181 ;  /* 0x0000001fff0e7819 */ /* 0x004fc400000114b5 */
[----:B------:R-:W-:-:S05]  /*466d0*/  IADD3 R8, P0, R181, R0, RZ ;  /* 0x00000000b5087210 */ /* 0x000fca0007f1e0ff */
[C---:B------:R-:W-:Y:S01]  /*466e0*/  IMAD.X R9, R14.reuse, 0x1, R4, P0 ;  /* 0x000000010e097824 */ /* 0x040fe200000e0604 */
[----:B------:R-:W-:Y:S02]  /*466f0*/  IADD3 R12, P0, R181, R2, RZ ;  /* 0x00000002b50c7210 */ /* 0x000fe40007f1e0ff */
[----:B------:R-:W2:Y:S03]  /*46700*/  LDL.LU R181, [R1+0xac] ;  /* 0x0000ac0001b57983 */ /* 0x000ea60000300800 */
[----:B------:R-:W-:Y:S01]  /*46710*/  IMAD.X R13, R14, 0x1, R3, P0 ;  /* 0x000000010e0d7824 */ /* 0x000fe200000e0603 */
[----:B------:R-:W-:-:S05]  /*46720*/  PRMT R14, R20, 0x7771, RZ ;  /* 0x00007771140e7816 */ /* 0x000fca00000000ff */
[----:B------:R-:W-:Y:S01]  /*46730*/  @P4 STG.E.U8 desc[UR58][R10.64], R14 ;  /* 0x0000000e0a004986 */ /* 0x000fe2000c10113a */
[----:B------:R-:W-:-:S03]  /*46740*/  PRMT R20, R20, 0x7773, RZ ;  /* 0x0000777314147816 */ /* 0x000fc600000000ff */
[----:B------:R-:W-:Y:S04]  /*46750*/  @P5 STG.E.U8 desc[UR58][R8.64], R15 ;  /* 0x0000000f08005986 */ /* 0x000fe8000c10113a */
[----:B------:R0:W-:Y:S02]  /*46760*/  @P6 STG.E.U8 desc[UR58][R12.64], R20 ;  /* 0x000000140c006986 */ /* 0x0001e4000c10113a */
[----:B0-----:R-:W-:Y:S02]  /*46770*/  PRMT R12, R21, 0x7770, RZ ;  /* 0x00007770150c7816 */ /* 0x001fe400000000ff */
[----:B---3--:R-:W-:Y:S02]  /*46780*/  SHF.R.S32.HI R14, RZ, 0x1f, R6 ;  /* 0x0000001fff0e7819 */ /* 0x008fe40000011406 */
[----:B------:R-:W-:-:S05]  /*46790*/  IADD3 R10, P0, R6, R0, RZ ;  /* 0x00000000060a7210 */ /* 0x000fca0007f1e0ff */
[----:B------:R-:W-:Y:S01]  /*467a0*/  IMAD.X R11, R14, 0x1, R4, P0 ;  /* 0x000000010e0b7824 */ /* 0x000fe200000e0604 */
        /* <DEDUP_REMOVED lines=28> */
[----:B------:R-:W-:Y:S02]  /*46970*/  LOP3.LUT P2, RZ, R248, 0x100000, RZ, 0xc0, !PT ;  /* 0x00100000f8ff7812 */ /* 0x000fe4000784c0ff */
[----:B0-----:R-:W-:-:S05]  /*46980*/  PRMT R10, R22, 0x7771, RZ ;  /* 0x00007771160a7816 */ /* 0x001fca00000000ff */
[----:B------:R0:W-:Y:S02]  /*46990*/  @P6 STG.E.U8 desc[UR58][R14.64], R10 ;  /* 0x0000000a0e006986 */ /* 0x0001e4000c10113a */
[C---:B0-----:R-:W-:Y:S02]  /*469a0*/  PRMT R10, R22.reuse, 0x7772, RZ ;  /* 0x00007772160a7816 */ /* 0x041fe400000000ff */
[----:B------:R-:W-:Y:S02]  /*469b0*/  PRMT R22, R22, 0x7773, RZ ;  /* 0x0000777316167816 */ /* 0x000fe400000000ff */
[C---:B------:R-:W-:Y:S02]  /*469c0*/  LOP3.LUT P3, RZ, R248.reuse, 0x200000, RZ, 0xc0, !PT ;  /* 0x00200000f8ff7812 */ /* 0x040fe4000786c0ff */
[----:B------:R-:W-:Y:S02]  /*469d0*/  LOP3.LUT P4, RZ, R248, 0x400000, RZ, 0xc0, !PT ;  /* 0x00400000f8ff7812 */ /* 0x000fe4000788c0ff */
[----:B--2---:R-:W-:-:S02]  /*469e0*/  SHF.R.S32.HI R13, RZ, 0x1f, R181 ;  /* 0x0000001fff0d7819 */ /* 0x004fc400000114b5 */
[----:B------:R-:W-:-:S05]  /*469f0*/  IADD3 R8, P0, R181, R0, RZ ;  /* 0x00000000b5087210 */ /* 0x000fca0007f1e0ff */
[----:B------:R-:W-:Y:S01]  /*46a00*/  IMAD.X R9, R13, 0x1, R4, P0 ;  /* 0x000000010d097824 */ /* 0x000fe200000e0604 */
[----:B------:R-:W-:Y:S02]  /*46a10*/  IADD3 R12, P0, R181, R2, RZ ;  /* 0x00000002b50c7210 */ /* 0x000fe40007f1e0ff */
[----:B------:R-:W2:Y:S03]  /*46a20*/  LDL.LU R181, [R1+0xbc] ;  /* 0x0000bc0001b57983 */ /* 0x000ea60000300800 */
[----:B------:R-:W-:Y:S01]  /*46a30*/  IMAD.X R13, R13, 0x1, R3, P0 ;  /* 0x000000010d0d7824 */ /* 0x000fe200000e0603 */
[----:B------:R-:W-:Y:S04]  /*46a40*/  @P1 STG.E.U8 desc[UR58][R8.64], R10 ;  /* 0x0000000a08001986 */ /* 0x000fe8000c10113a */
[----:B------:R0:W-:Y:S02]  /*46a50*/  @P2 STG.E.U8 desc[UR58][R12.64], R22 ;  /* 0x000000160c002986 */ /* 0x0001e4000c10113a */
[----:B0-----:R-:W-:-:S02]  /*46a60*/  PRMT R13, R23, 0x7770, RZ ;  /* 0x00007770170d7816 */ /* 0x001fc400000000ff */
[----:B---3--:R-:W-:Y:S02]  /*46a70*/  SHF.R.S32.HI R11, RZ, 0x1f, R6 ;  /* 0x0000001fff0b7819 */ /* 0x008fe40000011406 */
[----:B------:R-:W-:-:S05]  /*46a80*/  IADD3 R14, P0, R6, R0, RZ ;  /* 0x00000000060e7210 */ /* 0x000fca0007f1e0ff */
[C---:B------:R-:W-:Y:S01]  /*46a90*/  IMAD.X R15, R11.reuse, 0x1, R4, P0 ;  /* 0x000000010b0f7824 */ /* 0x040fe200000e0604 */
[----:B------:R-:W-:Y:S02]  /*46aa0*/  IADD3 R10, P0, R6, R2, RZ ;  /* 0x00000002060a7210 */ /* 0x000fe40007f1e0ff */
        /* <DEDUP_REMOVED lines=12> */
[----:B------:R-:W-:-:S05]  /*46b70*/  IADD3 R14, P0, R7, R0, RZ ;  /* 0x00000000070e7210 */ /* 0x000fca0007f1e0ff */
[----:B------:R-:W-:Y:S01]  /*46b80*/  IMAD.X R15, R10, 0x1, R4, P0 ;  /* 0x000000010a0f7824 */ /* 0x000fe200000e0604 */
[----:B------:R-:W-:Y:S02]  /*46b90*/  IADD3 R12, P0, R7, R2, RZ ;  /* 0x00000002070c7210 */ /* 0x000fe40007f1e0ff */
[----:B------:R-:W4:Y:S01]  /*46ba0*/  LDL.LU R7, [R1+0xc8] ;  /* 0x0000c80001077983 */ /* 0x000f220000300800 */
[C---:B------:R-:W-:Y:S02]  /*46bb0*/  LOP3.LUT P5, RZ, R248.reuse, 0x800000, RZ, 0xc0, !PT ;  /* 0x00800000f8ff7812 */ /* 0x040fe400078ac0ff */
[C---:B------:R-:W-:Y:S02]  /*46bc0*/  LOP3.LUT P6, RZ, R248.reuse, 0x1000000, RZ, 0xc0, !PT ;  /* 0x01000000f8ff7812 */ /* 0x040fe400078cc0ff */
[----:B------:R-:W-:Y:S02]  /*46bd0*/  LOP3.LUT P1, RZ, R248, 0x2000000, RZ, 0xc0, !PT ;  /* 0x02000000f8ff7812 */ /* 0x000fe4000782c0ff */
[C---:B------:R-:W-:Y:S01]  /*46be0*/  PRMT R11, R23.reuse, 0x7772, RZ ;  /* 0x00007772170b7816 */ /* 0x040fe200000000ff */
[----:B------:R-:W-:Y:S01]  /*46bf0*/  IMAD.X R13, R10, 0x1, R3, P0 ;  /* 0x000000010a0d7824 */ /* 0x000fe200000e0603 */
[----:B------:R-:W-:-:S05]  /*46c00*/  PRMT R23, R23, 0x7773, RZ ;  /* 0x0000777317177816 */ /* 0x000fca00000000ff */
[----:B------:R0:W-:Y:S01]  /*46c10*/  @P5 STG.E.U8 desc[UR58][R8.64], R11 ;  /* 0x0000000b08005986 */ /* 0x0001e2000c10113a */
[----:B------:R-:W-:-:S03]  /*46c20*/  LOP3.LUT P2, RZ, R248, 0x4000000, RZ, 0xc0, !PT ;  /* 0x04000000f8ff7812 */ /* 0x000fc6000784c0ff */
[----:B------:R-:W-:Y:S01]  /*46c30*/  @P6 STG.E.U8 desc[UR58][R16.64], R23 ;  /* 0x0000001710006986 */ /* 0x000fe2000c10113a */
[----:B0-----:R-:W-:-:S05]  /*46c40*/  PRMT R8, R24, 0x7770, RZ ;  /* 0x0000777018087816 */ /* 0x001fca00000000ff */
[----:B------:R0:W-:Y:S01]  /*46c50*/  @P1 STG.E.U8 desc[UR58][R14.64], R8 ;  /* 0x000000080e001986 */ /* 0x0001e2000c10113a */
[C---:B------:R-:W-:Y:S02]  /*46c60*/  LOP3.LUT P3, RZ, R248.reuse, 0x8000000, RZ, 0xc0, !PT ;  /* 0x08000000f8ff7812 */ /* 0x040fe4000786c0ff */
[----:B------:R-:W-:Y:S02]  /*46c70*/  LOP3.LUT P4, RZ, R248, 0x10000000, RZ, 0xc0, !PT ;  /* 0x10000000f8ff7812 */ /* 0x000fe4000788c0ff */
[C---:B0-----:R-:W-:Y:S02]  /*46c80*/  PRMT R14, R24.reuse, 0x7771, RZ ;  /* 0x00007771180e7816 */ /* 0x041fe400000000ff */
[----:B------:R-:W-:-:S03]  /*46c90*/  PRMT R15, R24, 0x7772, RZ ;  /* 0x00007772180f7816 */ /* 0x000fc600000000ff */
[----:B------:R3:W-:Y:S01]  /*46ca0*/  @P2 STG.E.U8 desc[UR58][R12.64], R14 ;  /* 0x0000000e0c002986 */ /* 0x0007e2000c10113a */
[----:B------:R-:W-:Y:S02]  /*46cb0*/  LOP3.LUT P5, RZ, R248, 0x20000000, RZ, 0xc0, !PT ;  /* 0x20000000f8ff7812 */ /* 0x000fe400078ac0ff */
[----:B------:R-:W-:Y:S02]  /*46cc0*/  PRMT R24, R24, 0x7773, RZ ;  /* 0x0000777318187816 */ /* 0x000fe400000000ff */
        /* <DEDUP_REMOVED lines=8> */
[----:B------:R0:W-:Y:S04]  /*46d50*/  @P3 STG.E.U8 desc[UR58][R10.64], R15 ;  /* 0x0000000f0a003986 */ /* 0x0001e8000c10113a */
[----:B------:R1:W-:Y:S01]  /*46d60*/  @P4 STG.E.U8 desc[UR58][R8.64], R24 ;  /* 0x0000001808004986 */ /* 0x0003e2000c10113a */
[----:B---3--:R-:W-:-:S02]  /*46d70*/  SHF.R.S32.HI R14, RZ, 0x1f, R6 ;  /* 0x0000001fff0e7819 */ /* 0x008fc40000011406 */
[----:B------:R-:W-:-:S05]  /*46d80*/  IADD3 R12, P0, R6, R0, RZ ;  /* 0x00000000060c7210 */ /* 0x000fca0007f1e0ff */
[----:B------:R-:W-:Y:S01]  /*46d90*/  IMAD.X R13, R14, 0x1, R4, P0 ;  /* 0x000000010e0d7824 */ /* 0x000fe200000e0604 */
[----:B0-----:R-:W-:Y:S02]  /*46da0*/  IADD3 R10, P0, R6, R2, RZ ;  /* 0x00000002060a7210 */ /* 0x001fe40007f1e0ff */
[----:B------:R-:W3:Y:S03]  /*46db0*/  LDL.LU R6, [R1+0xd0] ;  /* 0x0000d00001067983 */ /* 0x000ee60000300800 */
[----:B------:R-:W-:Y:S01]  /*46dc0*/  IMAD.X R11, R14, 0x1, R3, P0 ;  /* 0x000000010e0b7824 */ /* 0x000fe200000e0603 */
[----:B------:R-:W-:-:S05]  /*46dd0*/  PRMT R14, R25, 0x7770, RZ ;  /* 0x00007770190e7816 */ /* 0x000fca00000000ff */
[----:B------:R0:W-:Y:S01]  /*46de0*/  @P5 STG.E.U8 desc[UR58][R12.64], R14 ;  /* 0x0000000e0c005986 */ /* 0x0001e2000c10113a */
[----:B----4-:R-:W-:Y:S02]  /*46df0*/  SHF.R.S32.HI R15, RZ, 0x1f, R180 ;  /* 0x0000001fff0f7819 */ /* 0x010fe400000114b4 */
[----:B-1----:R-:W-:-:S05]  /*46e00*/  IADD3 R8, P0, R180, R0, RZ ;  /* 0x00000000b4087210 */ /* 0x002fca0007f1e0ff */
        /* <DEDUP_REMOVED lines=58> */
[C---:B------:R-:W-:Y:S01]  /*471b0*/  IMAD.X R11, R8.reuse, 0x1, R4, P0 ;  /* 0x00000001080b7824 */ /* 0x040fe200000e0604 */
        /* <DEDUP_REMOVED lines=13> */
[----:B------:R0:W-:Y:S01]  /*47290*/  @P6 STG.E.U8 desc[UR58][R14.64], R10 ;  /* 0x0000000a0e006986 */ /* 0x0001e2000c10113a */
[C---:B------:R-:W-:Y:S02]  /*472a0*/  LOP3.LUT P3, RZ, R247.reuse, 0x2000, RZ, 0xc0, !PT ;  /* 0x00002000f7ff7812 */ /* 0x040fe4000786c0ff */
        /* <DEDUP_REMOVED lines=58> */
[----:B------:R0:W-:Y:S04]  /*47650*/  @P3 STG.E.U8 desc[UR58][R8.64], R15 ;  /* 0x0000000f08003986 */ /* 0x0001e8000c10113a */
[----:B------:R1:W-:Y:S01]  /*47660*/  @P4 STG.E.U8 desc[UR58][R12.64], R30 ;  /* 0x0000001e0c004986 */ /* 0x0003e2000c10113a */
        /* <DEDUP_REMOVED lines=9> */
[----:B-1----:R-:W-:-:S05]  /*47700*/  IADD3 R12, P0, R180, R0, RZ ;  /* 0x00000000b40c7210 */ /* 0x002fca0007f1e0ff */
        /* <DEDUP_REMOVED lines=691> */
[----:B------:R-:W-:Y:S04]  /*4a240*/  @P6 STG.E.U8 desc[UR58][R10.64], R59 ;  /* 0x0000003b0a006986 */ /* 0x000fe8000c10113a */
[----:B------:R0:W-:Y:S01]  /*4a250*/  @P1 STG.E.U8 desc[UR58][R8.64], R15 ;  /* 0x0000000f08001986 */ /* 0x0001e2000c10113a */
[C---:B------:R-:W-:Y:S02]  /*4a260*/  LOP3.LUT P3, RZ, R243.reuse, 0x800, RZ, 0xc0, !PT ;  /* 0x00000800f3ff7812 */ /* 0x040fe4000786c0ff */
[C---:B------:R-:W-:Y:S02]  /*4a270*/  LOP3.LUT P4, RZ, R243.reuse, 0x1000, RZ, 0xc0, !PT ;  /* 0x00001000f3ff7812 */ /* 0x040fe4000788c0ff */
[----:B------:R-:W-:Y:S02]  /*4a280*/  LOP3.LUT P5, RZ, R243, 0x2000, RZ, 0xc0, !PT ;  /* 0x00002000f3ff7812 */ /* 0x000fe400078ac0ff */
[----:B0-----:R-:W-:-:S02]  /*4a290*/  PRMT R15, R60, 0x7772, RZ ;  /* 0x000077723c0f7816 */ /* 0x001fc400000000ff */
[C---:B------:R-:W-:Y:S02]  /*4a2a0*/  LOP3.LUT P6, RZ, R243.reuse, 0x4000, RZ, 0xc0, !PT ;  /* 0x00004000f3ff7812 */ /* 0x040fe400078cc0ff */
[----:B------:R-:W-:Y:S02]  /*4a2b0*/  LOP3.LUT P1, RZ, R243, 0x8000, RZ, 0xc0, !PT ;  /* 0x00008000f3ff7812 */ /* 0x000fe4000782c0ff */
[----:B--2---:R-:W-:Y:S02]  /*4a2c0*/  SHF.R.S32.HI R14, RZ, 0x1f, R181 ;  /* 0x0000001fff0e7819 */ /* 0x004fe400000114b5 */
        /* <DEDUP_REMOVED lines=126> */
[----:B------:R-:W-:Y:S01]  /*4aab0*/  IMAD.X R9, R14, 0x1, R4, P0 ;  /* 0x000000010e097824 */ /* 0x000fe200000e0604 */
        /* <DEDUP_REMOVED lines=1106> */
[----:B------:R-:W-:Y:S02]  /*4efe0*/  LOP3.LUT P4, RZ, R228, 0x1000000, RZ, 0xc0, !PT ;  /* 0x01000000e4ff7812 */ /* 0x000fe4000788c0ff */
        /* <DEDUP_REMOVED lines=8> */
[----:B------:R-:W-:Y:S02]  /*4f070*/  LOP3.LUT P2, RZ, R228, 0x4000000, RZ, 0xc0, !PT ;  /* 0x04000000e4ff7812 */ /* 0x000fe4000784c0ff */
[----:B------:R-:W-:Y:S02]  /*4f080*/  LOP3.LUT P3, RZ, R230, 0x2, RZ, 0xc0, !PT ;  /* 0x00000002e6ff7812 */ /* 0x000fe4000786c0ff */
[----:B0-----:R-:W-:-:S02]  /*4f090*/  PRMT R15, R112, 0x7772, RZ ;  /* 0x00007772700f7816 */ /* 0x001fc400000000ff */
[----:B------:R-:W-:Y:S02]  /*4f0a0*/  LOP3.LUT P4, RZ, R230, 0x4, RZ, 0xc0, !PT ;  /* 0x00000004e6ff7812 */ /* 0x000fe4000788c0ff */
        /* <DEDUP_REMOVED lines=427> */
[----:B------:R-:W-:Y:S02]  /*50b60*/  LOP3.LUT P1, RZ, R229, 0x80000000, RZ, 0xc0, !PT ;  /* 0x80000000e5ff7812 */ /* 0x000fe4000782c0ff */
        /* <DEDUP_REMOVED lines=1083> */
[----:B0-----:R-:W-:-:S05]  /*54f20*/  IADD3 R12, P0, R180, R2, RZ ;  /* 0x00000002b40c7210 */ /* 0x001fca0007f1e0ff */
        /* <DEDUP_REMOVED lines=11> */
[----:B------:R-:W-:Y:S01]  /*54fe0*/  LOP3.LUT P3, RZ, R236, 0x10, RZ, 0xc0, !PT ;  /* 0x00000010ecff7812 */ /* 0x000fe2000786c0ff */
[----:B------:R-:W4:Y:S01]  /*54ff0*/  LDL.LU R180, [R1+0x154] ;  /* 0x0001540001b47983 */ /* 0x000f220000300800 */
        /* <DEDUP_REMOVED lines=8> */
[----:B0-----:R-:W-:Y:S02]  /*55080*/  PRMT R15, R176, 0x7772, RZ ;  /* 0x00007772b00f7816 */ /* 0x001fe400000000ff */
        /* <DEDUP_REMOVED lines=18> */
[----:B----4-:R-:W-:Y:S02]  /*551b0*/  SHF.R.S32.HI R14, RZ, 0x1f, R7 ;  /* 0x0000001fff0e7819 */ /* 0x010fe40000011407 */
[----:B-1----:R-:W-:-:S05]  /*551c0*/  IADD3 R10, P0, R7, R0, RZ ;  /* 0x00000000070a7210 */ /* 0x002fca0007f1e0ff */
[----:B------:R-:W-:Y:S01]  /*551d0*/  IMAD.X R11, R14, 0x1, R4, P0 ;  /* 0x000000010e0b7824 */ /* 0x000fe200000e0604 */
[----:B------:R-:W-:-:S13]  /*551e0*/  LOP3.LUT P0, RZ, R236, 0x800, RZ, 0xc0, !PT ;  /* 0x00000800ecff7812 */ /* 0x000fda000780c0ff */
[----:B------:R0:W-:Y:S02]  /*551f0*/  @P0 STG.E.U8 desc[UR58][R8.64], R15 ;  /* 0x0000000f08000986 */ /* 0x0001e4000c10113a */
[----:B0-----:R-:W-:Y:S02]  /*55200*/  IADD3 R8, P0, R7, R2, RZ ;  /* 0x0000000207087210 */ /* 0x001fe40007f1e0ff */
[----:B------:R-:W4:Y:S04]  /*55210*/  LDL.LU R7, [R1+0x354] ;  /* 0x0003540001077983 */ /* 0x000f280000300800 */
[----:B------:R-:W4:Y:S04]  /*55220*/  LDL.LU R184, [R1+0x370] ;  /* 0x0003700001b87983 */ /* 0x000f280000300800 */
[----:B------:R-:W4:Y:S01]  /*55230*/  LDL.LU R185, [R1+0x390] ;  /* 0x0003900001b97983 */ /* 0x000f220000300800 */
[----:B------:R-:W-:-:S03]  /*55240*/  LOP3.LUT P1, RZ, R236, 0x1000, RZ, 0xc0, !PT ;  /* 0x00001000ecff7812 */ /* 0x000fc6000782c0ff */
[----:B------:R-:W4:Y:S01]  /*55250*/  LDL.LU R183, [R1+0x3ac] ;  /* 0x0003ac0001b77983 */ /* 0x000f220000300800 */
[----:B------:R-:W-:Y:S01]  /*55260*/  LOP3.LUT P2, RZ, R236, 0x4000, RZ, 0xc0, !PT ;  /* 0x00004000ecff7812 */ /* 0x000fe2000784c0ff */
[----:B------:R-:W-:Y:S01]  /*55270*/  IMAD.X R9, R14, 0x1, R3, P0 ;  /* 0x000000010e097824 */ /* 0x000fe200000e0603 */
[C---:B------:R-:W-:Y:S02]  /*55280*/  PRMT R14, R177.reuse, 0x7771, RZ ;  /* 0x00007771b10e7816 */ /* 0x040fe400000000ff */
[----:B------:R-:W-:-:S05]  /*55290*/  PRMT R15, R177, 0x7772, RZ ;  /* 0x00007772b10f7816 */ /* 0x000fca00000000ff */
[----:B------:R0:W-:Y:S01]  /*552a0*/  @P1 STG.E.U8 desc[UR58][R12.64], R14 ;  /* 0x0000000e0c001986 */ /* 0x0001e2000c10113a */
[----:B------:R-:W-:-:S03]  /*552b0*/  LOP3.LUT P3, RZ, R236, 0x10000, RZ, 0xc0, !PT ;  /* 0x00010000ecff7812 */ /* 0x000fc6000786c0ff */
[----:B------:R1:W-:Y:S01]  /*552c0*/  @P2 STG.E.U8 desc[UR58][R10.64], R15 ;  /* 0x0000000f0a002986 */ /* 0x0003e2000c10113a */
[----:B0-----:R-:W-:Y:S02]  /*552d0*/  SHF.R.S32.HI R14, RZ, 0x1f, R180 ;  /* 0x0000001fff0e7819 */ /* 0x001fe400000114b4 */
[----:B------:R-:W-:-:S05]  /*552e0*/  IADD3 R12, P0, R180, R0, RZ ;  /* 0x00000000b40c7210 */ /* 0x000fca0007f1e0ff */
[----:B------:R-:W-:Y:S01]  /*552f0*/  IMAD.X R13, R14, 0x1, R4, P0 ;  /* 0x000000010e0d7824 */ /* 0x000fe200000e0604 */
[----:B-1----:R-:W-:Y:S02]  /*55300*/  IADD3 R10, P0, R180, R2, RZ ;  /* 0x00000002b40a7210 */ /* 0x002fe40007f1e0ff */
[----:B------:R-:W4:Y:S01]  /*55310*/  LDL.LU R180, [R1+0x3cc] ;  /* 0x0003cc0001b47983 */ /* 0x000f220000300800 */
[----:B------:R-:W-:Y:S02]  /*55320*/  PRMT R177, R177, 0x7773, RZ ;  /* 0x00007773b1b17816 */ /* 0x000fe400000000ff */
[----:B------:R-:W-:Y:S01]  /*55330*/  IMAD.X R11, R14, 0x1, R3, P0 ;  /* 0x000000010e0b7824 */ /* 0x000fe200000e0603 */
[C---:B------:R-:W-:Y:S02]  /*55340*/  LOP3.LUT P4, RZ, R236.reuse, 0x20000, RZ, 0xc0, !PT ;  /* 0x00020000ecff7812 */ /* 0x040fe4000788c0ff */
[----:B------:R-:W-:Y:S01]  /*55350*/  @P3 STG.E.U8 desc[UR58][R8.64], R177 ;  /* 0x000000b108003986 */ /* 0x000fe2000c10113a */
[----:B------:R-:W-:-:S02]  /*55360*/  LOP3.LUT P5, RZ, R236, 0x80000, RZ, 0xc0, !PT ;  /* 0x00080000ecff7812 */ /* 0x000fc400078ac0ff */
[----:B------:R-:W-:Y:S02]  /*55370*/  PRMT R15, R178, 0x7770, RZ ;  /* 0x00007770b20f7816 */ /* 0x000fe400000000ff */
[----:B------:R-:W-:-:S06]  /*55380*/  LOP3.LUT P6, RZ, R236, 0x100000, RZ, 0xc0, !PT ;  /* 0x00100000ecff7812 */ /* 0x000fcc00078cc0ff */
[----:B------:R0:W-:Y:S02]  /*55390*/  @P4 STG.E.U8 desc[UR58][R12.64], R15 ;  /* 0x0000000f0c004986 */ /* 0x0001e4000c10113a */
[----:B0-----:R-:W-:-:S05]  /*553a0*/  PRMT R12, R178, 0x7771, RZ ;  /* 0x00007771b20c7816 */ /* 0x001fca00000000ff */
[----:B------:R0:W-:Y:S01]  /*553b0*/  @P5 STG.E.U8 desc[UR58][R10.64], R12 ;  /* 0x0000000c0a005986 */ /* 0x0001e2000c10113a */
[----:B--2---:R-:W-:Y:S02]  /*553c0*/  SHF.R.S32.HI R14, RZ, 0x1f, R181 ;  /* 0x0000001fff0e7819 */ /* 0x004fe400000114b5 */
[----:B------:R-:W-:-:S05]  /*553d0*/  IADD3 R8, P0, R181, R0, RZ ;  /* 0x00000000b5087210 */ /* 0x000fca0007f1e0ff */
[C---:B------:R-:W-:Y:S01]  /*553e0*/  IMAD.X R9, R14.reuse, 0x1, R4, P0 ;  /* 0x000000010e097824 */ /* 0x040fe200000e0604 */
[----:B------:R-:W-:Y:S02]  /*553f0*/  IADD3 R142, P0, R181, R2, RZ ;  /* 0x00000002b58e7210 */ /* 0x000fe40007f1e0ff */
[----:B------:R-:W2:Y:S03]  /*55400*/  LDL.LU R181, [R1+0x3d8] ;  /* 0x0003d80001b57983 */ /* 0x000ea60000300800 */
[----:B------:R-:W-:Y:S01]  /*55410*/  IMAD.X R143, R14, 0x1, R3, P0 ;  /* 0x000000010e8f7824 */ /* 0x000fe200000e0603 */
[----:B0-----:R-:W-:Y:S01]  /*55420*/  PRMT R11, R178, 0x7772, RZ ;  /* 0x00007772b20b7816 */ /* 0x001fe200000000ff */
[----:B------:R-:W2:Y:S04]  /*55430*/  LDL.LU R187, [R1+0x3f4] ;  /* 0x0003f40001bb7983 */ /* 0x000ea80000300800 */
[----:B------:R4:W-:Y:S01]  /*55440*/  @P6 STG.E.U8 desc[UR58][R8.64], R11 ;  /* 0x0000000b08006986 */ /* 0x0009e2000c10113a */
[----:B---3--:R-:W-:-:S02]  /*55450*/  SHF.R.S32.HI R10, RZ, 0x1f, R6 ;  /* 0x0000001fff0a7819 */ /* 0x008fc40000011406 */
[----:B------:R-:W-:-:S05]  /*55460*/  IADD3 R162, P0, R6, R0, RZ ;  /* 0x0000000006a27210 */ /* 0x000fca0007f1e0ff */
[----:B------:R-:W-:Y:S01]  /*55470*/  IMAD.X R163, R10, 0x1, R4, P0 ;  /* 0x000000010aa37824 */ /* 0x000fe200000e0604 */
[----:B------:R-:W-:-:S05]  /*55480*/  IADD3 R148, P0, R6, R2, RZ ;  /* 0x0000000206947210 */ /* 0x000fca0007f1e0ff */
[----:B------:R-:W-:Y:S01]  /*55490*/  IMAD.X R149, R10, 0x1, R3, P0 ;  /* 0x000000010a957824 */ /* 0x000fe200000e0603 */
[----:B----4-:R-:W-:Y:S02]  /*554a0*/  SHF.R.S32.HI R8, RZ, 0x1f, R7 ;  /* 0x0000001fff087819 */ /* 0x010fe40000011407 */
[----:B------:R-:W-:-:S05]  /*554b0*/  IADD3 R150, P0, R7, R0, RZ ;  /* 0x0000000007967210 */ /* 0x000fca0007f1e0ff */
[----:B------:R-:W-:Y:S01]  /*554c0*/  IMAD.X R151, R8, 0x1, R4, P0 ;  /* 0x0000000108977824 */ /* 0x000fe200000e0604 */
[----:B------:R-:W-:-:S05]  /*554d0*/  IADD3 R6, P0, R7, R2, RZ ;  /* 0x0000000207067210 */ /* 0x000fca0007f1e0ff */
[----:B------:R-:W-:Y:S01]  /*554e0*/  IMAD.X R7, R8, 0x1, R3, P0 ;  /* 0x0000000108077824 */ /* 0x000fe200000e0603 */
[----:B------:R-:W-:Y:S02]  /*554f0*/  SHF.R.S32.HI R8, RZ, 0x1f, R184 ;  /* 0x0000001fff087819 */ /* 0x000fe400000114b8 */
[----:B------:R-:W-:-:S05]  /*55500*/  IADD3 R146, P0, R184, R0, RZ ;  /* 0x00000000b8927210 */ /* 0x000fca0007f1e0ff */
[----:B------:R-:W-:Y:S01]  /*55510*/  IMAD.X R147, R8, 0x1, R4, P0 ;  /* 0x0000000108937824 */ /* 0x000fe200000e0604 */
[----:B------:R-:W-:Y:S02]  /*55520*/  IADD3 R10, P0, R184, R2, RZ ;  /* 0x00000002b80a7210 */ /* 0x000fe40007f1e0ff */
[----:B------:R-:W3:Y:S03]  /*55530*/  LDL.LU R184, [R1+0x410] ;  /* 0x0004100001b87983 */ /* 0x000ee60000300800 */
[----:B------:R-:W-:Y:S01]  /*55540*/  IMAD.X R11, R8, 0x1, R3, P0 ;  /* 0x00000001080b7824 */ /* 0x000fe200000e0603 */
[----:B------:R-:W-:-:S04]  /*55550*/  SHF.R.S32.HI R8, RZ, 0x1f, R185 ;  /* 0x0000001fff087819 */ /* 0x000fc800000114b9 */
[----:B------:R0:W-:Y:S02]  /*55560*/  STL.64 [R1+0x7f0], R10 ;  /* 0x0007f00a01007387 */ /* 0x0001e40000100a00 */
[----:B0-----:R-:W-:-:S05]  /*55570*/  IADD3 R10, P0, R185, R0, RZ ;  /* 0x00000000b90a7210 */ /* 0x001fca0007f1e0ff */
[C---:B------:R-:W-:Y:S01]  /*55580*/  IMAD.X R11, R8.reuse, 0x1, R4, P0 ;  /* 0x00000001080b7824 */ /* 0x040fe200000e0604 */
[----:B------:R-:W-:Y:S02]  /*55590*/  IADD3 R12, P0, R185, R2, RZ ;  /* 0x00000002b90c7210 */ /* 0x000fe40007f1e0ff */
[----:B------:R-:W4:Y:S03]  /*555a0*/  LDL.LU R185, [R1+0x41c] ;  /* 0x00041c0001b97983 */ /* 0x000f260000300800 */
[----:B------:R-:W-:Y:S01]  /*555b0*/  IMAD.X R13, R8, 0x1, R3, P0 ;  /* 0x00000001080d7824 */ /* 0x000fe200000e0603 */
[----:B------:R-:W-:-:S04]  /*555c0*/  SHF.R.S32.HI R8, RZ, 0x1f, R183 ;  /* 0x0000001fff087819 */ /* 0x000fc800000114b7 */
[----:B------:R0:W-:Y:S02]  /*555d0*/  STL.64 [R1+0x7e0], R12 ;  /* 0x0007e00c01007387 */ /* 0x0001e40000100a00 */
[----:B0-----:R-:W-:-:S05]  /*555e0*/  IADD3 R12, P0, R183, R0, RZ ;  /* 0x00000000b70c7210 */ /* 0x001fca0007f1e0ff */
[----:B------:R-:W-:-:S05]  /*555f0*/  IMAD.X R13, R8, 0x1, R4, P0 ;  /* 0x00000001080d7824 */ /* 0x000fca00000e0604 */
[----:B------:R0:W-:Y:S02]  /*55600*/  STL.64 [R1+0x7d8], R12 ;  /* 0x0007d80c01007387 */ /* 0x0001e40000100a00 */
[----:B0-----:R-:W-:Y:S02]  /*55610*/  IADD3 R12, P0, R183, R2, RZ ;  /* 0x00000002b70c7210 */ /* 0x001fe40007f1e0ff */
        /* <DEDUP_REMOVED lines=10> */
[----:B--2---:R-:W-:-:S04]  /*556c0*/  SHF.R.S32.HI R8, RZ, 0x1f, R181 ;  /* 0x0000001fff087819 */ /* 0x004fc800000114b5 */
[----:B------:R0:W-:Y:S02]  /*556d0*/  STL.64 [R1+0x7c0], R12 ;  /* 0x0007c00c01007387 */ /* 0x0001e40000100a00 */
[----:B0-----:R-:W-:-:S05]  /*556e0*/  IADD3 R12, P0, R181, R0, RZ ;  /* 0x00000000b50c7210 */ /* 0x001fca0007f1e0ff */
[----:B------:R-:W-:-:S05]  /*556f0*/  IMAD.X R13, R8, 0x1, R4, P0 ;  /* 0x00000001080d7824 */ /* 0x000fca00000e0604 */
[----:B------:R0:W-:Y:S02]  /*55700*/  STL.64 [R1+0x7b8], R12 ;  /* 0x0007b80c01007387 */ /* 0x0001e40000100a00 */
[----:B0-----:R-:W-:Y:S02]  /*55710*/  IADD3 R12, P0, R181, R2, RZ ;  /* 0x00000002b50c7210 */ /* 0x001fe40007f1e0ff */
[----:B------:R-:W2:Y:S03]  /*55720*/  LDL.LU R181, [R1+0x440] ;  /* 0x0004400001b57983 */ /* 0x000ea60000300800 */
[----:B------:R-:W-:Y:S01]  /*55730*/  IMAD.X R13, R8, 0x1, R3, P0 ;  /* 0x00000001080d7824 */ /* 0x000fe200000e0603 */
[----:B------:R-:W-:-:S04]  /*55740*/  SHF.R.S32.HI R8, RZ, 0x1f, R187 ;  /* 0x0000001fff087819 */ /* 0x000fc800000114bb */
[----:B------:R0:W-:Y:S02]  /*55750*/  STL.64 [R1+0x7b0], R12 ;  /* 0x0007b00c01007387 */ /* 0x0001e40000100a00 */
[----:B0-----:R-:W-:-:S05]  /*55760*/  IADD3 R12, P0, R187, R0, RZ ;  /* 0x00000000bb0c7210 */ /* 0x001fca0007f1e0ff */
[----:B------:R-:W-:-:S05]  /*55770*/  IMAD.X R13, R8, 0x1, R4, P0 ;  /* 0x00000001080d7824 */ /* 0x000fca00000e0604 */
[----:B------:R0:W-:Y:S02]  /*55780*/  STL.64 [R1+0x7a8], R12 ;  /* 0x0007a80c01007387 */ /* 0x0001e40000100a00 */
[----:B0-----:R-:W-:Y:S02]  /*55790*/  IADD3 R12, P0, R187, R2, RZ ;  /* 0x00000002bb0c7210 */ /* 0x001fe40007f1e0ff */
[----:B------:R-:W2:Y:S03]  /*557a0*/  LDL.LU R187, [R1+0x44c] ;  /* 0x00044c0001bb7983 */ /* 0x000ea60000300800 */
[----:B------:R-:W-:-:S05]  /*557b0*/  IMAD.X R13, R8, 0x1, R3, P0 ;  /* 0x00000001080d7824 */ /* 0x000fca00000e0603 */
[----:B------:R0:W-:Y:S01]  /*557c0*/  STL.64 [R1+0x7a0], R12 ;  /* 0x0007a00c01007387 */ /* 0x0001e20000100a00 */
[----:B---3--:R-:W-:Y:S02]  /*557d0*/  SHF.R.S32.HI R8, RZ, 0x1f, R184 ;  /* 0x0000001fff087819 */ /* 0x008fe400000114b8 */
[----:B0-----:R-:W-:-:S05]  /*557e0*/  IADD3 R12, P0, R184, R0, RZ ;  /* 0x00000000b80c7210 */ /* 0x001fca0007f1e0ff */
[----:B------:R-:W-:-:S05]  /*557f0*/  IMAD.X R13, R8, 0x1, R4, P0 ;  /* 0x00000001080d7824 */ /* 0x000fca00000e0604 */
[----:B------:R0:W-:Y:S02]  /*55800*/  STL.64 [R1+0x798], R12 ;  /* 0x0007980c01007387 */ /* 0x0001e40000100a00 */
[----:B0-----:R-:W-:Y:S02]  /*55810*/  IADD3 R12, P0, R184, R2, RZ ;  /* 0x00000002b80c7210 */ /* 0x001fe40007f1e0ff */
[----:B------:R-:W3:Y:S03]  /*55820*/  LDL.LU R184, [R1+0x450] ;  /* 0x0004500001b87983 */ /* 0x000ee60000300800 */
[----:B------:R-:W-:Y:S01]  /*55830*/  IMAD.X R13, R8, 0x1, R3, P0 ;  /* 0x00000001080d7824 */ /* 0x000fe200000e0603 */
[----:B----4-:R-:W-:-:S04]  /*55840*/  SHF.R.S32.HI R8, RZ, 0x1f, R185 ;  /* 0x0000001fff087819 */ /* 0x010fc800000114b9 */
        /* <DEDUP_REMOVED lines=46> */
[----:B------:R-:W-:-:S05]  /*55b30*/  IMAD.X R13, R8, 0x1, R3, P0 ;  /* 0x00000001080d7824 */ /* 0x000fca00000e0603 */
[----:B------:R0:W-:Y:S01]  /*55b40*/  STL.64 [R1+0x730], R12 ;  /* 0x0007300c01007387 */ /* 0x0001e20000100a00 */
[----:B----4-:R-:W-:Y:S02]  /*55b50*/  SHF.R.S32.HI R8, RZ, 0x1f, R185 ;  /* 0x0000001fff087819 */ /* 0x010fe400000114b9 */
[----:B0-----:R-:W-:-:S05]  /*55b60*/  IADD3 R12, P0, R185, R0, RZ ;  /* 0x00000000b90c7210 */ /* 0x001fca0007f1e0ff */
[----:B------:R-:W-:-:S05]  /*55b70*/  IMAD.X R13, R8, 0x1, R4, P0 ;  /* 0x00000001080d7824 */ /* 0x000fca00000e0604 */
[----:B------:R0:W-:Y:S02]  /*55b80*/  STL.64 [R1+0x728], R12 ;  /* 0x0007280c01007387 */ /* 0x0001e40000100a00 */
[----:B0-----:R-:W-:Y:S02]  /*55b90*/  IADD3 R12, P0, R185, R2, RZ ;  /* 0x00000002b90c7210 */ /* 0x001fe40007f1e0ff */
[----:B------:R-:W4:Y:S03]  /*55ba0*/  LDL.LU R185, [R1+0x4d4] ;  /* 0x0004d40001b97983 */ /* 0x000f260000300800 */
[----:B------:R-:W-:-:S05]  /*55bb0*/  IMAD.X R13, R8, 0x1, R3, P0 ;  /* 0x00000001080d7824 */ /* 0x000fca00000e0603 */
[----:B------:R0:W-:Y:S01]  /*55bc0*/  STL.64 [R1+0x720], R12 ;  /* 0x0007200c01007387 */ /* 0x0001e20000100a00 */
[----:B------:R-:W-:Y:S02]  /*55bd0*/  SHF.R.S32.HI R8, RZ, 0x1f, R183 ;  /* 0x0000001fff087819 */ /* 0x000fe400000114b7 */
        /* <DEDUP_REMOVED lines=15> */
[----:B--2---:R-:W-:Y:S02]  /*55cd0*/  SHF.R.S32.HI R8, RZ, 0x1f, R181 ;  /* 0x0000001fff087819 */ /* 0x004fe400000114b5 */
[----:B0-----:R-:W-:-:S05]  /*55ce0*/  IADD3 R12, P0, R181, R0, RZ ;  /* 0x00000000b50c7210 */ /* 0x001fca0007f1e0ff */
[----:B------:R-:W-:-:S05]  /*55cf0*/  IMAD.X R13, R8, 0x1, R4, P0 ;  /* 0x00000001080d7824 */ /* 0x000fca00000e0604 */
[----:B------:R0:W-:Y:S02]  /*55d00*/  STL.64 [R1+0x6f8], R12 ;  /* 0x0006f80c01007387 */ /* 0x0001e40000100a00 */
[----:B0-----:R-:W-:Y:S02]  /*55d10*/  IADD3 R12, P0, R181, R2, RZ ;  /* 0x00000002b50c7210 */ /* 0x001fe40007f1e0ff */
[----:B------:R-:W2:Y:S03]  /*55d20*/  LDL.LU R181, [R1+0x510] ;  /* 0x0005100001b57983 */ /* 0x000ea60000300800 */
[----:B------:R-:W-:-:S05]  /*55d30*/  IMAD.X R13, R8, 0x1, R3, P0 ;  /* 0x00000001080d7824 */ /* 0x000fca00000e0603 */
[----:B------:R0:W-:Y:S01]  /*55d40*/  STL.64 [R1+0x6f0], R12 ;  /* 0x0006f00c01007387 */ /* 0x0001e20000100a00 */
[----:B------:R-:W-:Y:S02]  /*55d50*/  SHF.R.S32.HI R8, RZ, 0x1f, R187 ;  /* 0x0000001fff087819 */ /* 0x000fe400000114bb */
        /* <DEDUP_REMOVED lines=226> */
[----:B------:R0:W-:Y:S04]  /*56b80*/  STL.64 [R1+0x528], R12 ;  /* 0x0005280c01007387 */ /* 0x0001e80000100a00 */
[----:B------:R-:W4:Y:S01]  /*56b90*/  LDL.LU R188, [R1+0x864] ;  /* 0x0008640001bc7983 */ /* 0x000f220000300800 */
[----:B0-----:R-:W-:-:S05]  /*56ba0*/  IADD3 R12, P0, R180, R2, RZ ;  /* 0x00000002b40c7210 */ /* 0x001fca0007f1e0ff */
[----:B------:R-:W-:-:S05]  /*56bb0*/  IMAD.X R13, R8, 0x1, R3, P0 ;  /* 0x00000001080d7824 */ /* 0x000fca00000e0603 */
[----:B------:R0:W-:Y:S01]  /*56bc0*/  STL.64 [R1+0x520], R12 ;  /* 0x0005200c01007387 */ /* 0x0001e20000100a00 */
[----:B--2---:R-:W-:Y:S02]  /*56bd0*/  SHF.R.S32.HI R8, RZ, 0x1f, R181 ;  /* 0x0000001fff087819 */ /* 0x004fe400000114b5 */
[----:B0-----:R-:W-:-:S05]  /*56be0*/  IADD3 R12, P0, R181, R0, RZ ;  /* 0x00000000b50c7210 */ /* 0x001fca0007f1e0ff */
[----:B------:R-:W-:-:S05]  /*56bf0*/  IMAD.X R13, R8, 0x1, R4, P0 ;  /* 0x00000001080d7824 */ /* 0x000fca00000e0604 */
[----:B------:R0:W-:Y:S04]  /*56c00*/  STL.64 [R1+0x518], R12 ;  /* 0x0005180c01007387 */ /* 0x0001e80000100a00 */
[----:B------:R-:W2:Y:S01]  /*56c10*/  LDL.LU R189, [R1+0x868] ;  /* 0x0008680001bd7983 */ /* 0x000ea20000300800 */
[----:B0-----:R-:W-:-:S05]  /*56c20*/  IADD3 R12, P0, R181, R2, RZ ;  /* 0x00000002b50c7210 */ /* 0x001fca0007f1e0ff */
[----:B------:R-:W-:-:S05]  /*56c30*/  IMAD.X R13, R8, 0x1, R3, P0 ;  /* 0x00000001080d7824 */ /* 0x000fca00000e0603 */
[----:B------:R0:W-:Y:S01]  /*56c40*/  STL.64 [R1+0x510], R12 ;  /* 0x0005100c01007387 */ /* 0x0001e20000100a00 */
[----:B------:R-:W-:Y:S02]  /*56c50*/  SHF.R.S32.HI R8, RZ, 0x1f, R187 ;  /* 0x0000001fff087819 */ /* 0x000fe400000114bb */
[----:B------:R-:W-:-:S05]  /*56c60*/  IADD3 R180, P0, R187, R0, RZ ;  /* 0x00000000bbb47210 */ /* 0x000fca0007f1e0ff */
[----:B------:R-:W-:Y:S01]  /*56c70*/  IMAD.X R181, R8, 0x1, R4, P0 ;  /* 0x0000000108b57824 */ /* 0x000fe200000e0604 */
[----:B0-----:R-:W-:-:S04]  /*56c80*/  IADD3 R12, P0, R187, R2, RZ ;  /* 0x00000002bb0c7210 */ /* 0x001fc80007f1e0ff */
[----:B------:R-:W-:Y:S04]  /*56c90*/  STL.64 [R1+0x12a0], R180 ;  /* 0x0012a0b401007387 */ /* 0x000fe80000100a00 */
[----:B------:R-:W2:Y:S01]  /*56ca0*/  LDL.LU R191, [R1+0x86c] ;  /* 0x00086c0001bf7983 */ /* 0x000ea20000300800 */
[----:B------:R-:W-:-:S05]  /*56cb0*/  IMAD.X R13, R8, 0x1, R3, P0 ;  /* 0x00000001080d7824 */ /* 0x000fca00000e0603 */
[----:B------:R0:W-:Y:S01]  /*56cc0*/  STL.64 [R1+0x500], R12 ;  /* 0x0005000c01007387 */ /* 0x0001e20000100a00 */
[----:B---3--:R-:W-:Y:S02]  /*56cd0*/  SHF.R.S32.HI R8, RZ, 0x1f, R184 ;  /* 0x0000001fff087819 */ /* 0x008fe400000114b8 */
[----:B0-----:R-:W-:-:S05]  /*56ce0*/  IADD3 R12, P0, R184, R0, RZ ;  /* 0x00000000b80c7210 */ /* 0x001fca0007f1e0ff */
[----:B------:R-:W-:-:S05]  /*56cf0*/  IMAD.X R13, R8, 0x1, R4, P0 ;  /* 0x00000001080d7824 */ /* 0x000fca00000e0604 */
[----:B------:R0:W-:Y:S04]  /*56d00*/  STL.64 [R1+0x4f8], R12 ;  /* 0x0004f80c01007387 */ /* 0x0001e80000100a00 */
[----:B------:R-:W3:Y:S01]  /*56d10*/  LDL.LU R186, [R1+0x870] ;  /* 0x0008700001ba7983 */ /* 0x000ee20000300800 */
[----:B0-----:R-:W-:-:S05]  /*56d20*/  IADD3 R12, P0, R184, R2, RZ ;  /* 0x00000002b80c7210 */ /* 0x001fca0007f1e0ff */
[----:B------:R-:W-:-:S05]  /*56d30*/  IMAD.X R13, R8, 0x1, R3, P0 ;  /* 0x00000001080d7824 */ /* 0x000fca00000e0603 */
[----:B------:R0:W-:Y:S01]  /*56d40*/  STL.64 [R1+0x4f0], R12 ;  /* 0x0004f00c01007387 */ /* 0x0001e20000100a00 */
[----:B----4-:R-:W-:Y:S02]  /*56d50*/  SHF.R.S32.HI R8, RZ, 0x1f, R185 ;  /* 0x0000001fff087819 */ /* 0x010fe400000114b9 */
[----:B0-----:R-:W-:-:S05]  /*56d60*/  IADD3 R12, P0, R185, R0, RZ ;  /* 0x00000000b90c7210 */ /* 0x001fca0007f1e0ff */
[----:B------:R-:W-:-:S05]  /*56d70*/  IMAD.X R13, R8, 0x1, R4, P0 ;  /* 0x00000001080d7824 */ /* 0x000fca00000e0604 */
[----:B------:R0:W-:Y:S04]  /*56d80*/  STL.64 [R1+0x4e8], R12 ;  /* 0x0004e80c01007387 */ /* 0x0001e80000100a00 */
[----:B------:R-:W4:Y:S01]  /*56d90*/  LDL.LU R187, [R1+0x874] ;  /* 0x0008740001bb7983 */ /* 0x000f220000300800 */
[----:B0-----:R-:W-:-:S05]  /*56da0*/  IADD3 R12, P0, R185, R2, RZ ;  /* 0x00000002b90c7210 */ /* 0x001fca0007f1e0ff */
[----:B------:R-:W-:-:S05]  /*56db0*/  IMAD.X R13, R8, 0x1, R3, P0 ;  /* 0x00000001080d7824 */ /* 0x000fca00000e0603 */
[----:B------:R0:W-:Y:S01]  /*56dc0*/  STL.64 [R1+0x4e0], R12 ;  /* 0x0004e00c01007387 */ /* 0x0001e20000100a00 */
[----:B------:R-:W-:Y:S02]  /*56dd0*/  SHF.R.S32.HI R8, RZ, 0x1f, R183 ;  /* 0x0000001fff087819 */ /* 0x000fe400000114b7 */
[----:B0-----:R-:W-:-:S05]  /*56de0*/  IADD3 R12, P0, R183, R0, RZ ;  /* 0x00000000b70c7210 */ /* 0x001fca0007f1e0ff */
[----:B------:R-:W-:-:S05]  /*56df0*/  IMAD.X R13, R8, 0x1, R4, P0 ;  /* 0x00000001080d7824 */ /* 0x000fca00000e0604 */
[----:B------:R0:W-:Y:S04]  /*56e00*/  STL.64 [R1+0x4d8], R12 ;  /* 0x0004d80c01007387 */ /* 0x0001e80000100a00 */
[----:B------:R-:W4:Y:S01]  /*56e10*/  LDL.LU R185, [R1+0x878] ;  /* 0x0008780001b97983 */ /* 0x000f220000300800 */
[----:B------:R-:W-:Y:S01]  /*56e20*/  IMAD.MOV.U32 R184, RZ, RZ, R182 ;  /* 0x000000ffffb87224 */ /* 0x000fe200078e00b6 */
[----:B0-----:R-:W-:-:S05]  /*56e30*/  IADD3 R12, P0, R183, R2, RZ ;  /* 0x00000002b70c7210 */ /* 0x001fca0007f1e0ff */
[----:B------:R-:W-:Y:S01]  /*56e40*/  IMAD.X R13, R8, 0x1, R3, P0 ;  /* 0x00000001080d7824 */ /* 0x000fe200000e0603 */
[----:B------:R-:W-:Y:S02]  /*56e50*/  SHF.R.S32.HI R8, RZ, 0x1f, R188 ;  /* 0x0000001fff087819 */ /* 0x000fe400000114bc */
[----:B------:R-:W-:Y:S02]  /*56e60*/  IADD3 R182, P0, R188, R0, RZ ;  /* 0x00000000bcb67210 */ /* 0x000fe40007f1e0ff */
[----:B------:R0:W-:Y:S03]  /*56e70*/  STL.64 [R1+0x4d0], R12 ;  /* 0x0004d00c01007387 */ /* 0x0001e60000100a00 */
[----:B------:R-:W-:-:S05]  /*56e80*/  IMAD.X R183, R8, 0x1, R4, P0 ;  /* 0x0000000108b77824 */ /* 0x000fca00000e0604 */
[----:B------:R-:W-:Y:S01]  /*56e90*/  STL.64 [R1+0x1290], R182 ;  /* 0x001290b601007387 */ /* 0x000fe20000100a00 */
[----:B0-----:R-:W-:-:S03]  /*56ea0*/  IADD3 R12, P0, R188, R2, RZ ;  /* 0x00000002bc0c7210 */ /* 0x001fc60007f1e0ff */
[----:B------:R-:W4:Y:S02]  /*56eb0*/  LDL.LU R188, [R1+0x87c] ;  /* 0x00087c0001bc7983 */ /* 0x000f240000300800 */
        /* <DEDUP_REMOVED lines=30> */
[----:B0-----:R-:W-:Y:S01]  /*570a0*/  IADD3 R12, P0, R187, R2, RZ ;  /* 0x00000002bb0c7210 */ /* 0x001fe20007f1e0ff */
[----:B------:R-:W-:Y:S02]  /*570b0*/  IMAD.MOV.U32 R187, RZ, RZ, R184 ;  /* 0x000000ffffbb7224 */ /* 0x000fe400078e00b8 */
[----:B------:R-:W4:Y:S02]  /*570c0*/  LDL.LU R184, [R1+0x88c] ;  /* 0x00088c0001b87983 */ /* 0x000f240000300800 */
        /* <DEDUP_REMOVED lines=29> */
[----:B------:R0:W-:Y:S04]  /*572a0*/  STL.64 [R1+0x448], R12 ;  /* 0x0004480c01007387 */ /* 0x0001e80000100a00 */
[----:B------:R-:W2:Y:S01]  /*572b0*/  LDL.LU R193, [R1+0x89c] ;  /* 0x00089c0001c17983 */ /* 0x000ea20000300800 */
[----:B0-----:R-:W-:-:S05]  /*572c0*/  IADD3 R12, P0, R191, R2, RZ ;  /* 0x00000002bf0c7210 */ /* 0x001fca0007f1e0ff */
[----:B------:R-:W-:-:S05]  /*572d0*/  IMAD.X R13, R8, 0x1, R3, P0 ;  /* 0x00000001080d7824 */ /* 0x000fca00000e0603 */
[----:B------:R0:W-:Y:S01]  /*572e0*/  STL.64 [R1+0x440], R12 ;  /* 0x0004400c01007387 */ /* 0x0001e20000100a00 */
[----:B---3--:R-:W-:Y:S02]  /*572f0*/  SHF.R.S32.HI R8, RZ, 0x1f, R186 ;  /* 0x0000001fff087819 */ /* 0x008fe400000114ba */
[----:B0-----:R-:W-:-:S05]  /*57300*/  IADD3 R12, P0, R186, R0, RZ ;  /* 0x00000000ba0c7210 */ /* 0x001fca0007f1e0ff */
[----:B------:R-:W-:-:S05]  /*57310*/  IMAD.X R13, R8, 0x1, R4, P0 ;  /* 0x00000001080d7824 */ /* 0x000fca00000e0604 */
[----:B------:R0:W-:Y:S02]  /*57320*/  STL.64 [R1+0x438], R12 ;  /* 0x0004380c01007387 */ /* 0x0001e40000100a00 */
[----:B0-----:R-:W-:Y:S01]  /*57330*/  IADD3 R12, P0, R186, R2, RZ ;  /* 0x00000002ba0c7210 */ /* 0x001fe20007f1e0ff */
[----:B------:R-:W-:Y:S02]  /*57340*/  IMAD.MOV.U32 R186, RZ, RZ, R187 ;  /* 0x000000ffffba7224 */ /* 0x000fe400078e00bb */
[----:B------:R-:W3:Y:S02]  /*57350*/  LDL.LU R187, [R1+0x8a0] ;  /* 0x0008a00001bb7983 */ /* 0x000ee40000300800 */
[----:B------:R-:W-:-:S05]  /*57360*/  IMAD.X R13, R8, 0x1, R3, P0 ;  /* 0x00000001080d7824 */ /* 0x000fca00000e0603 */
[----:B------:R0:W-:Y:S01]  /*57370*/  STL.64 [R1+0x430], R12 ;  /* 0x0004300c01007387 */ /* 0x0001e20000100a00 */
[----:B----4-:R-:W-:Y:S02]  /*57380*/  SHF.R.S32.HI R8, RZ, 0x1f, R184 ;  /* 0x0000001fff087819 */ /* 0x010fe400000114b8 */
[----:B0-----:R-:W-:-:S05]  /*57390*/  IADD3 R12, P0, R184, R0, RZ ;  /* 0x00000000b80c7210 */ /* 0x001fca0007f1e0ff */
[----:B------:R-:W-:-:S05]  /*573a0*/  IMAD.X R13, R8, 0x1, R4, P0 ;  /* 0x00000001080d7824 */ /* 0x000fca00000e0604 */
[----:B------:R0:W-:Y:S02]  /*573b0*/  STL.64 [R1+0x428], R12 ;  /* 0x0004280c01007387 */ /* 0x0001e40000100a00 */
[----:B0-----:R-:W-:-:S05]  /*573c0*/  IADD3 R12, P0, R184, R2, RZ ;  /* 0x00000002b80c7210 */ /* 0x001fca0007f1e0ff */
[----:B------:R-:W-:-:S05]  /*573d0*/  IMAD.X R13, R8, 0x1, R3, P0 ;  /* 0x00000001080d7824 */ /* 0x000fca00000e0603 */
[----:B------:R0:W-:Y:S04]  /*573e0*/  STL.64 [R1+0x420], R12 ;  /* 0x0004200c01007387 */ /* 0x0001e80000100a00 */
[----:B------:R-:W4:Y:S04]  /*573f0*/  LDL.LU R190, [R1+0x8a4] ;  /* 0x0008a40001be7983 */ /* 0x000f280000300800 */
[----:B------:R-:W4:Y:S01]  /*57400*/  LDL.LU R191, [R1+0x8a8] ;  /* 0x0008a80001bf7983 */ /* 0x000f220000300800 */
[----:B------:R-:W-:Y:S02]  /*57410*/  SHF.R.S32.HI R8, RZ, 0x1f, R185 ;  /* 0x0000001fff087819 */ /* 0x000fe400000114b9 */
[----:B0-----:R-:W-:-:S05]  /*57420*/  IADD3 R12, P0, R185, R0, RZ ;  /* 0x00000000b90c7210 */ /* 0x001fca0007f1e0ff */
[----:B------:R-:W-:Y:S01]  /*57430*/  IMAD.X R13, R8, 0x1, R4, P0 ;  /* 0x00000001080d7824 */ /* 0x000fe200000e0604 */
[----:B------:R-:W-:-:S04]  /*57440*/  IADD3 R184, P0, R185, R2, RZ ;  /* 0x00000002b9b87210 */ /* 0x000fc80007f1e0ff */
[----:B------:R0:W-:Y:S01]  /*57450*/  STL.64 [R1+0x418], R12 ;  /* 0x0004180c01007387 */ /* 0x0001e20000100a00 */
[----:B------:R-:W-:-:S05]  /*57460*/  IMAD.X R185, R8, 0x1, R3, P0 ;  /* 0x0000000108b97824 */ /* 0x000fca00000e0603 */
[----:B------:R-:W-:Y:S01]  /*57470*/  STL.64 [R1+0x1278], R184 ;  /* 0x001278b801007387 */ /* 0x000fe20000100a00 */
        /* <DEDUP_REMOVED lines=20> */
[----:B0-----:R-:W-:-:S05]  /*575c0*/  IADD3 R12, P0, R193, R2, RZ ;  /* 0x00000002c10c7210 */ /* 0x001fca0007f1e0ff */
[----:B------:R-:W-:-:S05]  /*575d0*/  IMAD.X R13, R8, 0x1, R3, P0 ;  /* 0x00000001080d7824 */ /* 0x000fca00000e0603 */
[----:B------:R0:W-:Y:S04]  /*575e0*/  STL.64 [R1+0x3e0], R12 ;  /* 0x0003e00c01007387 */ /* 0x0001e80000100a00 */
[----:B------:R-:W2:Y:S01]  /*575f0*/  LDL.LU R192, [R1+0x8b4] ;  /* 0x0008b40001c07983 */ /* 0x000ea20000300800 */
[----:B------:R-:W-:-:S03]  /*57600*/  IMAD.MOV.U32 R195, RZ, RZ, R186 ;  /* 0x000000ffffc37224 */ /* 0x000fc600078e00ba */
[----:B------:R-:W2:Y:S01]  /*57610*/  LDL.LU R193, [R1+0x8b8] ;  /* 0x0008b80001c17983 */ /* 0x000ea20000300800 */
[----:B---3--:R-:W-:Y:S02]  /*57620*/  SHF.R.S32.HI R8, RZ, 0x1f, R187 ;  /* 0x0000001fff087819 */ /* 0x008fe400000114bb */
[----:B0-----:R-:W-:-:S05]  /*57630*/  IADD3 R12, P0, R187, R0, RZ ;  /* 0x00000000bb0c7210 */ /* 0x001fca0007f1e0ff */
[----:B------:R-:W-:Y:S01]  /*57640*/  IMAD.X R13, R8, 0x1, R4, P0 ;  /* 0x00000001080d7824 */ /* 0x000fe200000e0604 */
[----:B------:R-:W-:-:S04]  /*57650*/  IADD3 R186, P0, R187, R2, RZ ;  /* 0x00000002bbba7210 */ /* 0x000fc80007f1e0ff */
[----:B------:R0:W-:Y:S01]  /*57660*/  STL.64 [R1+0x3d8], R12 ;  /* 0x0003d80c01007387 */ /* 0x0001e20000100a00 */
[----:B------:R-:W-:-:S05]  /*57670*/  IMAD.X R187, R8, 0x1, R3, P0 ;  /* 0x0000000108bb7824 */ /* 0x000fca00000e0603 */
[----:B------:R-:W-:Y:S01]  /*57680*/  STL.64 [R1+0x1268], R186 ;  /* 0x001268ba01007387 */ /* 0x000fe20000100a00 */
[----:B----4-:R-:W-:Y:S02]  /*57690*/  SHF.R.S32.HI R8, RZ, 0x1f, R190 ;  /* 0x0000001fff087819 */ /* 0x010fe400000114be */
[----:B0-----:R-:W-:-:S05]  /*576a0*/  IADD3 R12, P0, R190, R0, RZ ;  /* 0x00000000be0c7210 */ /* 0x001fca0007f1e0ff */
[----:B------:R-:W-:-:S05]  /*576b0*/  IMAD.X R13, R8, 0x1, R4, P0 ;  /* 0x00000001080d7824 */ /* 0x000fca00000e0604 */
[----:B------:R0:W-:Y:S02]  /*576c0*/  STL.64 [R1+0x3c8], R12 ;  /* 0x0003c80c01007387 */ /* 0x0001e40000100a00 */
[----:B0-----:R-:W-:Y:S02]  /*576d0*/  IADD3 R12, P0, R190, R2, RZ ;  /* 0x00000002be0c7210 */ /* 0x001fe40007f1e0ff */
[----:B------:R-:W3:Y:S03]  /*576e0*/  LDL.LU R190, [R1+0x8bc] ;  /* 0x0008bc0001be7983 */ /* 0x000ee60000300800 */
        /* <DEDUP_REMOVED lines=14> */
[----:B0-----:R-:W-:-:S05]  /*577d0*/  IADD3 R12, P0, R188, R2, RZ ;  /* 0x00000002bc0c7210 */ /* 0x001fca0007f1e0ff */
[----:B------:R-:W-:-:S05]  /*577e0*/  IMAD.X R13, R8, 0x1, R3, P0 ;  /* 0x00000001080d7824 */ /* 0x000fca00000e0603 */
[----:B------:R0:W-:Y:S04]  /*577f0*/  STL.64 [R1+0x3a0], R12 ;  /* 0x0003a00c01007387 */ /* 0x0001e80000100a00 */
[----:B------:R-:W4:Y:S01]  /*57800*/  LDL.LU R197, [R1+0x8c4] ;  /* 0x0008c40001c57983 */ /* 0x000f220000300800 */
[----:B--2---:R-:W-:Y:S02]  /*57810*/  SHF.R.S32.HI R8, RZ, 0x1f, R189 ;  /* 0x0000001fff087819 */ /* 0x004fe400000114bd */
[----:B0-----:R-:W-:-:S05]  /*57820*/  IADD3 R12, P0, R189, R0, RZ ;  /* 0x00000000bd0c7210 */ /* 0x001fca0007f1e0ff */
[----:B------:R-:W-:Y:S01]  /*57830*/  IMAD.X R13, R8, 0x1, R4, P0 ;  /* 0x00000001080d7824 */ /* 0x000fe200000e0604 */
[----:B------:R-:W-:Y:S01]  /*57840*/  IADD3 R188, P0, R189, R2, RZ ;  /* 0x00000002bdbc7210 */ /* 0x000fe20007f1e0ff */
[----:B------:R-:W-:-:S03]  /*57850*/  IMAD.MOV.U32 R194, RZ, RZ, R195 ;  /* 0x000000ffffc27224 */ /* 0x000fc600078e00c3 */
[----:B------:R0:W-:Y:S01]  /*57860*/  STL.64 [R1+0x398], R12 ;  /* 0x0003980c01007387 */ /* 0x0001e20000100a00 */
[----:B------:R-:W-:-:S03]  /*57870*/  IMAD.X R189, R8, 0x1, R3, P0 ;  /* 0x0000000108bd7824 */ /* 0x000fc600000e0603 */
[----:B------:R-:W2:Y:S04]  /*57880*/  LDL.LU R195, [R1+0x8c8] ;  /* 0x0008c80001c37983 */ /* 0x000ea80000300800 */
[----:B------:R-:W-:Y:S01]  /*57890*/  STL.64 [R1+0x1280], R188 ;  /* 0x001280bc01007387 */ /* 0x000fe20000100a00 */
[----:B------:R-:W-:Y:S02]  /*578a0*/  SHF.R.S32.HI R8, RZ, 0x1f, R192 ;  /* 0x0000001fff087819 */ /* 0x000fe400000114c0 */
        /* <DEDUP_REMOVED lines=19> */
[----:B0-----:R-:W-:-:S05]  /*579e0*/  IADD3 R12, P0, R190, R2, RZ ;  /* 0x00000002be0c7210 */ /* 0x001fca0007f1e0ff */
[----:B------:R-:W-:-:S05]  /*579f0*/  IMAD.X R13, R8, 0x1, R3, P0 ;  /* 0x00000001080d7824 */ /* 0x000fca00000e0603 */
[----:B------:R0:W-:Y:S04]  /*57a00*/  STL.64 [R1+0x360], R12 ;  /* 0x0003600c01007387 */ /* 0x0001e80000100a00 */
[----:B------:R-:W3:Y:S04]  /*57a10*/  LDL.LU R201, [R1+0x8d4] ;  /* 0x0008d40001c97983 */ /* 0x000ee80000300800 */
[----:B------:R-:W3:Y:S01]  /*57a20*/  LDL.LU R196, [R1+0x8d8] ;  /* 0x0008d80001c47983 */ /* 0x000ee20000300800 */
[----:B----4-:R-:W-:Y:S02]  /*57a30*/  SHF.R.S32.HI R8, RZ, 0x1f, R191 ;  /* 0x0000001fff087819 */ /* 0x010fe400000114bf */
        /* <DEDUP_REMOVED lines=10> */
[----:B0-----:R-:W-:Y:S01]  /*57ae0*/  IADD3 R12, P0, R197, R2, RZ ;  /* 0x00000002c50c7210 */ /* 0x001fe20007f1e0ff */
[----:B------:R-:W-:Y:S02]  /*57af0*/  IMAD.MOV.U32 R197, RZ, RZ, R194 ;  /* 0x000000ffffc57224 */ /* 0x000fe400078e00c2 */
[----:B------:R-:W4:Y:S02]  /*57b00*/  LDL.LU R194, [R1+0x8dc] ;  /* 0x0008dc0001c27983 */ /* 0x000f240000300800 */
        /* <DEDUP_REMOVED lines=13> */
[----:B------:R0:W-:Y:S04]  /*57be0*/  STL.64 [R1+0x328], R12 ;  /* 0x0003280c01007387 */ /* 0x0001e80000100a00 */
[----:B------:R-:W2:Y:S01]  /*57bf0*/  LDL.LU R198, [R1+0x8e4] ;  /* 0x0008e40001c67983 */ /* 0x000ea20000300800 */
[----:B0-----:R-:W-:-:S05]  /*57c00*/  IADD3 R12, P0, R192, R2, RZ ;  /* 0x00000002c00c7210 */ /* 0x001fca0007f1e0ff */
[----:B------:R-:W-:Y:S01]  /*57c10*/  IMAD.X R13, R8, 0x1, R3, P0 ;  /* 0x00000001080d7824 */ /* 0x000fe200000e0603 */
[----:B------:R-:W-:-:S04]  /*57c20*/  SHF.R.S32.HI R8, RZ, 0x1f, R193 ;  /* 0x0000001fff087819 */ /* 0x000fc800000114c1 */
[----:B------:R0:W-:Y:S04]  /*57c30*/  STL.64 [R1+0x320], R12 ;  /* 0x0003200c01007387 */ /* 0x0001e80000100a00 */
[----:B------:R-:W2:Y:S01]  /*57c40*/  LDL.LU R199, [R1+0x8e8] ;  /* 0x0008e80001c77983 */ /* 0x000ea20000300800 */
[----:B0-----:R-:W-:-:S05]  /*57c50*/  IADD3 R12, P0, R193, R0, RZ ;  /* 0x00000000c10c7210 */ /* 0x001fca0007f1e0ff */
[----:B------:R-:W-:Y:S01]  /*57c60*/  IMAD.X R13, R8, 0x1, R4, P0 ;  /* 0x00000001080d7824 */ /* 0x000fe200000e0604 */
[----:B------:R-:W-:-:S04]  /*57c70*/  IADD3 R192, P0, R193, R2, RZ ;  /* 0x00000002c1c07210 */ /* 0x000fc80007f1e0ff */
[----:B------:R0:W-:Y:S01]  /*57c80*/  STL.64 [R1+0x318], R12 ;  /* 0x0003180c01007387 */ /* 0x0001e20000100a00 */
[----:B------:R-:W-:-:S05]  /*57c90*/  IMAD.X R193, R8, 0x1, R3, P0 ;  /* 0x0000000108c17824 */ /* 0x000fca00000e0603 */
[----:B------:R-:W-:Y:S01]  /*57ca0*/  STL.64 [R1+0x12b0], R192 ;  /* 0x0012b0c001007387 */ /* 0x000fe20000100a00 */
[----:B---3--:R-:W-:Y:S02]  /*57cb0*/  SHF.R.S32.HI R8, RZ, 0x1f, R201 ;  /* 0x0000001fff087819 */ /* 0x008fe400000114c9 */
[----:B0-----:R-:W-:-:S05]  /*57cc0*/  IADD3 R12, P0, R201, R0, RZ ;  /* 0x00000000c90c7210 */ /* 0x001fca0007f1e0ff */
[----:B------:R-:W-:-:S05]  /*57cd0*/  IMAD.X R13, R8, 0x1, R4, P0 ;  /* 0x00000001080d7824 */ /* 0x000fca00000e0604 */
[----:B------:R0:W-:Y:S04]  /*57ce0*/  STL.64 [R1+0x308], R12 ;  /* 0x0003080c01007387 */ /* 0x0001e80000100a00 */
[----:B------:R-:W3:Y:S01]  /*57cf0*/  LDL.LU R203, [R1+0x8ec] ;  /* 0x0008ec0001cb7983 */ /* 0x000ee20000300800 */
[----:B0-----:R-:W-:-:S05]  /*57d00*/  IADD3 R12, P0, R201, R2, RZ ;  /* 0x00000002c90c7210 */ /* 0x001fca0007f1e0ff */
[----:B------:R-:W-:Y:S01]  /*57d10*/  IMAD.X R13, R8, 0x1, R3, P0 ;  /* 0x00000001080d7824 */ /* 0x000fe200000e0603 */
[----:B------:R-:W-:-:S04]  /*57d20*/  SHF.R.S32.HI R8, RZ, 0x1f, R196 ;  /* 0x0000001fff087819 */ /* 0x000fc800000114c4 */
[----:B------:R0:W-:Y:S02]  /*57d30*/  STL.64 [R1+0x300], R12 ;  /* 0x0003000c01007387 */ /* 0x0001e40000100a00 */
        /* <DEDUP_REMOVED lines=15> */
[----:B------:R0:W-:Y:S04]  /*57e30*/  STL.64 [R1+0x2e0], R12 ;  /* 0x0002e00c01007387 */ /* 0x0001e80000100a00 */
[----:B------:R-:W4:Y:S01]  /*57e40*/  LDL.LU R201, [R1+0x8f8] ;  /* 0x0008f80001c97983 */ /* 0x000f220000300800 */
[----:B--2---:R-:W-:Y:S02]  /*57e50*/  SHF.R.S32.HI R8, RZ, 0x1f, R195 ;  /* 0x0000001fff087819 */ /* 0x004fe400000114c3 */
[----:B0-----:R-:W-:-:S05]  /*57e60*/  IADD3 R12, P0, R195, R0, RZ ;  /* 0x00000000c30c7210 */ /* 0x001fca0007f1e0ff */
[----:B------:R-:W-:Y:S01]  /*57e70*/  IMAD.X R13, R8, 0x1, R4, P0 ;  /* 0x00000001080d7824 */ /* 0x000fe200000e0604 */
[----:B------:R-:W-:-:S04]  /*57e80*/  IADD3 R194, P0, R195, R2, RZ ;  /* 0x00000002c3c27210 */ /* 0x000fc80007f1e0ff */
[----:B------:R0:W-:Y:S01]  /*57e90*/  STL.64 [R1+0x2d8], R12 ;  /* 0x0002d80c01007387 */ /* 0x0001e20000100a00 */
[----:B------:R-:W-:Y:S01]  /*57ea0*/  IMAD.X R195, R8, 0x1, R3, P0 ;  /* 0x0000000108c37824 */ /* 0x000fe200000e0603 */
        /* <DEDUP_REMOVED lines=24> */
[----:B------:R-:W-:-:S03]  /*58030*/  IMAD.MOV.U32 R205, RZ, RZ, R196 ;  /* 0x000000ffffcd7224 */ /* 0x000fc600078e00c4 */
[----:B------:R-:W3:Y:S01]  /*58040*/  LDL.LU R203, [R1+0x908] ;  /* 0x0009080001cb7983 */ /* 0x000ee20000300800 */
[----:B------:R-:W-:Y:S02]  /*58050*/  SHF.R.S32.HI R8, RZ, 0x1f, R197 ;  /* 0x0000001fff087819 */ /* 0x000fe400000114c5 */
[----:B0-----:R-:W-:-:S05]  /*58060*/  IADD3 R12, P0, R197, R0, RZ ;  /* 0x00000000c50c7210 */ /* 0x001fca0007f1e0ff */
[----:B------:R-:W-:Y:S01]  /*58070*/  IMAD.X R13, R8, 0x1, R4, P0 ;  /* 0x00000001080d7824 */ /* 0x000fe200000e0604 */
[----:B------:R-:W-:-:S04]  /*58080*/  IADD3 R196, P0, R197, R2, RZ ;  /* 0x00000002c5c47210 */ /* 0x000fc80007f1e0ff */
[----:B------:R0:W-:Y:S01]  /*58090*/  STL.64 [R1+0x298], R12 ;  /* 0x0002980c01007387 */ /* 0x0001e20000100a00 */
[----:B------:R-:W-:Y:S01]  /*580a0*/  IMAD.X R197, R8, 0x1, R3, P0 ;  /* 0x0000000108c57824 */ /* 0x000fe200000e0603 */
[----:B----4-:R-:W-:Y:S02]  /*580b0*/  SHF.R.S32.HI R8, RZ, 0x1f, R200 ;  /* 0x0000001fff087819 */ /* 0x010fe400000114c8 */
        /* <DEDUP_REMOVED lines=21> */
[----:B------:R-:W-:Y:S02]  /*58210*/  IMAD.X R13, R8, 0x1, R3, P0 ;  /* 0x00000001080d7824 */ /* 0x000fe400000e0603 */
[----:B------:R-:W-:-:S03]  /*58220*/  IMAD.MOV.U32 R204, RZ, RZ, R205 ;  /* 0x000000ffffcc7224 */ /* 0x000fc600078e00cd */
[----:B------:R0:W-:Y:S04]  /*58230*/  STL.64 [R1+0x260], R12 ;  /* 0x0002600c01007387 */ /* 0x0001e80000100a00 */
[----:B------:R-:W2:Y:S01]  /*58240*/  LDL.LU R205, [R1+0x918] ;  /* 0x0009180001cd7983 */ /* 0x000ea20000300800 */
[----:B------:R-:W-:Y:S02]  /*58250*/  SHF.R.S32.HI R8, RZ, 0x1f, R199 ;  /* 0x0000001fff087819 */ /* 0x000fe400000114c7 */
[----:B0-----:R-:W-:-:S05]  /*58260*/  IADD3 R12, P0, R199, R0, RZ ;  /* 0x00000000c70c7210 */ /* 0x001fca0007f1e0ff */
[----:B------:R-:W-:Y:S01]  /*58270*/  IMAD.X R13, R8, 0x1, R4, P0 ;  /* 0x00000001080d7824 */ /* 0x000fe200000e0604 */
[----:B------:R-:W-:-:S04]  /*58280*/  IADD3 R198, P0, R199, R2, RZ ;  /* 0x00000002c7c67210 */ /* 0x000fc80007f1e0ff */
[----:B------:R0:W-:Y:S01]  /*58290*/  STL.64 [R1+0x258], R12 ;  /* 0x0002580c01007387 */ /* 0x0001e20000100a00 */
[----:B------:R-:W-:Y:S01]  /*582a0*/  IMAD.X R199, R8, 0x1, R3, P0 ;  /* 0x0000000108c77824 */ /* 0x000fe200000e0603 */
[----:B---3--:R-:W-:Y:S02]  /*582b0*/  SHF.R.S32.HI R8, RZ, 0x1f, R202 ;  /* 0x0000001fff087819 */ /* 0x008fe400000114ca */
        /* <DEDUP_REMOVED lines=24> */
[----:B------:R-:W-:Y:S02]  /*58440*/  SHF.R.S32.HI R8, RZ, 0x1f, R201 ;  /* 0x0000001fff087819 */ /* 0x000fe400000114c9 */
[----:B0-----:R-:W-:-:S05]  /*58450*/  IADD3 R12, P0, R201, R0, RZ ;  /* 0x00000000c90c7210 */ /* 0x001fca0007f1e0ff */
[----:B------:R-:W-:Y:S01]  /*58460*/  IMAD.X R13, R8, 0x1, R4, P0 ;  /* 0x00000001080d7824 */ /* 0x000fe200000e0604 */
[----:B------:R-:W-:-:S04]  /*58470*/  IADD3 R200, P0, R201, R2, RZ ;  /* 0x00000002c9c87210 */ /* 0x000fc80007f1e0ff */
[----:B------:R0:W-:Y:S01]  /*58480*/  STL.64 [R1+0x218], R12 ;  /* 0x0002180c01007387 */ /* 0x0001e20000100a00 */
[----:B------:R-:W-:Y:S01]  /*58490*/  IMAD.X R201, R8, 0x1, R3, P0 ;  /* 0x0000000108c97824 */ /* 0x000fe200000e0603 */
[----:B--2---:R-:W-:Y:S02]  /*584a0*/  SHF.R.S32.HI R8, RZ, 0x1f, R207 ;  /* 0x0000001fff087819 */ /* 0x004fe400000114cf */
[----:B0-----:R-:W-:-:S05]  /*584b0*/  IADD3 R12, P0, R207, R0, RZ ;  /* 0x00000000cf0c7210 */ /* 0x001fca0007f1e0ff */
[----:B------:R-:W-:-:S05]  /*584c0*/  IMAD.X R13, R8, 0x1, R4, P0 ;  /* 0x00000001080d7824 */ /* 0x000fca00000e0604 */
[----:B------:R0:W-:Y:S02]  /*584d0*/  STL.64 [R1+0x208], R12 ;  /* 0x0002080c01007387 */ /* 0x0001e40000100a00 */
[----:B0-----:R-:W-:Y:S01]  /*584e0*/  IADD3 R12, P0, R207, R2, RZ ;  /* 0x00000002cf0c7210 */ /* 0x001fe20007f1e0ff */
[----:B------:R-:W-:Y:S02]  /*584f0*/  IMAD.MOV.U32 R207, RZ, RZ, R204 ;  /* 0x000000ffffcf7224 */ /* 0x000fe400078e00cc */
[----:B------:R-:W2:Y:S02]  /*58500*/  LDL.LU R204, [R1+0x92c] ;  /* 0x00092c0001cc7983 */ /* 0x000ea40000300800 */
        /* <DEDUP_REMOVED lines=17> */
[----:B------:R0:W-:Y:S04]  /*58620*/  STL.64 [R1+0x1e0], R12 ;  /* 0x0001e00c01007387 */ /* 0x0001e80000100a00 */
        /* <DEDUP_REMOVED lines=10> */
[----:B------:R0:W-:Y:S04]  /*586d0*/  STL.64 [R1+0x1c8], R12 ;  /* 0x0001c80c01007387 */ /* 0x0001e80000100a00 */
[----:B------:R-:W4:Y:S01]  /*586e0*/  LDL.LU R213, [R1+0x93c] ;  /* 0x00093c0001d57983 */ /* 0x000f220000300800 */
        /* <DEDUP_REMOVED lines=51> */
[----:B------:R-:W-:-:S03]  /*58a20*/  IMAD.MOV.U32 R215, RZ, RZ, R206 ;  /* 0x000000ffffd77224 */ /* 0x000fc600078e00ce */
        /* <DEDUP_REMOVED lines=54> */
[----:B------:R-:W-:Y:S01]  /*58d90*/  IMAD.MOV.U32 R217, RZ, RZ, R215 ;  /* 0x000000ffffd97224 */ /* 0x000fe200078e00d7 */
        /* <DEDUP_REMOVED lines=23> */
[----:B------:R-:W3:Y:S04]  /*58f10*/  LDL.LU R19, [R1+0x980] ;  /* 0x0009800001137983 */ /* 0x000ee80000300800 */
[----:B------:R-:W3:Y:S04]  /*58f20*/  LDL.LU R18, [R1+0x984] ;  /* 0x0009840001127983 */ /* 0x000ee80000300800 */
[----:B------:R-:W3:Y:S04]  /*58f30*/  LDL.LU R22, [R1+0x988] ;  /* 0x0009880001167983 */ /* 0x000ee80000300800 */
[----:B------:R-:W3:Y:S01]  /*58f40*/  LDL.LU R237, [R1+0x98c] ;  /* 0x00098c0001ed7983 */ /* 0x000ee20000300800 */
[----:B------:R-:W-:-:S02]  /*58f50*/  SHF.R.S32.HI R8, RZ, 0x1f, R214 ;  /* 0x0000001fff087819 */ /* 0x000fc400000114d6 */
[----:B------:R-:W-:-:S05]  /*58f60*/  IADD3 R224, P0, R214, R0, RZ ;  /* 0x00000000d6e07210 */ /* 0x000fca0007f1e0ff */
[----:B------:R-:W-:Y:S01]  /*58f70*/  IMAD.X R225, R8, 0x1, R4, P0 ;  /* 0x0000000108e17824 */ /* 0x000fe200000e0604 */
[----:B------:R-:W-:-:S05]  /*58f80*/  IADD3 R226, P0, R214, R2, RZ ;  /* 0x00000002d6e27210 */ /* 0x000fca0007f1e0ff */
[----:B------:R-:W-:Y:S02]  /*58f90*/  IMAD.X R227, R8, 0x1, R3, P0 ;  /* 0x0000000108e37824 */ /* 0x000fe400000e0603 */
[----:B------:R-:W-:Y:S01]  /*58fa0*/  IMAD.MOV.U32 R251, RZ, RZ, R217 ;  /* 0x000000fffffb7224 */ /* 0x000fe200078e00d9 */
        /* <DEDUP_REMOVED lines=8> */
[----:B------:R-:W-:-:S05]  /*59030*/  IADD3 R212, P0, R213, R2, RZ ;  /* 0x00000002d5d47210 */ /* 0x000fca0007f1e0ff */
[----:B------:R-:W-:Y:S01]  /*59040*/  IMAD.X R213, R8, 0x1, R3, P0 ;  /* 0x0000000108d57824 */ /* 0x000fe200000e0603 */
[----:B--2---:R-:W-:Y:S02]  /*59050*/  SHF.R.S32.HI R8, RZ, 0x1f, R215 ;  /* 0x0000001fff087819 */ /* 0x004fe400000114d7 */
[----:B------:R-:W-:-:S05]  /*59060*/  IADD3 R218, P0, R215, R0, RZ ;  /* 0x00000000d7da7210 */ /* 0x000fca0007f1e0ff */
[----:B------:R-:W-:Y:S01]  /*59070*/  IMAD.X R219, R8, 0x1, R4, P0 ;  /* 0x0000000108db7824 */ /* 0x000fe200000e0604 */
[----:B------:R-:W-:-:S05]  /*59080*/  IADD3 R214, P0, R215, R2, RZ ;  /* 0x00000002d7d67210 */ /* 0x000fca0007f1e0ff */
[----:B------:R-:W-:Y:S01]  /*59090*/  IMAD.X R215, R8, 0x1, R3, P0 ;  /* 0x0000000108d77824 */ /* 0x000fe200000e0603 */
[----:B------:R-:W-:Y:S02]  /*590a0*/  SHF.R.S32.HI R8, RZ, 0x1f, R21 ;  /* 0x0000001fff087819 */ /* 0x000fe40000011415 */
[----:B------:R-:W-:-:S05]  /*590b0*/  IADD3 R248, P0, R21, R0, RZ ;  /* 0x0000000015f87210 */ /* 0x000fca0007f1e0ff */
[C---:B------:R-:W-:Y:S01]  /*590c0*/  IMAD.X R249, R8.reuse, 0x1, R4, P0 ;  /* 0x0000000108f97824 */ /* 0x040fe200000e0604 */
[----:B------:R-:W-:Y:S02]  /*590d0*/  IADD3 R246, P0, R21, R2, RZ ;  /* 0x0000000215f67210 */ /* 0x000fe40007f1e0ff */
[----:B------:R-:W2:Y:S03]  /*590e0*/  LDL.LU R21, [R1+0x990] ;  /* 0x0009900001157983 */ /* 0x000ea60000300800 */
[----:B------:R-:W-:Y:S01]  /*590f0*/  IMAD.X R247, R8, 0x1, R3, P0 ;  /* 0x0000000108f77824 */ /* 0x000fe200000e0603 */
[----:B---3--:R-:W-:Y:S02]  /*59100*/  SHF.R.S32.HI R8, RZ, 0x1f, R20 ;  /* 0x0000001fff087819 */ /* 0x008fe40000011414 */
[----:B------:R-:W-:-:S05]  /*59110*/  IADD3 R244, P0, R20, R0, RZ ;  /* 0x0000000014f47210 */ /* 0x000fca0007f1e0ff */
[----:B------:R-:W-:Y:S01]  /*59120*/  IMAD.X R245, R8, 0x1, R4, P0 ;  /* 0x0000000108f57824 */ /* 0x000fe200000e0604 */
[----:B------:R-:W-:Y:S02]  /*59130*/  IADD3 R242, P0, R20, R2, RZ ;  /* 0x0000000214f27210 */ /* 0x000fe40007f1e0ff */
[----:B------:R-:W3:Y:S03]  /*59140*/  LDL.LU R20, [R1+0x994] ;  /* 0x0009940001147983 */ /* 0x000ee60000300800 */
[----:B------:R-:W-:Y:S01]  /*59150*/  IMAD.X R243, R8, 0x1, R3, P0 ;  /* 0x0000000108f37824 */ /* 0x000fe200000e0603 */
[----:B------:R-:W-:Y:S02]  /*59160*/  SHF.R.S32.HI R8, RZ, 0x1f, R19 ;  /* 0x0000001fff087819 */ /* 0x000fe40000011413 */
[----:B------:R-:W-:-:S05]  /*59170*/  IADD3 R240, P0, R19, R0, RZ ;  /* 0x0000000013f07210 */ /* 0x000fca0007f1e0ff */
[C---:B------:R-:W-:Y:S01]  /*59180*/  IMAD.X R241, R8.reuse, 0x1, R4, P0 ;  /* 0x0000000108f17824 */ /* 0x040fe200000e0604 */
[----:B------:R-:W-:Y:S02]  /*59190*/  IADD3 R238, P0, R19, R2, RZ ;  /* 0x0000000213ee7210 */ /* 0x000fe40007f1e0ff */
[----:B------:R-:W4:Y:S03]  /*591a0*/  LDL.LU R19, [R1+0x998] ;  /* 0x0009980001137983 */ /* 0x000f260000300800 */
[----:B------:R-:W-:Y:S01]  /*591b0*/  IMAD.X R239, R8, 0x1, R3, P0 ;  /* 0x0000000108ef7824 */ /* 0x000fe200000e0603 */
[----:B------:R-:W-:Y:S02]  /*591c0*/  SHF.R.S32.HI R8, RZ, 0x1f, R18 ;  /* 0x0000001fff087819 */ /* 0x000fe40000011412 */
[----:B------:R-:W-:-:S05]  /*591d0*/  IADD3 R234, P0, R18, R0, RZ ;  /* 0x0000000012ea7210 */ /* 0x000fca0007f1e0ff */
[----:B------:R-:W-:Y:S01]  /*591e0*/  IMAD.X R235, R8, 0x1, R4, P0 ;  /* 0x0000000108eb7824 */ /* 0x000fe200000e0604 */
        /* <DEDUP_REMOVED lines=11> */
[C---:B------:R-:W-:Y:S01]  /*592a0*/  IMAD.X R177, R8.reuse, 0x1, R4, P0 ;  /* 0x0000000108b17824 */ /* 0x040fe200000e0604 */
[----:B------:R-:W-:Y:S02]  /*592b0*/  IADD3 R174, P0, R237, R2, RZ ;  /* 0x00000002edae7210 */ /* 0x000fe40007f1e0ff */
[----:B------:R-:W4:Y:S03]  /*592c0*/  LDL.LU R237, [R1+0x9a4] ;  /* 0x0009a40001ed7983 */ /* 0x000f260000300800 */
[----:B------:R-:W-:Y:S01]  /*592d0*/  IMAD.X R175, R8, 0x1, R3, P0 ;  /* 0x0000000108af7824 */ /* 0x000fe200000e0603 */
[----:B--2---:R-:W-:Y:S02]  /*592e0*/  SHF.R.S32.HI R8, RZ, 0x1f, R21 ;  /* 0x0000001fff087819 */ /* 0x004fe40000011415 */
        /* <DEDUP_REMOVED lines=11> */
[----:B----4-:R-:W-:Y:S02]  /*593a0*/  SHF.R.S32.HI R8, RZ, 0x1f, R19 ;  /* 0x0000001fff087819 */ /* 0x010fe40000011413 */
        /* <DEDUP_REMOVED lines=155> */
[----:B------:R-:W-:Y:S01]  /*59d60*/  SHF.R.S32.HI R8, RZ, 0x1f, R22 ;  /* 0x0000001fff087819 */ /* 0x000fe20000011416 */
[----:B------:R-:W4:Y:S01]  /*59d70*/  LDL.LU R144, [R1+0xa18] ;  /* 0x000a180001907983 */ /* 0x000f220000300800 */
        /* <DEDUP_REMOVED lines=8> */
[----:B------:R-:W4:Y:S03]  /*59e00*/  LDL.LU R237, [R1+0xac8] ;  /* 0x000ac80001ed7983 */ /* 0x000f260000300800 */
[----:B------:R-:W-:Y:S01]  /*59e10*/  IMAD.X R31, R8, 0x1, R3, P0 ;  /* 0x00000001081f7824 */ /* 0x000fe200000e0603 */
[----:B------:R-:W4:Y:S04]  /*59e20*/  LDL.LU R153, [R1+0xa1c] ;  /* 0x000a1c0001997983 */ /* 0x000f280000300800 */
[----:B------:R-:W4:Y:S04]  /*59e30*/  LDL.LU R152, [R1+0xa20] ;  /* 0x000a200001987983 */ /* 0x000f280000300800 */
[----:B------:R-:W4:Y:S04]  /*59e40*/  LDL.LU R154, [R1+0xa24] ;  /* 0x000a2400019a7983 */ /* 0x000f280000300800 */
[----:B------:R-:W4:Y:S01]  /*59e50*/  LDL.LU R145, [R1+0xa28] ;  /* 0x000a280001917983 */ /* 0x000f220000300800 */
[----:B------:R-:W-:-:S02]  /*59e60*/  IMAD.MOV.U32 R180, RZ, RZ, R10 ;  /* 0x000000ffffb47224 */ /* 0x000fc400078e000a */
[----:B------:R-:W-:Y:S01]  /*59e70*/  IMAD.MOV.U32 R181, RZ, RZ, R11 ;  /* 0x000000ffffb57224 */ /* 0x000fe200078e000b */
[----:B--2---:R-:W-:Y:S02]  /*59e80*/  SHF.R.S32.HI R8, RZ, 0x1f, R21 ;  /* 0x0000001fff087819 */ /* 0x004fe40000011415 */
[----:B------:R-:W-:-:S05]  /*59e90*/  IADD3 R32, P0, R21, R0, RZ ;  /* 0x0000000015207210 */ /* 0x000fca0007f1e0ff */
[----:B------:R-:W-:Y:S01]  /*59ea0*/  IMAD.X R33, R8, 0x1, R4, P0 ;  /* 0x0000000108217824 */ /* 0x000fe200000e0604 */
[----:B0-----:R-:W-:-:S05]  /*59eb0*/  IADD3 R12, P0, R21, R2, RZ ;  /* 0x00000002150c7210 */ /* 0x001fca0007f1e0ff */
[----:B------:R-:W-:Y:S01]  /*59ec0*/  IMAD.X R13, R8, 0x1, R3, P0 ;  /* 0x00000001080d7824 */ /* 0x000fe200000e0603 */
[----:B---3--:R-:W-:Y:S02]  /*59ed0*/  SHF.R.S32.HI R8, RZ, 0x1f, R20 ;  /* 0x0000001fff087819 */ /* 0x008fe40000011414 */
        /* <DEDUP_REMOVED lines=18> */
[----:B------:R-:W2:Y:S03]  /*5a000*/  LDL.LU R144, [R1+0xa2c] ;  /* 0x000a2c0001907983 */ /* 0x000ea60000300800 */
[----:B------:R-:W-:Y:S01]  /*5a010*/  IMAD.X R15, R8, 0x1, R3, P0 ;  /* 0x00000001080f7824 */ /* 0x000fe200000e0603 */
[----:B------:R-:W-:Y:S02]  /*5a020*/  SHF.R.S32.HI R9, RZ, 0x1f, R237 ;  /* 0x0000001fff097819 */ /* 0x000fe400000114ed */
[----:B------:R-:W-:-:S05]  /*5a030*/  IADD3 R10, P0, R237, R0, RZ ;  /* 0x00000000ed0a7210 */ /* 0x000fca0007f1e0ff */
[----:B------:R-:W-:Y:S01]  /*5a040*/  IMAD.X R11, R9, 0x1, R4, P0 ;  /* 0x00000001090b7824 */ /* 0x000fe200000e0604 */
[----:B------:R-:W-:Y:S02]  /*5a050*/  IADD3 R8, P0, R237, R2, RZ ;  /* 0x00000002ed087210 */ /* 0x000fe40007f1e0ff */
[----:B------:R-:W3:Y:S01]  /*5a060*/  LDL.LU R237, [R1+0xa30] ;  /* 0x000a300001ed7983 */ /* 0x000ee20000300800 */
[----:B------:R-:W-:Y:S02]  /*5a070*/  LOP3.LUT P6, RZ, R236, 0x400000, RZ, 0xc0, !PT ;  /* 0x00400000ecff7812 */ /* 0x000fe400078cc0ff */
[----:B------:R-:W-:Y:S01]  /*5a080*/  PRMT R178, R178, 0x7773, RZ ;  /* 0x00007773b2b27816 */ /* 0x000fe200000000ff */
[----:B------:R-:W-:Y:S01]  /*5a090*/  IMAD.X R9, R9, 0x1, R3, P0 ;  /* 0x0000000109097824 */ /* 0x000fe200000e0603 */
[----:B------:R-:W-:-:S09]  /*5a0a0*/  IADD3 R160, P0, R153, R0, RZ ;  /* 0x0000000099a07210 */ /* 0x000fd20007f1e0ff */
[----:B------:R0:W-:Y:S02]  /*5a0b0*/  @P6 STG.E.U8 desc[UR58][R142.64], R178 ;  /* 0x000000b28e006986 */ /* 0x0001e4000c10113a */
[----:B0-----:R-:W-:-:S05]  /*5a0c0*/  SHF.R.S32.HI R142, RZ, 0x1f, R153 ;  /* 0x0000001fff8e7819 */ /* 0x001fca0000011499 */
[----:B------:R-:W-:Y:S01]  /*5a0d0*/  IMAD.X R161, R142, 0x1, R4, P0 ;  /* 0x000000018ea17824 */ /* 0x000fe200000e0604 */
[----:B------:R-:W-:Y:S02]  /*5a0e0*/  IADD3 R156, P0, R153, R2, RZ ;  /* 0x00000002999c7210 */ /* 0x000fe40007f1e0ff */
[----:B------:R-:W-:-:S03]  /*5a0f0*/  SHF.R.S32.HI R143, RZ, 0x1f, R152 ;  /* 0x0000001fff8f7819 */ /* 0x000fc60000011498 */
[----:B------:R-:W-:Y:S01]  /*5a100*/  IMAD.X R157, R142, 0x1, R3, P0 ;  /* 0x000000018e9d7824 */ /* 0x000fe200000e0603 */
[----:B------:R-:W-:-:S05]  /*5a110*/  IADD3 R158, P0, R152, R0, RZ ;  /* 0x00000000989e7210 */ /* 0x000fca0007f1e0ff */
[----:B------:R-:W-:Y:S01]  /*5a120*/  IMAD.X R159, R143, 0x1, R4, P0 ;  /* 0x000000018f9f7824 */ /* 0x000fe200000e0604 */
[----:B------:R-:W-:Y:S01]  /*5a130*/  IADD3 R152, P0, R152, R2, RZ ;  /* 0x0000000298987210 */ /* 0x000fe20007f1e0ff */
[----:B------:R-:W-:Y:S01]  /*5a140*/  IMAD.MOV.U32 R188, RZ, RZ, R148 ;  /* 0x000000ffffbc7224 */ /* 0x000fe200078e0094 */
[----:B------:R-:W-:-:S03]  /*5a150*/  SHF.R.S32.HI R142, RZ, 0x1f, R154 ;  /* 0x0000001fff8e7819 */ /* 0x000fc6000001149a */
[----:B------:R-:W-:Y:S01]  /*5a160*/  IMAD.X R153, R143, 0x1, R3, P0 ;  /* 0x000000018f997824 */ /* 0x000fe200000e0603 */
[----:B------:R-:W-:Y:S01]  /*5a170*/  IADD3 R148, P0, R154, R0, RZ ;  /* 0x000000009a947210 */ /* 0x000fe20007f1e0ff */
[----:B------:R-:W-:-:S04]  /*5a180*/  IMAD.MOV.U32 R189, RZ, RZ, R149 ;  /* 0x000000ffffbd7224 */ /* 0x000fc800078e0095 */
        /* <DEDUP_REMOVED lines=9> */
[----:B------:R-:W-:-:S04]  /*5a220*/  IMAD.MOV.U32 R190, RZ, RZ, R146 ;  /* 0x000000ffffbe7224 */ /* 0x000fc800078e0092 */
[----:B------:R-:W-:Y:S02]  /*5a230*/  IMAD.X R143, R143, 0x1, R3, P0 ;  /* 0x000000018f8f7824 */ /* 0x000fe400000e0603 */
[----:B------:R-:W-:Y:S02]  /*5a240*/  IMAD.MOV.U32 R191, RZ, RZ, R147 ;  /* 0x000000ffffbf7224 */ /* 0x000fe400078e0093 */
[----:B------:R-:W-:Y:S02]  /*5a250*/  IMAD.MOV.U32 R192, RZ, RZ, R162 ;  /* 0x000000ffffc07224 */ /* 0x000fe400078e00a2 */
[----:B------:R-:W-:Y:S01]  /*5a260*/  IMAD.MOV.U32 R193, RZ, RZ, R163 ;  /* 0x000000ffffc17224 */ /* 0x000fe200078e00a3 */
[C---:B------:R-:W-:Y:S02]  /*5a270*/  LOP3.LUT P1, RZ, R236.reuse, 0x800000, RZ, 0xc0, !PT ;  /* 0x00800000ecff7812 */ /* 0x040fe4000782c0ff */
[C---:B------:R-:W-:Y:S02]  /*5a280*/  LOP3.LUT P2, RZ, R236.reuse, 0x2000000, RZ, 0xc0, !PT ;  /* 0x02000000ecff7812 */ /* 0x040fe4000784c0ff */
[----:B------:R-:W-:-:S02]  /*5a290*/  LOP3.LUT P3, RZ, R236, 0x8000000, RZ, 0xc0, !PT ;  /* 0x08000000ecff7812 */ /* 0x000fc4000786c0ff */
[----:B------:R-:W-:Y:S01]  /*5a2a0*/  LOP3.LUT P4, RZ, R236, 0x10000000, RZ, 0xc0, !PT ;  /* 0x10000000ecff7812 */ /* 0x000fe2000788c0ff */
[----:B------:R-:W-:Y:S01]  /*5a2b0*/  IMAD.MOV.U32 R187, RZ, RZ, R181 ;  /* 0x000000ffffbb7224 */ /* 0x000fe200078e00b5 */
[----:B------:R-:W-:Y:S01]  /*5a2c0*/  PRMT R178, R179, 0x7771, RZ ;  /* 0x00007771b3b27816 */ /* 0x000fe200000000ff */
[----:B------:R-:W4:Y:S04]  /*5a2d0*/  LDL.LU R181, [R1+0x50] ;  /* 0x0000500001b57983 */ /* 0x000f280000300800 */
[----:B------:R-:W4:Y:S01]  /*5a2e0*/  LDL.LU.64 R184, [R1+0x7f0] ;  /* 0x0007f00001b87983 */ /* 0x000f220000300a00 */
[----:B--2---:R-:W-:Y:S02]  /*5a2f0*/  SHF.R.S32.HI R145, RZ, 0x1f, R144 ;  /* 0x0000001fff917819 */ /* 0x004fe40000011490 */
[----:B------:R-:W-:-:S05]  /*5a300*/  IADD3 R146, P0, R144, R0, RZ ;  /* 0x0000000090927210 */ /* 0x000fca0007f1e0ff */
[----:B------:R-:W-:Y:S01]  /*5a310*/  IMAD.X R147, R145, 0x1, R4, P0 ;  /* 0x0000000191937824 */ /* 0x000fe200000e0604 */
[----:B------:R-:W-:-:S05]  /*5a320*/  IADD3 R144, P0, R144, R2, RZ ;  /* 0x0000000290907210 */ /* 0x000fca0007f1e0ff */
[----:B------:R-:W-:Y:S01]  /*5a330*/  IMAD.X R145, R145, 0x1, R3, P0 ;  /* 0x0000000191917824 */ /* 0x000fe200000e0603 */
[----:B---3--:R-:W-:Y:S02]  /*5a340*/  IADD3 R162, P0, R237, R0, RZ ;  /* 0x00000000eda27210 */ /* 0x008fe40007f1e0ff */
[----:B------:R-:W-:-:S05]  /*5a350*/  SHF.R.S32.HI R0, RZ, 0x1f, R237 ;  /* 0x0000001fff007819 */ /* 0x000fca00000114ed */
[----:B------:R-:W-:Y:S01]  /*5a360*/  IMAD.X R163, R0, 0x1, R4, P0 ;  /* 0x0000000100a37824 */ /* 0x000fe200000e0604 */
[----:B------:R-:W-:-:S05]  /*5a370*/  IADD3 R2, P0, R237, R2, RZ ;  /* 0x00000002ed027210 */ /* 0x000fca0007f1e0ff */
[----:B------:R-:W-:Y:S02]  /*5a380*/  IMAD.X R3, R0, 0x1, R3, P0 ;  /* 0x0000000100037824 */ /* 0x000fe400000e0603 */
[----:B------:R-:W-:Y:S01]  /*5a390*/  VIADD R0, R5, 0x159 ;  /* 0x0000015905007836 */ /* 0x000fe20000000000 */
[----:B------:R-:W-:-:S04]  /*5a3a0*/  PRMT R4, R179, 0x7770, RZ ;  /* 0x00007770b3047816 */ /* 0x000fc800000000ff */
[----:B------:R-:W-:Y:S02]  /*5a3b0*/  ISETP.GE.AND P0, PT, R0, UR37, PT ;  /* 0x0000002500007c0c */ /* 0x000fe4000bf06270 */
[C---:B------:R-:W-:Y:S01]  /*5a3c0*/  PRMT R0, R179.reuse, 0x7772, RZ ;  /* 0x00007772b3007816 */ /* 0x040fe200000000ff */
[----:B------:R0:W-:Y:S01]  /*5a3d0*/  @P1 STG.E.U8 desc[UR58][R192.64], R4 ;  /* 0x00000004c0001986 */ /* 0x0001e2000c10113a */
[----:B------:R-:W-:-:S03]  /*5a3e0*/  PRMT R179, R179, 0x7773, RZ ;  /* 0x00007773b3b37816 */ /* 0x000fc600000000ff */
[----:B------:R1:W-:Y:S04]  /*5a3f0*/  @P2 STG.E.U8 desc[UR58][R188.64], R178 ;  /* 0x000000b2bc002986 */ /* 0x0003e8000c10113a */
[----:B------:R2:W-:Y:S04]  /*5a400*/  @P3 STG.E.U8 desc[UR58][R182.64], R0 ;  /* 0x00000000b6003986 */ /* 0x0005e8000c10113a */
[----:B0-----:R-:W3:Y:S04]  /*5a410*/  LDL.LU.64 R192, [R1+0x7e0] ;  /* 0x0007e00001c07983 */ /* 0x001ee80000300a00 */
[----:B------:R-:W3:Y:S04]  /*5a420*/  LDL.LU R237, [R1+0x54] ;  /* 0x0000540001ed7983 */ /* 0x000ee80000300800 */
[----:B-1----:R-:W3:Y:S04]  /*5a430*/  LDL.LU.64 R188, [R1+0x7d8] ;  /* 0x0007d80001bc7983 */ /* 0x002ee80000300a00 */
[----:B--2---:R-:W2:Y:S04]  /*5a440*/  LDL.LU.64 R182, [R1+0x7d0] ;  /* 0x0007d00001b67983 */ /* 0x004ea80000300a00 */
[----:B------:R0:W-:Y:S04]  /*5a450*/  @P4 STG.E.U8 desc[UR58][R6.64], R179 ;  /* 0x000000b306004986 */ /* 0x0001e8000c10113a */
[----:B0-----:R-:W3:Y:S01]  /*5a460*/  LDL.LU.64 R6, [R1+0x12b8] ;  /* 0x0012b80001067983 */ /* 0x001ee20000300a00 */
[----:B------:R-:W-:Y:S01]  /*5a470*/  LOP3.LUT P5, RZ, R236, 0x40000000, RZ, 0xc0, !PT ;  /* 0x40000000ecff7812 */ /* 0x000fe200078ac0ff */
[----:B------:R-:W-:Y:S01]  /*5a480*/  VIADD R4, R5, 0x15a ;  /* 0x0000015a05047836 */ /* 0x000fe20000000000 */
[----:B------:R-:W-:-:S04]  /*5a490*/  LOP3.LUT P6, RZ, R250, 0x400, RZ, 0xc0, !PT ;  /* 0x00000400faff7812 */ /* 0x000fc800078cc0ff */
[----:B------:R-:W-:Y:S01]  /*5a4a0*/  ISETP.GE.AND P1, PT, R4, UR55, PT ;  /* 0x0000003704007c0c */ /* 0x000fe2000bf26270 */
[----:B------:R-:W-:-:S05]  /*5a4b0*/  VIADD R4, R5, 0x15b ;  /* 0x0000015b05047836 */ /* 0x000fca0000000000 */
[----:B------:R-:W-:Y:S01]  /*5a4c0*/  ISETP.GE.AND P2, PT, R4, UR35, PT ;  /* 0x0000002304007c0c */ /* 0x000fe2000bf46270 */
[----:B------:R-:W-:Y:S01]  /*5a4d0*/  VIADD R4, R5, 0x15c ;  /* 0x0000015c05047836 */ /* 0x000fe20000000000 */
[----:B----4-:R-:W-:-:S05]  /*5a4e0*/  PRMT R0, R181, 0x7770, RZ ;  /* 0x00007770b5007816 */ /* 0x010fca00000000ff */
[----:B------:R0:W-:Y:S01]  /*5a4f0*/  @P5 STG.E.U8 desc[UR58][R190.64], R0 ;  /* 0x00000000be005986 */ /* 0x0001e2000c10113a */
[----:B------:R-:W-:Y:S01]  /*5a500*/  ISETP.GE.AND P3, PT, R4, UR7, PT ;  /* 0x0000000704007c0c */ /* 0x000fe2000bf66270 */
[----:B------:R-:W-:Y:S01]  /*5a510*/  IMAD.MOV.U32 R186, RZ, RZ, R180 ;  /* 0x000000ffffba7224 */ /* 0x000fe200078e00b4 */
[----:B------:R-:W-:Y:S01]  /*5a520*/  ULDC.64 UR6, c[0x0][0x228] ;  /* 0x00008a0000067ab9 */ /* 0x000fe20000000a00 */
[----:B0-----:R-:W-:-:S05]  /*5a530*/  PRMT R0, R181, 0x7771, RZ ;  /* 0x00007771b5007816 */ /* 0x001fca00000000ff */
[----:B------:R0:W-:Y:S01]  /*5a540*/  @P6 STG.E.U8 desc[UR58][R184.64], R0 ;  /* 0x00000000b8006986 */ /* 0x0001e2000c10113a */
[----:B------:R-:W-:-:S03]  /*5a550*/  PRMT R4, R181, 0x7772, RZ ;  /* 0x00007772b5047816 */ /* 0x000fc600000000ff */
[----:B0-----:R-:W4:Y:S01]  /*5a560*/  LDL.LU.64 R184, [R1+0x7c8] ;  /* 0x0007c80001b87983 */ /* 0x001f220000300a00 */
[----:B------:R-:W-:-:S03]  /*5a570*/  PRMT R0, R181, 0x7773, RZ ;  /* 0x00007773b5007816 */ /* 0x000fc600000000ff */
[----:B------:R-:W4:Y:S04]  /*5a580*/  LDL.LU R180, [R1+0x58] ;  /* 0x0000580001b47983 */ /* 0x000f280000300800 */
[----:B------:R-:W4:Y:S01]  /*5a590*/  LDL.LU.64 R190, [R1+0x7c0] ;  /* 0x0007c00001be7983 */ /* 0x000f220000300a00 */
[C---:B---3--:R-:W-:Y:S02]  /*5a5a0*/  ISETP.LT.AND P4, PT, R6.reuse, UR10, !P0 ;  /* 0x0000000a06007c0c */ /* 0x048fe4000c781270 */
[----:B------:R-:W-:Y:S01]  /*5a5b0*/  ISETP.LT.AND P0, PT, R7, UR4, !P0 ;  /* 0x0000000407007c0c */ /* 0x000fe2000c701270 */
[----:B------:R-:W-:Y:S01]  /*5a5c0*/  VIADD R178, R5, 0x15d ;  /* 0x0000015d05b27836 */ /* 0x000fe20000000000 */
[----:B------:R-:W-:Y:S01]  /*5a5d0*/  ISETP.LT.AND P5, PT, R6, UR12, !P1 ;  /* 0x0000000c06007c0c */ /* 0x000fe2000cfa1270 */
[----:B------:R-:W-:Y:S01]  /*5a5e0*/  ULDC UR4, c[0x0][0x228] ;  /* 0x00008a0000047ab9 */ /* 0x000fe20000000800 */
[----:B------:R-:W-:Y:S01]  /*5a5f0*/  ISETP.LT.AND P6, PT, R7, UR6, !P1 ;  /* 0x0000000607007c0c */ /* 0x000fe2000cfc1270 */
[----:B------:R-:W-:-:S06]  /*5a600*/  ULDC UR6, c[0x0][0x228] ;  /* 0x00008a0000067ab9 */ /* 0x000fcc0000000800 */
[----:B------:R0:W-:Y:S04]  /*5a610*/  @P4 STG.E.U8 desc[UR58][R186.64], R4 ;  /* 0x00000004ba004986 */ /* 0x0001e8000c10113a */
[----:B------:R1:W-:Y:S04]  /*5a620*/  @P0 STG.E.U8 desc[UR58][R192.64], R0 ;  /* 0x00000000c0000986 */ /* 0x0003e8000c10113a */
[----:B0-----:R-:W3:Y:S01]  /*5a630*/  LDL.LU.64 R186, [R1+0x7b8] ;  /* 0x0007b80001ba7983 */ /* 0x001ee20000300a00 */
[C---:B------:R-:W-:Y:S02]  /*5a640*/  PRMT R4, R237.reuse, 0x7770, RZ ;  /* 0x00007770ed047816 */ /* 0x040fe400000000ff */
[----:B-1----:R-:W-:-:S03]  /*5a650*/  PRMT R0, R237, 0x7771, RZ ;  /* 0x00007771ed007816 */ /* 0x002fc600000000ff */
[----:B------:R0:W-:Y:S04]  /*5a660*/  @P5 STG.E.U8 desc[UR58][R188.64], R4 ;  /* 0x00000004bc005986 */ /* 0x0001e8000c10113a */
[----:B--2---:R1:W-:Y:S04]  /*5a670*/  @P6 STG.E.U8 desc[UR58][R182.64], R0 ;  /* 0x00000000b6006986 */ /* 0x0043e8000c10113a */
[----:B0-----:R-:W2:Y:S04]  /*5a680*/  LDL.LU.64 R188, [R1+0x7b0] ;  /* 0x0007b00001bc7983 */ /* 0x001ea80000300a00 */
[----:B-1----:R-:W2:Y:S01]  /*5a690*/  LDL.LU.64 R182, [R1+0x7a8] ;  /* 0x0007a80001b67983 */ /* 0x002ea20000300a00 */
[----:B------:R-:W-:-:S02]  /*5a6a0*/  ISETP.LT.AND P4, PT, R6, UR20, !P2 ;  /* 0x0000001406007c0c */ /* 0x000fc4000d781270 */
[----:B------:R-:W-:Y:S01]  /*5a6b0*/  ISETP.LT.AND P2, PT, R7, UR16, !P2 ;  /* 0x0000001007007c0c */ /* 0x000fe2000d741270 */
[----:B------:R-:W-:Y:S01]  /*5a6c0*/  VIADD R4, R5, 0x15e ;  /* 0x0000015e05047836 */ /* 0x000fe20000000000 */
[C---:B------:R-:W-:Y:S01]  /*5a6d0*/  PRMT R0, R237.reuse, 0x7772, RZ ;  /* 0x00007772ed007816 */ /* 0x040fe200000000ff */
[----:B------:R-:W2:Y:S01]  /*5a6e0*/  LDL.LU R181, [R1+0x5c] ;  /* 0x00005c0001b57983 */ /* 0x000ea20000300800 */
[----:B------:R-:W-:Y:S02]  /*5a6f0*/  ISETP.LT.AND P5, PT, R6, UR14, !P3 ;  /* 0x0000000e06007c0c */ /* 0x000fe4000dfa1270 */
[----:B------:R-:W-:Y:S01]  /*5a700*/  ISETP.GE.AND P0, PT, R4, UR39, PT ;  /* 0x0000002704007c0c */ /* 0x000fe2000bf06270 */
[----:B------:R-:W2:Y:S01]  /*5a710*/  LDL.LU.64 R192, [R1+0x7a0] ;  /* 0x0007a00001c07983 */ /* 0x000ea20000300a00 */
[----:B------:R-:W-:Y:S02]  /*5a720*/  PRMT R4, R237, 0x7773, RZ ;  /* 0x00007773ed047816 */ /* 0x000fe400000000ff */
[----:B------:R-:W-:Y:S01]  /*5a730*/  ISETP.GE.AND P1, PT, R178, UR57, PT ;  /* 0x00000039b2007c0c */ /* 0x000fe2000bf26270 */
[----:B----4-:R0:W-:Y:S01]  /*5a740*/  @P4 STG.E.U8 desc[UR58][R184.64], R0 ;  /* 0x00000000b8004986 */ /* 0x0101e2000c10113a */
[----:B------:R-:W-:-:S03]  /*5a750*/  ISETP.LT.AND P3, PT, R7, UR28, !P3 ;  /* 0x0000001c07007c0c */ /* 0x000fc6000df61270 */
[----:B------:R1:W-:Y:S01]  /*5a760*/  @P2 STG.E.U8 desc[UR58][R190.64], R4 ;  /* 0x00000004be002986 */ /* 0x0003e2000c10113a */
[----:B------:R-:W-:-:S03]  /*5a770*/  ISETP.LT.AND P2, PT, R6, UR24, !P1 ;  /* 0x0000001806007c0c */ /* 0x000fc6000cf41270 */
[----:B0-----:R-:W4:Y:S01]  /*5a780*/  LDL.LU.64 R184, [R1+0x798] ;  /* 0x0007980001b87983 */ /* 0x001f220000300a00 */
[C---:B------:R-:W-:Y:S02]  /*5a790*/  PRMT R0, R180.reuse, 0x7770, RZ ;  /* 0x00007770b4007816 */ /* 0x040fe400000000ff */
[----:B-1----:R-:W-:-:S03]  /*5a7a0*/  PRMT R4, R180, 0x7771, RZ ;  /* 0x00007771b4047816 */ /* 0x002fc600000000ff */
[----:B---3--:R0:W-:Y:S04]  /*5a7b0*/  @P5 STG.E.U8 desc[UR58][R186.64], R0 ;  /* 0x00000000ba005986 */ /* 0x0081e8000c10113a */
[----:B0-----:R-:W3:Y:S01]  /*5a7c0*/  LDL.LU.64 R186, [R1+0x790] ;  /* 0x0007900001ba7983 */ /* 0x001ee20000300a00 */
[----:B------:R-:W-:-:S03]  /*5a7d0*/  PRMT R0, R180, 0x7772, RZ ;  /* 0x00007772b4007816 */ /* 0x000fc600000000ff */
[----:B------:R-:W3:Y:S04]  /*5a7e0*/  LDL.LU.64 R190, [R1+0x788] ;  /* 0x0007880001be7983 */ /* 0x000ee80000300a00 */
[----:B--2---:R-:W-:Y:S04]  /*5a7f0*/  @P3 STG.E.U8 desc[UR58][R188.64], R4 ;  /* 0x00000004bc003986 */ /* 0x004fe8000c10113a */
[----:B------:R-:W2:Y:S04]  /*5a800*/  LDL.LU R237, [R1+0x40] ;  /* 0x0000400001ed7983 */ /* 0x000ea80000300800 */
[----:B------:R0:W-:Y:S04]  /*5a810*/  @P2 STG.E.U8 desc[UR58][R182.64], R0 ;  /* 0x00000000b6002986 */ /* 0x0001e8000c10113a */
[----:B0-----:R-:W2:Y:S01]  /*5a820*/  LDL.LU.64 R182, [R1+0x780] ;  /* 0x0007800001b67983 */ /* 0x001ea20000300a00 */
[----:B------:R-:W-:Y:S01]  /*5a830*/  VIADD R178, R5, 0x15f ;  /* 0x0000015f05b27836 */ /* 0x000fe20000000000 */
[----:B------:R-:W-:-:S02]  /*5a840*/  ISETP.LT.AND P1, PT, R7, UR22, !P1 ;  /* 0x0000001607007c0c */ /* 0x000fc4000cf21270 */
[----:B------:R-:W-:Y:S01]  /*5a850*/  PRMT R4, R180, 0x7773, RZ ;  /* 0x00007773b4047816 */ /* 0x000fe200000000ff */
[----:B------:R-:W2:Y:S01]  /*5a860*/  LDL.LU.64 R188, [R1+0x778] ;  /* 0x0007780001bc7983 */ /* 0x000ea20000300a00 */
[----:B------:R-:W-:Y:S01]  /*5a870*/  ISETP.GE.AND P4, PT, R178, UR9, PT ;  /* 0x00000009b2007c0c */ /* 0x000fe2000bf86270 */
[----:B------:R-:W-:Y:S02]  /*5a880*/  ULDC.64 UR8, c[0x0][0x228] ;  /* 0x00008a0000087ab9 */ /* 0x000fe40000000a00 */
[----:B------:R-:W-:Y:S02]  /*5a890*/  ISETP.LT.AND P5, PT, R6, UR8, !P0 ;  /* 0x0000000806007c0c */ /* 0x000fe4000c7a1270 */
[----:B------:R-:W-:Y:S02]  /*5a8a0*/  PRMT R0, R181, 0x7770, RZ ;  /* 0x00007770b5007816 */ /* 0x000fe400000000ff */
[----:B------:R-:W-:Y:S02]  /*5a8b0*/  ISETP.LT.AND P2, PT, R7, UR30, !P0 ;  /* 0x0000001e07007c0c */ /* 0x000fe4000c741270 */
[----:B------:R0:W-:Y:S01]  /*5a8c0*/  @P1 STG.E.U8 desc[UR58][R192.64], R4 ;  /* 0x00000004c0001986 */ /* 0x0001e2000c10113a */
[----:B------:R-:W-:Y:S01]  /*5a8d0*/  VIADD R178, R5, 0x160 ;  /* 0x0000016005b27836 */ /* 0x000fe20000000000 */
[----:B------:R-:W-:-:S05]  /*5a8e0*/  ULDC UR8, c[0x0][0x228] ;  /* 0x00008a0000087ab9 */ /* 0x000fca0000000800 */
[----:B----4-:R1:W-:Y:S01]  /*5a8f0*/  @P5 STG.E.U8 desc[UR58][R184.64], R0 ;  /* 0x00000000b8005986 */ /* 0x0103e2000c10113a */
[----:B------:R-:W-:Y:S01]  /*5a900*/  ISETP.LT.AND P5, PT, R6, UR4, !P4 ;  /* 0x0000000406007c0c */ /* 0x000fe2000e7a1270 */
[----:B------:R-:W-:Y:S02]  /*5a910*/  ULDC UR4, c[0x0][0x228] ;  /* 0x00008a0000047ab9 */ /* 0x000fe40000000800 */
[----:B------:R-:W-:Y:S01]  /*5a920*/  ISETP.LT.AND P4, PT, R7, UR4, !P4 ;  /* 0x0000000407007c0c */ /* 0x000fe2000e781270 */
[----:B0-----:R-:W-:Y:S01]  /*5a930*/  VIADD R4, R5, 0x162 ;  /* 0x0000016205047836 */ /* 0x001fe20000000000 */
[----:B------:R-:W-:Y:S01]  /*5a940*/  ISETP.GE.AND P3, PT, R178, UR61, PT ;  /* 0x0000003db2007c0c */ /* 0x000fe2000bf66270 */
[----:B------:R-:W-:Y:S01]  /*5a950*/  ULDC UR4, c[0x0][0x228] ;  /* 0x00008a0000047ab9 */ /* 0x000fe20000000800 */
[----:B-1----:R-:W4:Y:S01]  /*5a960*/  LDL.LU.64 R184, [R1+0x770] ;  /* 0x0007700001b87983 */ /* 0x002f220000300a00 */
[----:B------:R-:W-:Y:S02]  /*5a970*/  PRMT R0, R181, 0x7771, RZ ;  /* 0x00007771b5007816 */ /* 0x000fe400000000ff */
[----:B------:R-:W-:-:S02]  /*5a980*/  ISETP.GE.AND P1, PT, R4, UR41, PT ;  /* 0x0000002904007c0c */ /* 0x000fc4000bf26270 */
[C---:B------:R-:W-:Y:S01]  /*5a990*/  PRMT R4, R181.reuse, 0x7773, RZ ;  /* 0x00007773b5047816 */ /* 0x040fe200000000ff */
[----:B---3--:R0:W-:Y:S04]  /*5a9a0*/  @P2 STG.E.U8 desc[UR58][R186.64], R0 ;  /* 0x00000000ba002986 */ /* 0x0081e8000c10113a */
[----:B0-----:R-:W3:Y:S01]  /*5a9b0*/  LDL.LU R187, [R1+0x44] ;  /* 0x0000440001bb7983 */ /* 0x001ee20000300800 */
[----:B------:R-:W-:-:S03]  /*5a9c0*/  PRMT R0, R181, 0x7772, RZ ;  /* 0x00007772b5007816 */ /* 0x000fc600000000ff */
[----:B------:R-:W3:Y:S04]  /*5a9d0*/  LDL.LU.64 R180, [R1+0x768] ;  /* 0x0007680001b47983 */ /* 0x000ee80000300a00 */
[----:B------:R-:W3:Y:S04]  /*5a9e0*/  LDL.LU.64 R192, [R1+0x760] ;  /* 0x0007600001c07983 */ /* 0x000ee80000300a00 */
[----:B------:R0:W-:Y:S04]  /*5a9f0*/  @P5 STG.E.U8 desc[UR58][R190.64], R0 ;  /* 0x00000000be005986 */ /* 0x0001e8000c10113a */
[----:B--2---:R1:W-:Y:S04]  /*5aa00*/  @P4 STG.E.U8 desc[UR58][R182.64], R4 ;  /* 0x00000004b6004986 */ /* 0x0043e8000c10113a */
[----:B0-----:R-:W2:Y:S04]  /*5aa10*/  LDL.LU.64 R190, [R1+0x758] ;  /* 0x0007580001be7983 */ /* 0x001ea80000300a00 */
[----:B-1----:R-:W2:Y:S01]  /*5aa20*/  LDL.LU.64 R182, [R1+0x750] ;  /* 0x0007500001b67983 */ /* 0x002ea20000300a00 */
[----:B------:R-:W-:Y:S01]  /*5aa30*/  ISETP.LT.AND P6, PT, R6, UR6, !P3 ;  /* 0x0000000606007c0c */ /* 0x000fe2000dfc1270 */
[----:B------:R-:W-:Y:S01]  /*5aa40*/  VIADD R178, R5, 0x161 ;  /* 0x0000016105b27836 */ /* 0x000fe20000000000 */
[----:B------:R-:W-:Y:S01]  /*5aa50*/  ISETP.LT.AND P3, PT, R7, UR4, !P3 ;  /* 0x0000000407007c0c */ /* 0x000fe2000df61270 */
[----:B------:R-:W-:Y:S01]  /*5aa60*/  ULDC UR4, c[0x0][0x228] ;  /* 0x00008a0000047ab9 */ /* 0x000fe20000000800 */
[----:B------:R-:W-:Y:S01]  /*5aa70*/  PRMT R0, R237, 0x7770, RZ ;  /* 0x00007770ed007816 */ /* 0x000fe200000000ff */
[----:B------:R-:W-:Y:S01]  /*5aa80*/  VIADD R4, R5, 0x1ff ;  /* 0x000001ff05047836 */ /* 0x000fe20000000000 */
[----:B------:R-:W-:Y:S01]  /*5aa90*/  ISETP.GE.AND P0, PT, R178, UR27, PT ;  /* 0x0000001bb2007c0c */ /* 0x000fe2000bf06270 */
[----:B------:R-:W-:-:S03]  /*5aaa0*/  ULDC UR6, c[0x0][0x228] ;  /* 0x00008a0000067ab9 */ /* 0x000fc60000000800 */
[----:B------:R-:W-:Y:S01]  /*5aab0*/  ISETP.LT.AND P5, PT, R6, UR4, !P0 ;  /* 0x0000000406007c0c */ /* 0x000fe2000c7a1270 */
[----:B------:R-:W-:Y:S02]  /*5aac0*/  ULDC UR4, c[0x0][0x228] ;  /* 0x00008a0000047ab9 */ /* 0x000fe40000000800 */
[----:B------:R0:W-:Y:S01]  /*5aad0*/  @P6 STG.E.U8 desc[UR58][R188.64], R0 ;  /* 0x00000000bc006986 */ /* 0x0001e2000c10113a */
[----:B------:R-:W-:Y:S01]  /*5aae0*/  ISETP.LT.AND P0, PT, R7, UR4, !P0 ;  /* 0x0000000407007c0c */ /* 0x000fe2000c701270 */
[----:B------:R-:W-:Y:S01]  /*5aaf0*/  ULDC UR4, c[0x0][0x228] ;  /* 0x00008a0000047ab9 */ /* 0x000fe20000000800 */
[----:B0-----:R-:W-:-:S05]  /*5ab00*/  PRMT R0, R237, 0x7771, RZ ;  /* 0x00007771ed007816 */ /* 0x001fca00000000ff */
[----:B----4-:R0:W-:Y:S01]  /*5ab10*/  @P3 STG.E.U8 desc[UR58][R184.64], R0 ;  /* 0x00000000b8003986 */ /* 0x0101e2000c10113a */
[----:B------:R-:W-:Y:S02]  /*5ab20*/  ISETP.LT.AND P3, PT, R6, UR4, !P1 ;  /* 0x0000000406007c0c */ /* 0x000fe4000cf61270 */
[----:B------:R-:W-:Y:S01]  /*5ab30*/  ISETP.GE.AND P4, PT, R4, UR31, PT ;  /* 0x0000001f04007c0c */ /* 0x000fe2000bf86270 */
[----:B------:R-:W-:Y:S01]  /*5ab40*/  VIADD R178, R5, 0x163 ;  /* 0x0000016305b27836 */ /* 0x000fe20000000000 */
[----:B------:R-:W-:Y:S01]  /*5ab50*/  ISETP.LT.AND P6, PT, R7, UR6, !P1 ;  /* 0x0000000607007c0c */ /* 0x000fe2000cfc1270 */
[----:B------:R-:W-:Y:S01]  /*5ab60*/  ULDC UR4, c[0x0][0x22c] ;  /* 0x00008b0000047ab9 */ /* 0x000fe20000000800 */
[C---:B------:R-:W-:Y:S01]  /*5ab70*/  PRMT R4, R237.reuse, 0x7772, RZ ;  /* 0x00007772ed047816 */ /* 0x040fe200000000ff */
[----:B------:R-:W-:Y:S01]  /*5ab80*/  ULDC UR6, c[0x0][0x228] ;  /* 0x00008a0000067ab9 */ /* 0x000fe20000000800 */
[----:B0-----:R-:W4:Y:S01]  /*5ab90*/  LDL.LU.64 R184, [R1+0x748] ;  /* 0x0007480001b87983 */ /* 0x001f220000300a00 */
[----:B------:R-:W-:-:S03]  /*5aba0*/  PRMT R0, R237, 0x7773, RZ ;  /* 0x00007773ed007816 */ /* 0x000fc600000000ff */
[----:B------:R-:W4:Y:S04]  /*5abb0*/  LDL.LU R186, [R1+0x48] ;  /* 0x0000480001ba7983 */ /* 0x000f280000300800 */
[----:B------:R-:W4:Y:S04]  /*5abc0*/  LDL.LU.64 R188, [R1+0x740] ;  /* 0x0007400001bc7983 */ /* 0x000f280000300a00 */
[----:B---3--:R0:W-:Y:S04]  /*5abd0*/  @P5 STG.E.U8 desc[UR58][R180.64], R4 ;  /* 0x00000004b4005986 */ /* 0x0081e8000c10113a */
[----:B------:R1:W-:Y:S04]  /*5abe0*/  @P0 STG.E.U8 desc[UR58][R192.64], R0 ;  /* 0x00000000c0000986 */ /* 0x0003e8000c10113a */
[----:B0-----:R-:W3:Y:S01]  /*5abf0*/  LDL.LU.64 R180, [R1+0x738] ;  /* 0x0007380001b47983 */ /* 0x001ee20000300a00 */
[----:B------:R-:W-:-:S02]  /*5ac00*/  PRMT R4, R187, 0x7770, RZ ;  /* 0x00007770bb047816 */ /* 0x000fc400000000ff */
[----:B-1----:R-:W-:-:S03]  /*5ac10*/  PRMT R0, R187, 0x7771, RZ ;  /* 0x00007771bb007816 */ /* 0x002fc600000000ff */
[----:B--2---:R-:W-:Y:S04]  /*5ac20*/  @P3 STG.E.U8 desc[UR58][R190.64], R4 ;  /* 0x00000004be003986 */ /* 0x004fe8000c10113a */
[----:B------:R0:W-:Y:S04]  /*5ac30*/  @P6 STG.E.U8 desc[UR58][R182.64], R0 ;  /* 0x00000000b6006986 */ /* 0x0001e8000c10113a */
[----:B0-----:R-:W2:Y:S01]  /*5ac40*/  LDL.LU.64 R182, [R1+0x730] ;  /* 0x0007300001b67983 */ /* 0x001ea20000300a00 */
[----:B------:R-:W-:Y:S01]  /*5ac50*/  ISETP.GE.AND P2, PT, R178, UR19, PT ;  /* 0x00000013b2007c0c */ /* 0x000fe2000bf46270 */
[----:B------:R-:W-:-:S02]  /*5ac60*/  VIADD R178, R5, 0x164 ;  /* 0x0000016405b27836 */ /* 0x000fc40000000000 */
[----:B------:R-:W-:Y:S01]  /*5ac70*/  VIADD R0, R5, 0x165 ;  /* 0x0000016505007836 */ /* 0x000fe20000000000 */
[----:B------:R-:W-:Y:S01]  /*5ac80*/  PRMT R4, R187, 0x7772, RZ ;  /* 0x00007772bb047816 */ /* 0x000fe200000000ff */
[----:B------:R-:W2:Y:S01]  /*5ac90*/  LDL.LU R237, [R1+0x4c] ;  /* 0x00004c0001ed7983 */ /* 0x000ea20000300800 */
[----:B------:R-:W-:Y:S01]  /*5aca0*/  ISETP.GE.AND P1, PT, R178, UR4, PT ;  /* 0x00000004b2007c0c */ /* 0x000fe2000bf26270 */
[----:B------:R-:W-:Y:S02]  /*5acb0*/  ULDC UR4, c[0x0][0x228] ;  /* 0x00008a0000047ab9 */ /* 0x000fe40000000800 */
[----:B------:R-:W-:Y:S01]  /*5acc0*/  ISETP.LT.AND P3, PT, R6, UR4, !P2 ;  /* 0x0000000406007c0c */ /* 0x000fe2000d761270 */
[----:B------:R-:W-:Y:S01]  /*5acd0*/  ULDC UR4, c[0x0][0x22c] ;  /* 0x00008b0000047ab9 */ /* 0x000fe20000000800 */
[----:B------:R-:W-:Y:S01]  /*5ace0*/  ISETP.LT.AND P2, PT, R7, UR6, !P2 ;  /* 0x0000000607007c0c */ /* 0x000fe2000d741270 */
[----:B------:R-:W-:Y:S01]  /*5acf0*/  ULDC UR6, c[0x0][0x228] ;  /* 0x00008a0000067ab9 */ /* 0x000fe20000000800 */
[----:B------:R-:W-:Y:S01]  /*5ad00*/  ISETP.GE.AND P0, PT, R0, UR4, PT ;  /* 0x0000000400007c0c */ /* 0x000fe2000bf06270 */
[C---:B------:R-:W-:Y:S01]  /*5ad10*/  VIADD R0, R5.reuse, 0x166 ;  /* 0x0000016605007836 */ /* 0x040fe20000000000 */
[----:B------:R-:W-:Y:S01]  /*5ad20*/  ISETP.LT.AND P5, PT, R6, UR8, !P1 ;  /* 0x0000000806007c0c */ /* 0x000fe2000cfa1270 */
[----:B------:R-:W-:Y:S01]  /*5ad30*/  ULDC UR4, c[0x0][0x22c] ;  /* 0x00008b0000047ab9 */ /* 0x000fe20000000800 */
[----:B------:R-:W-:Y:S01]  /*5ad40*/  VIADD R178, R5, 0x168 ;  /* 0x0000016805b27836 */ /* 0x000fe20000000000 */
[----:B------:R-:W-:-:S04]  /*5ad50*/  ULDC UR8, c[0x0][0x228] ;  /* 0x00008a0000087ab9 */ /* 0x000fc80000000800 */
[----:B----4-:R0:W-:Y:S01]  /*5ad60*/  @P3 STG.E.U8 desc[UR58][R184.64], R4 ;  /* 0x00000004b8003986 */ /* 0x0101e2000c10113a */
[----:B------:R-:W-:Y:S01]  /*5ad70*/  ISETP.GE.AND P3, PT, R0, UR4, PT ;  /* 0x0000000400007c0c */ /* 0x000fe2000bf66270 */
[----:B------:R-:W-:Y:S02]  /*5ad80*/  ULDC UR4, c[0x0][0x228] ;  /* 0x00008a0000047ab9 */ /* 0x000fe40000000800 */
[----:B------:R-:W-:Y:S01]  /*5ad90*/  ISETP.LT.AND P1, PT, R7, UR4, !P1 ;  /* 0x0000000407007c0c */ /* 0x000fe2000cf21270 */
[----:B------:R-:W-:Y:S01]  /*5ada0*/  ULDC UR4, c[0x0][0x22c] ;  /* 0x00008b0000047ab9 */ /* 0x000fe20000000800 */
[----:B------:R-:W-:Y:S01]  /*5adb0*/  PRMT R0, R186, 0x7770, RZ ;  /* 0x00007770ba007816 */ /* 0x000fe200000000ff */
[----:B0-----:R-:W4:Y:S01]  /*5adc0*/  LDL.LU.64 R184, [R1+0x728] ;  /* 0x0007280001b87983 */ /* 0x001f220000300a00 */
[----:B------:R-:W-:-:S03]  /*5add0*/  PRMT R4, R187, 0x7773, RZ ;  /* 0x00007773bb047816 */ /* 0x000fc600000000ff */
[----:B------:R-:W4:Y:S04]  /*5ade0*/  LDL.LU.64 R192, [R1+0x720] ;  /* 0x0007200001c07983 */ /* 0x000f280000300a00 */
[----:B------:R-:W-:Y:S04]  /*5adf0*/  @P2 STG.E.U8 desc[UR58][R188.64], R4 ;  /* 0x00000004bc002986 */ /* 0x000fe8000c10113a */
[----:B------:R-:W4:Y:S04]  /*5ae00*/  LDL.LU.64 R190, [R1+0x718] ;  /* 0x0007180001be7983 */ /* 0x000f280000300a00 */
[----:B---3--:R0:W-:Y:S04]  /*5ae10*/  @P5 STG.E.U8 desc[UR58][R180.64], R0 ;  /* 0x00000000b4005986 */ /* 0x0081e8000c10113a */
[----:B0-----:R-:W3:Y:S01]  /*5ae20*/  LDL.LU.64 R180, [R1+0x710] ;  /* 0x0007100001b47983 */ /* 0x001ee20000300a00 */
[----:B------:R-:W-:-:S05]  /*5ae30*/  PRMT R0, R186, 0x7771, RZ ;  /* 0x00007771ba007816 */ /* 0x000fca00000000ff */
[----:B--2---:R0:W-:Y:S04]  /*5ae40*/  @P1 STG.E.U8 desc[UR58][R182.64], R0 ;  /* 0x00000000b6001986 */ /* 0x0041e8000c10113a */
[----:B0-----:R-:W2:Y:S01]  /*5ae50*/  LDL.LU.64 R182, [R1+0x708] ;  /* 0x0007080001b67983 */ /* 0x001ea20000300a00 */
[----:B------:R-:W-:Y:S01]  /*5ae60*/  ISETP.LT.AND P5, PT, R6, UR6, !P0 ;  /* 0x0000000606007c0c */ /* 0x000fe2000c7a1270 */
[----:B------:R-:W-:Y:S01]  /*5ae70*/  VIADD R4, R5, 0x167 ;  /* 0x0000016705047836 */ /* 0x000fe20000000000 */
[----:B------:R-:W-:Y:S01]  /*5ae80*/  ULDC UR6, c[0x0][0x228] ;  /* 0x00008a0000067ab9 */ /* 0x000fe20000000800 */
[----:B------:R-:W2:Y:S01]  /*5ae90*/  LDL.LU R187, [R1+0x30] ;  /* 0x0000300001bb7983 */ /* 0x000ea20000300800 */
[C---:B------:R-:W-:Y:S01]  /*5aea0*/  ISETP.LT.AND P0, PT, R7.reuse, UR6, !P0 ;  /* 0x0000000607007c0c */ /* 0x040fe2000c701270 */
[----:B------:R-:W-:Y:S01]  /*5aeb0*/  ULDC UR6, c[0x0][0x228] ;  /* 0x00008a0000067ab9 */ /* 0x000fe20000000800 */
[----:B------:R-:W-:Y:S01]  /*5aec0*/  ISETP.GE.AND P2, PT, R4, UR4, PT ;  /* 0x0000000404007c0c */ /* 0x000fe2000bf46270 */
[----:B------:R-:W-:Y:S01]  /*5aed0*/  ULDC UR4, c[0x0][0x228] ;  /* 0x00008a0000047ab9 */ /* 0x000fe20000000800 */
[----:B------:R-:W-:Y:S01]  /*5aee0*/  PRMT R4, R186, 0x7772, RZ ;  /* 0x00007772ba047816 */ /* 0x000fe200000000ff */
[----:B------:R-:W2:Y:S01]  /*5aef0*/  LDL.LU.64 R188, [R1+0x700] ;  /* 0x0007000001bc7983 */ /* 0x000ea20000300a00 */
[----:B------:R-:W-:Y:S01]  /*5af00*/  ISETP.LT.AND P6, PT, R6, UR4, !P3 ;  /* 0x0000000406007c0c */ /* 0x000fe2000dfc1270 */
[----:B------:R-:W-:Y:S01]  /*5af10*/  ULDC UR4, c[0x0][0x22c] ;  /* 0x00008b0000047ab9 */ /* 0x000fe20000000800 */
[----:B------:R-:W-:Y:S01]  /*5af20*/  ISETP.LT.AND P3, PT, R7, UR6, !P3 ;  /* 0x0000000607007c0c */ /* 0x000fe2000df61270 */
[----:B------:R-:W-:Y:S01]  /*5af30*/  ULDC UR6, c[0x0][0x228] ;  /* 0x00008a0000067ab9 */ /* 0x000fe20000000800 */
[----:B------:R-:W-:-:S02]  /*5af40*/  PRMT R0, R186, 0x7773, RZ ;  /* 0x00007773ba007816 */ /* 0x000fc400000000ff */
[----:B------:R-:W-:Y:S01]  /*5af50*/  ISETP.GE.AND P1, PT, R178, UR4, PT ;  /* 0x00000004b2007c0c */ /* 0x000fe2000bf26270 */
[----:B------:R-:W-:Y:S01]  /*5af60*/  ULDC UR4, c[0x0][0x228] ;  /* 0x00008a0000047ab9 */ /* 0x000fe20000000800 */
[----:B----4-:R0:W-:Y:S01]  /*5af70*/  @P5 STG.E.U8 desc[UR58][R184.64], R4 ;  /* 0x00000004b8005986 */ /* 0x0101e2000c10113a */
[----:B------:R-:W-:Y:S01]  /*5af80*/  ISETP.LT.AND P5, PT, R6, UR4, !P2 ;  /* 0x0000000406007c0c */ /* 0x000fe2000d7a1270 */
[----:B------:R-:W-:Y:S02]  /*5af90*/  ULDC UR4, c[0x0][0x22c] ;  /* 0x00008b0000047ab9 */ /* 0x000fe40000000800 */
[----:B------:R1:W-:Y:S04]  /*5afa0*/  @P0 STG.E.U8 desc[UR58][R192.64], R0 ;  /* 0x00000000c0000986 */ /* 0x0003e8000c10113a */
[----:B0-----:R-:W4:Y:S01]  /*5afb0*/  LDL.LU.64 R184, [R1+0x6f8] ;  /* 0x0006f80001b87983 */ /* 0x001f220000300a00 */
[----:B------:R-:W-:-:S02]  /*5afc0*/  PRMT R4, R237, 0x7770, RZ ;  /* 0x00007770ed047816 */ /* 0x000fc400000000ff */
[----:B-1----:R-:W-:-:S03]  /*5afd0*/  PRMT R0, R237, 0x7771, RZ ;  /* 0x00007771ed007816 */ /* 0x002fc600000000ff */
[----:B------:R0:W-:Y:S02]  /*5afe0*/  @P6 STG.E.U8 desc[UR58][R190.64], R4 ;  /* 0x00000004be006986 */ /* 0x0001e4000c10113a */
[----:B0-----:R-:W-:Y:S02]  /*5aff0*/  PRMT R4, R237, 0x7772, RZ ;  /* 0x00007772ed047816 */ /* 0x001fe400000000ff */
[----:B---3--:R0:W-:Y:S04]  /*5b000*/  @P3 STG.E.U8 desc[UR58][R180.64], R0 ;  /* 0x00000000b4003986 */ /* 0x0081e8000c10113a */
[----:B0-----:R-:W3:Y:S04]  /*5b010*/  LDL.LU.64 R180, [R1+0x6f0] ;  /* 0x0006f00001b47983 */ /* 0x001ee80000300a00 */
[----:B--2---:R0:W-:Y:S04]  /*5b020*/  @P5 STG.E.U8 desc[UR58][R182.64], R4 ;  /* 0x00000004b6005986 */ /* 0x0041e8000c10113a */
[----:B0-----:R-:W2:Y:S01]  /*5b030*/  LDL.LU.64 R182, [R1+0x6e8] ;  /* 0x0006e80001b67983 */ /* 0x001ea20000300a00 */
[----:B------:R-:W-:Y:S01]  /*5b040*/  VIADD R0, R5, 0x169 ;  /* 0x0000016905007836 */ /* 0x000fe20000000000 */
[----:B------:R-:W-:Y:S01]  /*5b050*/  ISETP.LT.AND P2, PT, R7, UR6, !P2 ;  /* 0x0000000607007c0c */ /* 0x000fe2000d741270 */
[----:B------:R-:W-:Y:S01]  /*5b060*/  ULDC UR6, c[0x0][0x228] ;  /* 0x00008a0000067ab9 */ /* 0x000fe20000000800 */
[----:B------:R-:W-:Y:S01]  /*5b070*/  ISETP.LT.AND P6, PT, R6, UR8, !P1 ;  /* 0x0000000806007c0c */ /* 0x000fe2000cfc1270 */
[----:B------:R-:W2:Y:S01]  /*5b080*/  LDL.LU R186, [R1+0x34] ;  /* 0x0000340001ba7983 */ /* 0x000ea20000300800 */
[----:B------:R-:W-:Y:S01]  /*5b090*/  ISETP.GE.AND P0, PT, R0, UR4, PT ;  /* 0x0000000400007c0c */ /* 0x000fe2000bf06270 */
[----:B------:R-:W-:Y:S01]  /*5b0a0*/  VIADD R0, R5, 0x16a ;  /* 0x0000016a05007836 */ /* 0x000fe20000000000 */
[----:B------:R-:W-:Y:S01]  /*5b0b0*/  ULDC UR4, c[0x0][0x22c] ;  /* 0x00008b0000047ab9 */ /* 0x000fe20000000800 */
[----:B------:R-:W-:Y:S01]  /*5b0c0*/  PRMT R4, R237, 0x7773, RZ ;  /* 0x00007773ed047816 */ /* 0x000fe200000000ff */
[----:B------:R-:W2:Y:S01]  /*5b0d0*/  LDL.LU.64 R192, [R1+0x6e0] ;  /* 0x0006e00001c07983 */ /* 0x000ea20000300a00 */
[----:B------:R-:W-:Y:S01]  /*5b0e0*/  VIADD R178, R5, 0x16c ;  /* 0x0000016c05b27836 */ /* 0x000fe20000000000 */
[----:B------:R-:W-:Y:S01]  /*5b0f0*/  ISETP.GE.AND P3, PT, R0, UR4, PT ;  /* 0x0000000400007c0c */ /* 0x000fe2000bf66270 */
[----:B------:R-:W-:Y:S01]  /*5b100*/  ULDC UR4, c[0x0][0x228] ;  /* 0x00008a0000047ab9 */ /* 0x000fe20000000800 */
[----:B------:R-:W-:Y:S01]  /*5b110*/  PRMT R0, R187, 0x7770, RZ ;  /* 0x00007770bb007816 */ /* 0x000fe200000000ff */
[----:B------:R0:W-:Y:S01]  /*5b120*/  @P2 STG.E.U8 desc[UR58][R188.64], R4 ;  /* 0x00000004bc002986 */ /* 0x0001e2000c10113a */
[----:B------:R-:W-:Y:S01]  /*5b130*/  ISETP.LT.AND P1, PT, R7, UR4, !P1 ;  /* 0x0000000407007c0c */ /* 0x000fe2000cf21270 */
[----:B------:R-:W-:Y:S01]  /*5b140*/  ULDC UR4, c[0x0][0x22c] ;  /* 0x00008b0000047ab9 */ /* 0x000fe20000000800 */
[----:B------:R-:W-:Y:S01]  /*5b150*/  ULDC UR8, c[0x0][0x228] ;  /* 0x00008a0000087ab9 */ /* 0x000fe20000000800 */
[----:B------:R-:W2:Y:S01]  /*5b160*/  LDL.LU.64 R190, [R1+0x6d8] ;  /* 0x0006d80001be7983 */ /* 0x000ea20000300a00 */
[----:B------:R-:W-:Y:S01]  /*5b170*/  ISETP.LT.AND P5, PT, R6, UR6, !P0 ;  /* 0x0000000606007c0c */ /* 0x000fe2000c7a1270 */
[----:B------:R-:W-:-:S02]  /*5b180*/  ULDC UR6, c[0x0][0x228] ;  /* 0x00008a0000067ab9 */ /* 0x000fc40000000800 */
[----:B----4-:R1:W-:Y:S01]  /*5b190*/  @P6 STG.E.U8 desc[UR58][R184.64], R0 ;  /* 0x00000000b8006986 */ /* 0x0103e2000c10113a */
[----:B0-----:R-:W-:-:S03]  /*5b1a0*/  VIADD R4, R5, 0x16b ;  /* 0x0000016b05047836 */ /* 0x001fc60000000000 */
[----:B-1----:R-:W4:Y:S01]  /*5b1b0*/  LDL.LU.64 R184, [R1+0x6d0] ;  /* 0x0006d00001b87983 */ /* 0x002f220000300a00 */
[C---:B------:R-:W-:Y:S02]  /*5b1c0*/  PRMT R0, R187.reuse, 0x7771, RZ ;  /* 0x00007771bb007816 */ /* 0x040fe400000000ff */
[----:B------:R-:W-:Y:S01]  /*5b1d0*/  ISETP.GE.AND P2, PT, R4, UR4, PT ;  /* 0x0000000404007c0c */ /* 0x000fe2000bf46270 */
[----:B------:R-:W-:Y:S01]  /*5b1e0*/  ULDC UR4, c[0x0][0x228] ;  /* 0x00008a0000047ab9 */ /* 0x000fe20000000800 */
[----:B------:R-:W-:Y:S01]  /*5b1f0*/  PRMT R4, R187, 0x7772, RZ ;  /* 0x00007772bb047816 */ /* 0x000fe200000000ff */
[----:B---3--:R0:W-:Y:S04]  /*5b200*/  @P1 STG.E.U8 desc[UR58][R180.64], R0 ;  /* 0x00000000b4001986 */ /* 0x0081e8000c10113a */
[----:B0-----:R-:W3:Y:S04]  /*5b210*/  LDL.LU.64 R180, [R1+0x6c8] ;  /* 0x0006c80001b47983 */ /* 0x001ee80000300a00 */
[----:B------:R-:W3:Y:S04]  /*5b220*/  LDL.LU R237, [R1+0x38] ;  /* 0x0000380001ed7983 */ /* 0x000ee80000300800 */
[----:B------:R-:W3:Y:S04]  /*5b230*/  LDL.LU.64 R188, [R1+0x6c0] ;  /* 0x0006c00001bc7983 */ /* 0x000ee80000300a00 */
[----:B--2---:R0:W-:Y:S04]  /*5b240*/  @P5 STG.E.U8 desc[UR58][R182.64], R4 ;  /* 0x00000004b6005986 */ /* 0x0041e8000c10113a */
[----:B0-----:R-:W2:Y:S01]  /*5b250*/  LDL.LU.64 R182, [R1+0x6b8] ;  /* 0x0006b80001b67983 */ /* 0x001ea20000300a00 */
[C---:B------:R-:W-:Y:S01]  /*5b260*/  ISETP.LT.AND P0, PT, R7.reuse, UR6, !P0 ;  /* 0x0000000607007c0c */ /* 0x040fe2000c701270 */
[----:B------:R-:W-:Y:S01]  /*5b270*/  ULDC UR6, c[0x0][0x228] ;  /* 0x00008a0000067ab9 */ /* 0x000fe20000000800 */
[----:B------:R-:W-:Y:S01]  /*5b280*/  ISETP.LT.AND P6, PT, R6, UR4, !P3 ;  /* 0x0000000406007c0c */ /* 0x000fe2000dfc1270 */
[----:B------:R-:W-:Y:S01]  /*5b290*/  ULDC UR4, c[0x0][0x22c] ;  /* 0x00008b0000047ab9 */ /* 0x000fe20000000800 */
[----:B------:R-:W-:Y:S01]  /*5b2a0*/  ISETP.LT.AND P3, PT, R7, UR6, !P3 ;  /* 0x0000000607007c0c */ /* 0x000fe2000df61270 */
[----:B------:R-:W-:Y:S01]  /*5b2b0*/  ULDC UR6, c[0x0][0x228] ;  /* 0x00008a0000067ab9 */ /* 0x000fe20000000800 */
[----:B------:R-:W-:-:S02]  /*5b2c0*/  PRMT R0, R187, 0x7773, RZ ;  /* 0x00007773bb007816 */ /* 0x000fc400000000ff */
[----:B------:R-:W-:Y:S02]  /*5b2d0*/  PRMT R4, R186, 0x7770, RZ ;  /* 0x00007770ba047816 */ /* 0x000fe400000000ff */
[----:B------:R-:W-:Y:S01]  /*5b2e0*/  ISETP.GE.AND P1, PT, R178, UR4, PT ;  /* 0x00000004b2007c0c */ /* 0x000fe2000bf26270 */
[----:B------:R-:W-:Y:S02]  /*5b2f0*/  ULDC UR4, c[0x0][0x228] ;  /* 0x00008a0000047ab9 */ /* 0x000fe40000000800 */
[----:B------:R0:W-:Y:S01]  /*5b300*/  @P0 STG.E.U8 desc[UR58][R192.64], R0 ;  /* 0x00000000c0000986 */ /* 0x0001e2000c10113a */
[----:B------:R-:W-:Y:S01]  /*5b310*/  ISETP.LT.AND P5, PT, R6, UR4, !P2 ;  /* 0x0000000406007c0c */ /* 0x000fe2000d7a1270 */
[----:B------:R-:W-:Y:S02]  /*5b320*/  ULDC UR4, c[0x0][0x22c] ;  /* 0x00008b0000047ab9 */ /* 0x000fe40000000800 */
[----:B------:R1:W-:Y:S01]  /*5b330*/  @P6 STG.E.U8 desc[UR58][R190.64], R4 ;  /* 0x00000004be006986 */ /* 0x0003e2000c10113a */
[----:B0-----:R-:W-:-:S05]  /*5b340*/  PRMT R0, R186, 0x7771, RZ ;  /* 0x00007771ba007816 */ /* 0x001fca00000000ff */
[----:B----4-:R0:W-:Y:S01]  /*5b350*/  @P3 STG.E.U8 desc[UR58][R184.64], R0 ;  /* 0x00000000b8003986 */ /* 0x0101e2000c10113a */
[----:B------:R-:W-:Y:S01]  /*5b360*/  ISETP.LT.AND P2, PT, R7, UR6, !P2 ;  /* 0x0000000607007c0c */ /* 0x000fe2000d741270 */
[----:B------:R-:W-:Y:S01]  /*5b370*/  ULDC UR6, c[0x0][0x228] ;  /* 0x00008a0000067ab9 */ /* 0x000fe20000000800 */
[----:B------:R-:W-:Y:S01]  /*5b380*/  ISETP.LT.AND P6, PT, R6, UR8, !P1 ;  /* 0x0000000806007c0c */ /* 0x000fe2000cfc1270 */
[C---:B------:R-:W-:Y:S01]  /*5b390*/  VIADD R178, R5.reuse, 0x170 ;  /* 0x0000017005b27836 */ /* 0x040fe20000000000 */
[----:B-1----:R-:W-:Y:S01]  /*5b3a0*/  PRMT R4, R186, 0x7772, RZ ;  /* 0x00007772ba047816 */ /* 0x002fe200000000ff */
[----:B------:R-:W-:Y:S01]  /*5b3b0*/  ULDC UR8, c[0x0][0x228] ;  /* 0x00008a0000087ab9 */ /* 0x000fe20000000800 */
[----:B0-----:R-:W4:Y:S01]  /*5b3c0*/  LDL.LU.64 R184, [R1+0x6b0] ;  /* 0x0006b00001b87983 */ /* 0x001f220000300a00 */
[----:B------:R-:W-:-:S03]  /*5b3d0*/  VIADD R0, R5, 0x16d ;  /* 0x0000016d05007836 */ /* 0x000fc60000000000 */
[----:B------:R-:W4:Y:S02]  /*5b3e0*/  LDL.LU R187, [R1+0x3c] ;  /* 0x00003c0001bb7983 */ /* 0x000f240000300800 */
[----:B------:R-:W-:Y:S01]  /*5b3f0*/  ISETP.GE.AND P0, PT, R0, UR4, PT ;  /* 0x0000000400007c0c */ /* 0x000fe2000bf06270 */
[----:B------:R-:W-:Y:S01]  /*5b400*/  VIADD R0, R5, 0x16e ;  /* 0x0000016e05007836 */ /* 0x000fe20000000000 */
[----:B------:R-:W-:-:S04]  /*5b410*/  ULDC UR4, c[0x0][0x22c] ;  /* 0x00008b0000047ab9 */ /* 0x000fc80000000800 */
[----:B------:R-:W-:Y:S01]  /*5b420*/  ISETP.GE.AND P3, PT, R0, UR4, PT ;  /* 0x0000000400007c0c */ /* 0x000fe2000bf66270 */
[----:B------:R-:W-:Y:S01]  /*5b430*/  ULDC UR4, c[0x0][0x228] ;  /* 0x00008a0000047ab9 */ /* 0x000fe20000000800 */
[----:B---3--:R0:W-:Y:S01]  /*5b440*/  @P5 STG.E.U8 desc[UR58][R180.64], R4 ;  /* 0x00000004b4005986 */ /* 0x0081e2000c10113a */
[----:B------:R-:W-:-:S03]  /*5b450*/  PRMT R0, R237, 0x7770, RZ ;  /* 0x00007770ed007816 */ /* 0x000fc600000000ff */
[----:B0-----:R-:W3:Y:S01]  /*5b460*/  LDL.LU.64 R180, [R1+0x6a8] ;  /* 0x0006a80001b47983 */ /* 0x001ee20000300a00 */
[----:B------:R-:W-:-:S03]  /*5b470*/  PRMT R4, R186, 0x7773, RZ ;  /* 0x00007773ba047816 */ /* 0x000fc600000000ff */
[----:B------:R-:W3:Y:S04]  /*5b480*/  LDL.LU.64 R192, [R1+0x6a0] ;  /* 0x0006a00001c07983 */ /* 0x000ee80000300a00 */
[----:B------:R-:W-:Y:S04]  /*5b490*/  @P2 STG.E.U8 desc[UR58][R188.64], R4 ;  /* 0x00000004bc002986 */ /* 0x000fe8000c10113a */
[----:B------:R-:W3:Y:S04]  /*5b4a0*/  LDL.LU.64 R190, [R1+0x698] ;  /* 0x0006980001be7983 */ /* 0x000ee80000300a00 */
[----:B--2---:R0:W-:Y:S04]  /*5b4b0*/  @P6 STG.E.U8 desc[UR58][R182.64], R0 ;  /* 0x00000000b6006986 */ /* 0x0041e8000c10113a */
[----:B0-----:R-:W2:Y:S01]  /*5b4c0*/  LDL.LU.64 R182, [R1+0x690] ;  /* 0x0006900001b67983 */ /* 0x001ea20000300a00 */
[----:B------:R-:W-:Y:S01]  /*5b4d0*/  ISETP.LT.AND P1, PT, R7, UR4, !P1 ;  /* 0x0000000407007c0c */ /* 0x000fe2000cf21270 */
[----:B------:R-:W-:Y:S01]  /*5b4e0*/  VIADD R4, R5, 0x16f ;  /* 0x0000016f05047836 */ /* 0x000fe20000000000 */
[----:B------:R-:W-:Y:S01]  /*5b4f0*/  PRMT R0, R237, 0x7771, RZ ;  /* 0x00007771ed007816 */ /* 0x000fe200000000ff */
[----:B------:R-:W-:Y:S01]  /*5b500*/  ULDC UR4, c[0x0][0x22c] ;  /* 0x00008b0000047ab9 */ /* 0x000fe20000000800 */
[----:B------:R-:W-:Y:S01]  /*5b510*/  ISETP.LT.AND P5, PT, R6, UR6, !P0 ;  /* 0x0000000606007c0c */ /* 0x000fe2000c7a1270 */
[----:B------:R-:W-:-:S02]  /*5b520*/  ULDC UR6, c[0x0][0x228] ;  /* 0x00008a0000067ab9 */ /* 0x000fc40000000800 */
[C---:B------:R-:W-:Y:S01]  /*5b530*/  ISETP.LT.AND P0, PT, R7.reuse, UR6, !P0 ;  /* 0x0000000607007c0c */ /* 0x040fe2000c701270 */
[----:B------:R-:W-:Y:S01]  /*5b540*/  ULDC UR6, c[0x0][0x228] ;  /* 0x00008a0000067ab9 */ /* 0x000fe20000000800 */
[----:B------:R-:W-:Y:S01]  /*5b550*/  ISETP.GE.AND P2, PT, R4, UR4, PT ;  /* 0x0000000404007c0c */ /* 0x000fe2000bf46270 */
[----:B------:R-:W-:Y:S02]  /*5b560*/  ULDC UR4, c[0x0][0x228] ;  /* 0x00008a0000047ab9 */ /* 0x000fe40000000800 */
[----:B------:R-:W-:Y:S01]  /*5b570*/  ISETP.LT.AND P6, PT, R6, UR4, !P3 ;  /* 0x0000000406007c0c */ /* 0x000fe2000dfc1270 */
[----:B------:R-:W-:Y:S01]  /*5b580*/  ULDC UR4, c[0x0][0x22c] ;  /* 0x00008b0000047ab9 */ /* 0x000fe20000000800 */
[----:B------:R-:W-:Y:S01]  /*5b590*/  ISETP.LT.AND P3, PT, R7, UR6, !P3 ;  /* 0x0000000607007c0c */ /* 0x000fe2000df61270 */
[----:B------:R-:W-:Y:S01]  /*5b5a0*/  ULDC UR6, c[0x0][0x228] ;  /* 0x00008a0000067ab9 */ /* 0x000fe20000000800 */
[C---:B------:R-:W-:Y:S01]  /*5b5b0*/  PRMT R4, R237.reuse, 0x7772, RZ ;  /* 0x00007772ed047816 */ /* 0x040fe200000000ff */
[----:B----4-:R0:W-:Y:S04]  /*5b5c0*/  @P1 STG.E.U8 desc[UR58][R184.64], R0 ;  /* 0x00000000b8001986 */ /* 0x0101e8000c10113a */
        /* <DEDUP_REMOVED lines=9> */
[----:B------:R-:W-:Y:S04]  /*5b660*/  @P6 STG.E.U8 desc[UR58][R190.64], R4 ;  /* 0x00000004be006986 */ /* 0x000fe8000c10113a */
[----:B--2---:R0:W-:Y:S04]  /*5b670*/  @P3 STG.E.U8 desc[UR58][R182.64], R0 ;  /* 0x00000000b6003986 */ /* 0x0041e8000c10113a */
[----:B0-----:R-:W2:Y:S01]  /*5b680*/  LDL.LU.64 R182, [R1+0x670] ;  /* 0x0006700001b67983 */ /* 0x001ea20000300a00 */
[----:B------:R-:W-:Y:S01]  /*5b690*/  ISETP.GE.AND P1, PT, R178, UR4, PT ;  /* 0x00000004b2007c0c */ /* 0x000fe2000bf26270 */
[----:B------:R-:W-:-:S02]  /*5b6a0*/  ULDC UR4, c[0x0][0x228] ;  /* 0x00008a0000047ab9 */ /* 0x000fc40000000800 */
[----:B------:R-:W-:Y:S01]  /*5b6b0*/  ISETP.LT.AND P5, PT, R6, UR4, !P2 ;  /* 0x0000000406007c0c */ /* 0x000fe2000d7a1270 */
[----:B------:R-:W-:Y:S01]  /*5b6c0*/  VIADD R0, R5, 0x171 ;  /* 0x0000017105007836 */ /* 0x000fe20000000000 */
[----:B------:R-:W-:Y:S01]  /*5b6d0*/  ULDC UR4, c[0x0][0x22c] ;  /* 0x00008b0000047ab9 */ /* 0x000fe20000000800 */
[----:B------:R-:W-:Y:S01]  /*5b6e0*/  PRMT R4, R187, 0x7772, RZ ;  /* 0x00007772bb047816 */ /* 0x000fe200000000ff */
[----:B------:R-:W2:Y:S01]  /*5b6f0*/  LDL.LU R237, [R1+0x24] ;  /* 0x0000240001ed7983 */ /* 0x000ea20000300800 */
[----:B------:R-:W-:Y:S01]  /*5b700*/  ISETP.LT.AND P2, PT, R7, UR6, !P2 ;  /* 0x0000000607007c0c */ /* 0x000fe2000d741270 */
[----:B------:R-:W-:Y:S01]  /*5b710*/  ULDC UR6, c[0x0][0x228] ;  /* 0x00008a0000067ab9 */ /* 0x000fe20000000800 */
[----:B------:R-:W-:Y:S01]  /*5b720*/  ISETP.GE.AND P0, PT, R0, UR4, PT ;  /* 0x0000000400007c0c */ /* 0x000fe2000bf06270 */
[C---:B------:R-:W-:Y:S01]  /*5b730*/  VIADD R0, R5.reuse, 0x172 ;  /* 0x0000017205007836 */ /* 0x040fe20000000000 */
[----:B------:R-:W-:Y:S01]  /*5b740*/  ISETP.LT.AND P6, PT, R6, UR8, !P1 ;  /* 0x0000000806007c0c */ /* 0x000fe2000cfc1270 */
[----:B------:R-:W-:Y:S01]  /*5b750*/  ULDC UR4, c[0x0][0x22c] ;  /* 0x00008b0000047ab9 */ /* 0x000fe20000000800 */
[----:B------:R-:W-:Y:S01]  /*5b760*/  VIADD R178, R5, 0x174 ;  /* 0x0000017405b27836 */ /* 0x000fe20000000000 */
[----:B------:R-:W-:Y:S01]  /*5b770*/  ULDC UR8, c[0x0][0x228] ;  /* 0x00008a0000087ab9 */ /* 0x000fe20000000800 */
[----:B------:R-:W-:Y:S01]  /*5b780*/  ISETP.GE.AND P3, PT, R0, UR4, PT ;  /* 0x0000000400007c0c */ /* 0x000fe2000bf66270 */
[----:B------:R-:W-:-:S02]  /*5b790*/  ULDC UR4, c[0x0][0x228] ;  /* 0x00008a0000047ab9 */ /* 0x000fc40000000800 */
[----:B------:R-:W-:Y:S01]  /*5b7a0*/  ISETP.LT.AND P1, PT, R7, UR4, !P1 ;  /* 0x0000000407007c0c */ /* 0x000fe2000cf21270 */
[----:B------:R-:W-:Y:S01]  /*5b7b0*/  ULDC UR4, c[0x0][0x22c] ;  /* 0x00008b0000047ab9 */ /* 0x000fe20000000800 */
[----:B----4-:R0:W-:Y:S01]  /*5b7c0*/  @P5 STG.E.U8 desc[UR58][R184.64], R4 ;  /* 0x00000004b8005986 */ /* 0x0101e2000c10113a */
[----:B------:R-:W-:-:S03]  /*5b7d0*/  PRMT R0, R186, 0x7770, RZ ;  /* 0x00007770ba007816 */ /* 0x000fc600000000ff */
        /* <DEDUP_REMOVED lines=44> */
[----:B------:R-:W2:Y:S01]  /*5baa0*/  LDL.LU.64 R192, [R1+0x620] ;  /* 0x0006200001c07983 */ /* 0x000ea20000300a00 */
[----:B------:R-:W-:Y:S01]  /*5bab0*/  ISETP.GE.AND P0, PT, R0, UR4, PT ;  /* 0x0000000400007c0c */ /* 0x000fe2000bf06270 */
[----:B------:R-:W-:Y:S01]  /*5bac0*/  VIADD R0, R5, 0x176 ;  /* 0x0000017605007836 */ /* 0x000fe20000000000 */
[----:B------:R-:W-:Y:S01]  /*5bad0*/  ULDC UR4, c[0x0][0x22c] ;  /* 0x00008b0000047ab9 */ /* 0x000fe20000000800 */
[----:B------:R-:W-:Y:S01]  /*5bae0*/  PRMT R4, R237, 0x7773, RZ ;  /* 0x00007773ed047816 */ /* 0x000fe200000000ff */
[----:B------:R-:W2:Y:S01]  /*5baf0*/  LDL.LU R186, [R1+0x2c] ;  /* 0x00002c0001ba7983 */ /* 0x000ea20000300800 */
        /* <DEDUP_REMOVED lines=46> */
[C---:B0-----:R-:W-:Y:S01]  /*5bde0*/  VIADD R0, R5.reuse, 0x179 ;  /* 0x0000017905007836 */ /* 0x041fe20000000000 */
[----:B------:R-:W4:Y:S04]  /*5bdf0*/  LDL.LU.64 R184, [R1+0x5f0] ;  /* 0x0005f00001b87983 */ /* 0x000f280000300a00 */
[----:B------:R-:W-:Y:S01]  /*5be00*/  ISETP.GE.AND P0, PT, R0, UR4, PT ;  /* 0x0000000400007c0c */ /* 0x000fe2000bf06270 */
[----:B------:R-:W-:Y:S01]  /*5be10*/  VIADD R0, R5, 0x17a ;  /* 0x0000017a05007836 */ /* 0x000fe20000000000 */
[----:B------:R-:W-:Y:S01]  /*5be20*/  ULDC UR4, c[0x0][0x22c] ;  /* 0x00008b0000047ab9 */ /* 0x000fe20000000800 */
[----:B------:R-:W4:Y:S03]  /*5be30*/  LDL.LU R187, [R1+0x14] ;  /* 0x0000140001bb7983 */ /* 0x000f260000300800 */
        /* <DEDUP_REMOVED lines=13> */
[----:B------:R-:W-:Y:S01]  /*5bf10*/  ISETP.LT.AND P5, PT, R6, UR6, !P0 ;  /* 0x0000000606007c0c */ /* 0x000fe2000c7a1270 */
[----:B------:R-:W-:Y:S01]  /*5bf20*/  ULDC UR6, c[0x0][0x228] ;  /* 0x00008a0000067ab9 */ /* 0x000fe20000000800 */
[----:B------:R-:W-:Y:S01]  /*5bf30*/  ULDC UR4, c[0x0][0x22c] ;  /* 0x00008b0000047ab9 */ /* 0x000fe20000000800 */
[----:B------:R-:W-:Y:S01]  /*5bf40*/  ISETP.LT.AND P0, PT, R7, UR6, !P0 ;  /* 0x0000000607007c0c */ /* 0x000fe2000c701270 */
[----:B------:R-:W2:Y:S01]  /*5bf50*/  LDL.LU.64 R188, [R1+0x5c8] ;  /* 0x0005c80001bc7983 */ /* 0x000ea20000300a00 */
[----:B------:R-:W-:Y:S01]  /*5bf60*/  PRMT R0, R237, 0x7771, RZ ;  /* 0x00007771ed007816 */ /* 0x000fe200000000ff */
[----:B------:R-:W-:Y:S01]  /*5bf70*/  ULDC UR6, c[0x0][0x228] ;  /* 0x00008a0000067ab9 */ /* 0x000fe20000000800 */
[----:B------:R-:W-:Y:S01]  /*5bf80*/  ISETP.GE.AND P2, PT, R4, UR4, PT ;  /* 0x0000000404007c0c */ /* 0x000fe2000bf46270 */
[----:B------:R-:W-:Y:S01]  /*5bf90*/  ULDC UR4, c[0x0][0x228] ;  /* 0x00008a0000047ab9 */ /* 0x000fe20000000800 */
[----:B------:R-:W2:Y:S01]  /*5bfa0*/  LDL.LU R186, [R1+0x18] ;  /* 0x0000180001ba7983 */ /* 0x000ea20000300800 */
[----:B------:R-:W-:Y:S01]  /*5bfb0*/  ISETP.LT.AND P6, PT, R6, UR4, !P3 ;  /* 0x0000000406007c0c */ /* 0x000fe2000dfc1270 */
[----:B------:R-:W-:Y:S01]  /*5bfc0*/  ULDC UR4, c[0x0][0x22c] ;  /* 0x00008b0000047ab9 */ /* 0x000fe20000000800 */
[----:B------:R-:W-:Y:S01]  /*5bfd0*/  ISETP.LT.AND P3, PT, R7, UR6, !P3 ;  /* 0x0000000607007c0c */ /* 0x000fe2000df61270 */
[----:B------:R-:W-:Y:S01]  /*5bfe0*/  ULDC UR6, c[0x0][0x228] ;  /* 0x00008a0000067ab9 */ /* 0x000fe20000000800 */
[C---:B------:R-:W-:Y:S01]  /*5bff0*/  PRMT R4, R237.reuse, 0x7772, RZ ;  /* 0x00007772ed047816 */ /* 0x040fe200000000ff */
[----:B----4-:R0:W-:Y:S02]  /*5c000*/  @P1 STG.E.U8 desc[UR58][R184.64], R0 ;  /* 0x00000000b8001986 */ /* 0x0101e4000c10113a */
[----:B0-----:R-:W-:-:S02]  /*5c010*/  PRMT R0, R237, 0x7773, RZ ;  /* 0x00007773ed007816 */ /* 0x001fc400000000ff */
[----:B------:R-:W4:Y:S04]  /*5c020*/  LDL.LU.64 R184, [R1+0x5c0] ;  /* 0x0005c00001b87983 */ /* 0x000f280000300a00 */
[----:B---3--:R0:W-:Y:S04]  /*5c030*/  @P5 STG.E.U8 desc[UR58][R180.64], R4 ;  /* 0x00000004b4005986 */ /* 0x0081e8000c10113a */
[----:B------:R1:W-:Y:S01]  /*5c040*/  @P0 STG.E.U8 desc[UR58][R192.64], R0 ;  /* 0x00000000c0000986 */ /* 0x0003e2000c10113a */
[----:B0-----:R-:W-:-:S03]  /*5c050*/  PRMT R4, R187, 0x7770, RZ ;  /* 0x00007770bb047816 */ /* 0x001fc600000000ff */
[----:B------:R-:W3:Y:S01]  /*5c060*/  LDL.LU.64 R180, [R1+0x5b8] ;  /* 0x0005b80001b47983 */ /* 0x000ee20000300a00 */
[----:B-1----:R-:W-:-:S03]  /*5c070*/  PRMT R0, R187, 0x7771, RZ ;  /* 0x00007771bb007816 */ /* 0x002fc600000000ff */
[----:B------:R-:W-:Y:S04]  /*5c080*/  @P6 STG.E.U8 desc[UR58][R190.64], R4 ;  /* 0x00000004be006986 */ /* 0x000fe8000c10113a */
[----:B--2---:R0:W-:Y:S04]  /*5c090*/  @P3 STG.E.U8 desc[UR58][R182.64], R0 ;  /* 0x00000000b6003986 */ /* 0x0041e8000c10113a */
[----:B0-----:R-:W2:Y:S04]  /*5c0a0*/  LDL.LU.64 R182, [R1+0x5b0] ;  /* 0x0005b00001b67983 */ /* 0x001ea80000300a00 */
[----:B------:R-:W2:Y:S01]  /*5c0b0*/  LDL.LU.64 R192, [R1+0x5a8] ;  /* 0x0005a80001c07983 */ /* 0x000ea20000300a00 */
[----:B------:R-:W-:Y:S01]  /*5c0c0*/  ISETP.GE.AND P1, PT, R178, UR4, PT ;  /* 0x00000004b2007c0c */ /* 0x000fe2000bf26270 */
[----:B------:R-:W-:-:S02]  /*5c0d0*/  ULDC UR4, c[0x0][0x228] ;  /* 0x00008a0000047ab9 */ /* 0x000fc40000000800 */
[----:B------:R-:W-:Y:S01]  /*5c0e0*/  ISETP.LT.AND P5, PT, R6, UR4, !P2 ;  /* 0x0000000406007c0c */ /* 0x000fe2000d7a1270 */
[----:B------:R-:W-:Y:S01]  /*5c0f0*/  VIADD R0, R5, 0x17d ;  /* 0x0000017d05007836 */ /* 0x000fe20000000000 */
[----:B------:R-:W-:Y:S01]  /*5c100*/  ULDC UR4, c[0x0][0x22c] ;  /* 0x00008b0000047ab9 */ /* 0x000fe20000000800 */
[----:B------:R-:W-:Y:S01]  /*5c110*/  ISETP.LT.AND P2, PT, R7, UR6, !P2 ;  /* 0x0000000607007c0c */ /* 0x000fe2000d741270 */
[----:B------:R-:W-:Y:S01]  /*5c120*/  ULDC UR6, c[0x0][0x228] ;  /* 0x00008a0000067ab9 */ /* 0x000fe20000000800 */
[----:B------:R-:W-:Y:S01]  /*5c130*/  PRMT R4, R187, 0x7772, RZ ;  /* 0x00007772bb047816 */ /* 0x000fe200000000ff */
[----:B------:R-:W2:Y:S01]  /*5c140*/  LDL.LU.64 R190, [R1+0x5a0] ;  /* 0x0005a00001be7983 */ /* 0x000ea20000300a00 */
[----:B------:R-:W-:Y:S01]  /*5c150*/  ISETP.GE.AND P0, PT, R0, UR4, PT ;  /* 0x0000000400007c0c */ /* 0x000fe2000bf06270 */
[C---:B------:R-:W-:Y:S01]  /*5c160*/  VIADD R0, R5.reuse, 0x17e ;  /* 0x0000017e05007836 */ /* 0x040fe20000000000 */
[----:B------:R-:W-:Y:S01]  /*5c170*/  ISETP.LT.AND P6, PT, R6, UR8, !P1 ;  /* 0x0000000806007c0c */ /* 0x000fe2000cfc1270 */
[----:B------:R-:W-:Y:S01]  /*5c180*/  ULDC UR4, c[0x0][0x22c] ;  /* 0x00008b0000047ab9 */ /* 0x000fe20000000800 */
[----:B------:R-:W2:Y:S01]  /*5c190*/  LDL.LU R237, [R1+0x1c] ;  /* 0x00001c0001ed7983 */ /* 0x000ea20000300800 */
[----:B------:R-:W-:Y:S01]  /*5c1a0*/  VIADD R178, R5, 0x180 ;  /* 0x0000018005b27836 */ /* 0x000fe20000000000 */
[----:B------:R-:W-:Y:S01]  /*5c1b0*/  ISETP.GE.AND P3, PT, R0, UR4, PT ;  /* 0x0000000400007c0c */ /* 0x000fe2000bf66270 */
[----:B------:R-:W-:Y:S01]  /*5c1c0*/  ULDC UR4, c[0x0][0x228] ;  /* 0x00008a0000047ab9 */ /* 0x000fe20000000800 */
[----:B------:R0:W-:Y:S01]  /*5c1d0*/  @P5 STG.E.U8 desc[UR58][R188.64], R4 ;  /* 0x00000004bc005986 */ /* 0x0001e2000c10113a */
[----:B------:R-:W-:Y:S01]  /*5c1e0*/  ISETP.LT.AND P1, PT, R7, UR4, !P1 ;  /* 0x0000000407007c0c */ /* 0x000fe2000cf21270 */
[----:B------:R-:W-:Y:S01]  /*5c1f0*/  ULDC UR4, c[0x0][0x22c] ;  /* 0x00008b0000047ab9 */ /* 0x000fe20000000800 */
[----:B------:R-:W-:Y:S01]  /*5c200*/  PRMT R0, R186, 0x7770, RZ ;  /* 0x00007770ba007816 */ /* 0x000fe200000000ff */
[----:B------:R-:W-:Y:S01]  /*5c210*/  ULDC UR8, c[0x0][0x228] ;  /* 0x00008a0000087ab9 */ /* 0x000fe20000000800 */
[----:B------:R-:W-:Y:S01]  /*5c220*/  ISETP.LT.AND P5, PT, R6, UR6, !P0 ;  /* 0x0000000606007c0c */ /* 0x000fe2000c7a1270 */
[----:B------:R-:W-:Y:S01]  /*5c230*/  ULDC UR6, c[0x0][0x228] ;  /* 0x00008a0000067ab9 */ /* 0x000fe20000000800 */
[----:B0-----:R-:W-:-:S05]  /*5c240*/  PRMT R4, R187, 0x7773, RZ ;  /* 0x00007773bb047816 */ /* 0x001fca00000000ff */
[----:B----4-:R0:W-:Y:S02]  /*5c250*/  @P2 STG.E.U8 desc[UR58][R184.64], R4 ;  /* 0x00000004b8002986 */ /* 0x0101e4000c10113a */
[----:B0-----:R-:W-:-:S05]  /*5c260*/  VIADD R4, R5, 0x17f ;  /* 0x0000017f05047836 */ /* 0x001fca0000000000 */
[----:B------:R-:W-:Y:S01]  /*5c270*/  ISETP.GE.AND P2, PT, R4, UR4, PT ;  /* 0x0000000404007c0c */ /* 0x000fe2000bf46270 */
[----:B------:R-:W-:Y:S01]  /*5c280*/  ULDC UR4, c[0x0][0x228] ;  /* 0x00008a0000047ab9 */ /* 0x000fe20000000800 */
[----:B------:R-:W-:Y:S01]  /*5c290*/  PRMT R4, R186, 0x7772, RZ ;  /* 0x00007772ba047816 */ /* 0x000fe200000000ff */
[----:B---3--:R0:W-:Y:S01]  /*5c2a0*/  @P6 STG.E.U8 desc[UR58][R180.64], R0 ;  /* 0x00000000b4006986 */ /* 0x0081e2000c10113a */
[----:B------:R-:W-:Y:S01]  /*5c2b0*/  ISETP.LT.AND P6, PT, R6, UR4, !P3 ;  /* 0x0000000406007c0c */ /* 0x000fe2000dfc1270 */
[----:B------:R-:W-:Y:S01]  /*5c2c0*/  ULDC UR4, c[0x0][0x22c] ;  /* 0x00008b0000047ab9 */ /* 0x000fe20000000800 */
[----:B0-----:R-:W-:Y:S01]  /*5c2d0*/  PRMT R0, R186, 0x7771, RZ ;  /* 0x00007771ba007816 */ /* 0x001fe200000000ff */
[----:B------:R-:W3:Y:S04]  /*5c2e0*/  LDL.LU.64 R180, [R1+0x590] ;  /* 0x0005900001b47983 */ /* 0x000ee80000300a00 */
[----:B------:R-:W4:Y:S04]  /*5c2f0*/  LDL.LU.64 R184, [R1+0x588] ;  /* 0x0005880001b87983 */ /* 0x000f280000300a00 */
[----:B------:R-:W4:Y:S04]  /*5c300*/  LDL.LU.64 R188, [R1+0x580] ;  /* 0x0005800001bc7983 */ /* 0x000f280000300a00 */
[----:B--2---:R0:W-:Y:S01]  /*5c310*/  @P1 STG.E.U8 desc[UR58][R182.64], R0 ;  /* 0x00000000b6001986 */ /* 0x0041e2000c10113a */
[----:B------:R-:W-:Y:S01]  /*5c320*/  ISETP.GE.AND P1, PT, R178, UR4, PT ;  /* 0x00000004b2007c0c */ /* 0x000fe2000bf26270 */
[----:B------:R-:W-:-:S02]  /*5c330*/  ULDC UR4, c[0x0][0x228] ;  /* 0x00008a0000047ab9 */ /* 0x000fc40000000800 */
[----:B------:R1:W-:Y:S04]  /*5c340*/  @P5 STG.E.U8 desc[UR58][R192.64], R4 ;  /* 0x00000004c0005986 */ /* 0x0003e8000c10113a */
[----:B0-----:R-:W2:Y:S04]  /*5c350*/  LDL.LU.64 R182, [R1+0x578] ;  /* 0x0005780001b67983 */ /* 0x001ea80000300a00 */
[----:B------:R-:W2:Y:S04]  /*5c360*/  LDL.LU R187, [R1+0x70] ;  /* 0x0000700001bb7983 */ /* 0x000ea80000300800 */
[----:B-1----:R-:W2:Y:S04]  /*5c370*/  LDL.LU.64 R192, [R1+0x12b0] ;  /* 0x0012b00001c07983 */ /* 0x002ea80000300a00 */
[----:B------:R-:W3:Y:S01]  /*5c380*/  LDL.LU.64 R178, [R1+0x598] ;  /* 0x0005980001b27983 */ /* 0x000ee20000300a00 */
[----:B------:R-:W-:Y:S01]  /*5c390*/  ISETP.LT.AND P0, PT, R7, UR6, !P0 ;  /* 0x0000000607007c0c */ /* 0x000fe2000c701270 */
[----:B------:R-:W-:-:S02]  /*5c3a0*/  ULDC UR6, c[0x0][0x228] ;  /* 0x00008a0000067ab9 */ /* 0x000fc40000000800 */
[----:B------:R-:W-:Y:S01]  /*5c3b0*/  ISETP.LT.AND P3, PT, R7, UR6, !P3 ;  /* 0x0000000607007c0c */ /* 0x000fe2000df61270 */
[----:B------:R-:W-:Y:S01]  /*5c3c0*/  ULDC UR6, c[0x0][0x228] ;  /* 0x00008a0000067ab9 */ /* 0x000fe20000000800 */
[----:B------:R-:W-:Y:S02]  /*5c3d0*/  PRMT R0, R186, 0x7773, RZ ;  /* 0x00007773ba007816 */ /* 0x000fe400000000ff */
[----:B------:R-:W-:Y:S01]  /*5c3e0*/  ISETP.LT.AND P5, PT, R6, UR4, !P2 ;  /* 0x0000000406007c0c */ /* 0x000fe2000d7a1270 */
[----:B------:R-:W-:Y:S01]  /*5c3f0*/  ULDC UR4, c[0x0][0x22c] ;  /* 0x00008b0000047ab9 */ /* 0x000fe20000000800 */
[----:B------:R-:W-:-:S04]  /*5c400*/  PRMT R4, R237, 0x7770, RZ ;  /* 0x00007770ed047816 */ /* 0x000fc800000000ff */
[----:B------:R0:W-:Y:S02]  /*5c410*/  @P0 STG.E.U8 desc[UR58][R190.64], R0 ;  /* 0x00000000be000986 */ /* 0x0001e4000c10113a */
[C---:B0-----:R-:W-:Y:S02]  /*5c420*/  PRMT R0, R237.reuse, 0x7771, RZ ;  /* 0x00007771ed007816 */ /* 0x041fe400000000ff */
[----:B------:R-:W2:Y:S04]  /*5c430*/  LDL.LU.64 R190, [R1+0x12a8] ;  /* 0x0012a80001be7983 */ /* 0x000ea80000300a00 */
[----:B---3--:R0:W-:Y:S04]  /*5c440*/  @P6 STG.E.U8 desc[UR58][R178.64], R4 ;  /* 0x00000004b2006986 */ /* 0x0081e8000c10113a */
[----:B------:R1:W-:Y:S01]  /*5c450*/  @P3 STG.E.U8 desc[UR58][R180.64], R0 ;  /* 0x00000000b4003986 */ /* 0x0003e2000c10113a */
[----:B0-----:R-:W-:-:S03]  /*5c460*/  PRMT R4, R237, 0x7772, RZ ;  /* 0x00007772ed047816 */ /* 0x001fc600000000ff */
[----:B-1----:R-:W3:Y:S04]  /*5c470*/  LDL.LU.64 R180, [R1+0x570] ;  /* 0x0005700001b47983 */ /* 0x002ee80000300a00 */
[----:B----4-:R0:W-:Y:S04]  /*5c480*/  @P5 STG.E.U8 desc[UR58][R184.64], R4 ;  /* 0x00000004b8005986 */ /* 0x0101e8000c10113a */
[----:B0-----:R-:W4:Y:S01]  /*5c490*/  LDL.LU.64 R184, [R1+0x568] ;  /* 0x0005680001b87983 */ /* 0x001f220000300a00 */
[----:B------:R-:W-:Y:S01]  /*5c4a0*/  VIADD R0, R5, 0x181 ;  /* 0x0000018105007836 */ /* 0x000fe20000000000 */
[----:B------:R-:W-:Y:S01]  /*5c4b0*/  ISETP.LT.AND P2, PT, R7, UR6, !P2 ;  /* 0x0000000607007c0c */ /* 0x000fe2000d741270 */
[----:B------:R-:W-:-:S03]  /*5c4c0*/  ULDC UR6, c[0x0][0x228] ;  /* 0x00008a0000067ab9 */ /* 0x000fc60000000800 */
[----:B------:R-:W-:Y:S01]  /*5c4d0*/  ISETP.GE.AND P0, PT, R0, UR4, PT ;  /* 0x0000000400007c0c */ /* 0x000fe2000bf06270 */
[----:B------:R-:W-:Y:S01]  /*5c4e0*/  VIADD R0, R5, 0x182 ;  /* 0x0000018205007836 */ /* 0x000fe20000000000 */
[----:B------:R-:W-:Y:S01]  /*5c4f0*/  ISETP.LT.AND P6, PT, R6, UR8, !P1 ;  /* 0x0000000806007c0c */ /* 0x000fe2000cfc1270 */
[----:B------:R-:W-:Y:S01]  /*5c500*/  ULDC UR4, c[0x0][0x22c] ;  /* 0x00008b0000047ab9 */ /* 0x000fe20000000800 */
[----:B------:R-:W-:Y:S01]  /*5c510*/  PRMT R4, R237, 0x7773, RZ ;  /* 0x00007773ed047816 */ /* 0x000fe200000000ff */
[----:B------:R-:W-:Y:S01]  /*5c520*/  VIADD R178, R5, 0x184 ;  /* 0x0000018405b27836 */ /* 0x000fe20000000000 */
[----:B------:R-:W-:Y:S01]  /*5c530*/  ISETP.GE.AND P3, PT, R0, UR4, PT ;  /* 0x0000000400007c0c */ /* 0x000fe2000bf66270 */
[----:B------:R-:W-:Y:S01]  /*5c540*/  ULDC UR4, c[0x0][0x228] ;  /* 0x00008a0000047ab9 */ /* 0x000fe20000000800 */
[----:B------:R-:W-:Y:S01]  /*5c550*/  ISETP.LT.AND P5, PT, R6, UR6, !P0 ;  /* 0x0000000606007c0c */ /* 0x000fe2000c7a1270 */
[----:B------:R0:W-:Y:S01]  /*5c560*/  @P2 STG.E.U8 desc[UR58][R188.64], R4 ;  /* 0x00000004bc002986 */ /* 0x0001e2000c10113a */
[----:B------:R-:W-:Y:S01]  /*5c570*/  ISETP.LT.AND P1, PT, R7, UR4, !P1 ;  /* 0x0000000407007c0c */ /* 0x000fe2000cf21270 */
[----:B------:R-:W-:Y:S01]  /*5c580*/  ULDC UR4, c[0x0][0x22c] ;  /* 0x00008b0000047ab9 */ /* 0x000fe20000000800 */
[----:B--2---:R-:W-:Y:S01]  /*5c590*/  PRMT R0, R187, 0x7770, RZ ;  /* 0x00007770bb007816 */ /* 0x004fe200000000ff */
[----:B------:R-:W2:Y:S01]  /*5c5a0*/  LDL.LU.64 R236, [R1+0x560] ;  /* 0x0005600001ec7983 */ /* 0x000ea20000300a00 */
[----:B------:R-:W-:Y:S01]  /*5c5b0*/  ULDC UR6, c[0x0][0x228] ;  /* 0x00008a0000067ab9 */ /* 0x000fe20000000800 */
[----:B------:R-:W-:-:S02]  /*5c5c0*/  ULDC UR8, c[0x0][0x228] ;  /* 0x00008a0000087ab9 */ /* 0x000fc40000000800 */
[----:B------:R1:W-:Y:S01]  /*5c5d0*/  @P6 STG.E.U8 desc[UR58][R182.64], R0 ;  /* 0x00000000b6006986 */ /* 0x0003e2000c10113a */
[----:B0-----:R-:W-:-:S03]  /*5c5e0*/  VIADD R4, R5, 0x183 ;  /* 0x0000018305047836 */ /* 0x001fc60000000000 */
[----:B------:R-:W2:Y:S02]  /*5c5f0*/  LDL.LU.64 R188, [R1+0x558] ;  /* 0x0005580001bc7983 */ /* 0x000ea40000300a00 */
[----:B------:R-:W-:Y:S01]  /*5c600*/  ISETP.GE.AND P2, PT, R4, UR4, PT ;  /* 0x0000000404007c0c */ /* 0x000fe2000bf46270 */
[----:B------:R-:W-:Y:S01]  /*5c610*/  ULDC UR4, c[0x0][0x228] ;  /* 0x00008a0000047ab9 */ /* 0x000fe20000000800 */
[C---:B-1----:R-:W-:Y:S01]  /*5c620*/  PRMT R0, R187.reuse, 0x7771, RZ ;  /* 0x00007771bb007816 */ /* 0x042fe200000000ff */
[----:B------:R-:W2:Y:S01]  /*5c630*/  LDL.LU.64 R182, [R1+0x550] ;  /* 0x0005500001b67983 */ /* 0x000ea20000300a00 */
[----:B------:R-:W-:Y:S02]  /*5c640*/  PRMT R4, R187, 0x7772, RZ ;  /* 0x00007772bb047816 */ /* 0x000fe400000000ff */
[----:B------:R-:W-:Y:S01]  /*5c650*/  ISETP.LT.AND P6, PT, R6, UR4, !P3 ;  /* 0x0000000406007c0c */ /* 0x000fe2000dfc1270 */
[----:B------:R-:W-:Y:S01]  /*5c660*/  ULDC UR4, c[0x0][0x22c] ;  /* 0x00008b0000047ab9 */ /* 0x000fe20000000800 */
[----:B---3--:R0:W-:Y:S01]  /*5c670*/  @P1 STG.E.U8 desc[UR58][R180.64], R0 ;  /* 0x00000000b4001986 */ /* 0x0081e2000c10113a */
[----:B------:R-:W-:Y:S01]  /*5c680*/  ISETP.GE.AND P1, PT, R178, UR4, PT ;  /* 0x00000004b2007c0c */ /* 0x000fe2000bf26270 */
[----:B------:R-:W-:-:S02]  /*5c690*/  ULDC UR4, c[0x0][0x228] ;  /* 0x00008a0000047ab9 */ /* 0x000fc40000000800 */
[----:B0-----:R-:W3:Y:S01]  /*5c6a0*/  LDL.LU.64 R180, [R1+0x548] ;  /* 0x0005480001b47983 */ /* 0x001ee20000300a00 */
[----:B------:R-:W-:-:S03]  /*5c6b0*/  PRMT R0, R187, 0x7773, RZ ;  /* 0x00007773bb007816 */ /* 0x000fc600000000ff */
[----:B------:R-:W3:Y:S04]  /*5c6c0*/  LDL.LU R179, [R1+0x78] ;  /* 0x0000780001b37983 */ /* 0x000ee80000300800 */
[----:B----4-:R0:W-:Y:S04]  /*5c6d0*/  @P5 STG.E.U8 desc[UR58][R184.64], R4 ;  /* 0x00000004b8005986 */ /* 0x0101e8000c10113a */
[----:B------:R-:W4:Y:S04]  /*5c6e0*/  LDL.LU.64 R186, [R1+0x540] ;  /* 0x0005400001ba7983 */ /* 0x000f280000300a00 */
[----:B0-----:R-:W4:Y:S04]  /*5c6f0*/  LDL.LU.64 R184, [R1+0x538] ;  /* 0x0005380001b87983 */ /* 0x001f280000300a00 */
[----:B------:R-:W3:Y:S01]  /*5c700*/  LDL.LU R178, [R1+0x74] ;  /* 0x0000740001b27983 */ /* 0x000ee20000300800 */
[----:B------:R-:W-:Y:S01]  /*5c710*/  ISETP.LT.AND P0, PT, R7, UR6, !P0 ;  /* 0x0000000607007c0c */ /* 0x000fe2000c701270 */
[----:B------:R-:W-:-:S02]  /*5c720*/  ULDC UR6, c[0x0][0x228] ;  /* 0x00008a0000067ab9 */ /* 0x000fc40000000800 */
[----:B------:R-:W-:Y:S01]  /*5c730*/  ISETP.LT.AND P3, PT, R7, UR6, !P3 ;  /* 0x0000000607007c0c */ /* 0x000fe2000df61270 */
[----:B------:R-:W-:-:S09]  /*5c740*/  ULDC UR6, c[0x0][0x228] ;  /* 0x00008a0000067ab9 */ /* 0x000fd20000000800 */
[----:B--2---:R0:W-:Y:S01]  /*5c750*/  @P0 STG.E.U8 desc[UR58][R236.64], R0 ;  /* 0x00000000ec000986 */ /* 0x0041e2000c10113a */
[----:B------:R-:W-:Y:S01]  /*5c760*/  ISETP.LT.AND P5, PT, R6, UR4, !P2 ;  /* 0x0000000406007c0c */ /* 0x000fe2000d7a1270 */
[----:B------:R-:W-:Y:S01]  /*5c770*/  ULDC UR4, c[0x0][0x22c] ;  /* 0x00008b0000047ab9 */ /* 0x000fe20000000800 */
[----:B------:R-:W-:Y:S01]  /*5c780*/  ISETP.LT.AND P2, PT, R7, UR6, !P2 ;  /* 0x0000000607007c0c */ /* 0x000fe2000d741270 */
[----:B------:R-:W-:Y:S01]  /*5c790*/  ULDC UR6, c[0x0][0x228] ;  /* 0x00008a0000067ab9 */ /* 0x000fe20000000800 */
[C---:B---3--:R-:W-:Y:S02]  /*5c7a0*/  PRMT R4, R178.reuse, 0x7770, RZ ;  /* 0x00007770b2047816 */ /* 0x048fe400000000ff */
[----:B0-----:R-:W-:-:S03]  /*5c7b0*/  PRMT R0, R178, 0x7771, RZ ;  /* 0x00007771b2007816 */ /* 0x001fc600000000ff */
[----:B------:R-:W-:Y:S04]  /*5c7c0*/  @P6 STG.E.U8 desc[UR58][R188.64], R4 ;  /* 0x00000004bc006986 */ /* 0x000fe8000c10113a */
[----:B------:R0:W-:Y:S04]  /*5c7d0*/  @P3 STG.E.U8 desc[UR58][R182.64], R0 ;  /* 0x00000000b6003986 */ /* 0x0001e8000c10113a */
[----:B0-----:R-:W2:Y:S01]  /*5c7e0*/  LDL.LU.64 R182, [R1+0x530] ;  /* 0x0005300001b67983 */ /* 0x001ea20000300a00 */
[----:B------:R-:W-:Y:S01]  /*5c7f0*/  VIADD R0, R5, 0x185 ;  /* 0x0000018505007836 */ /* 0x000fe20000000000 */
[----:B------:R-:W-:Y:S01]  /*5c800*/  ISETP.LT.AND P6, PT, R6, UR8, !P1 ;  /* 0x0000000806007c0c */ /* 0x000fe2000cfc1270 */
[----:B------:R-:W-:Y:S01]  /*5c810*/  ULDC UR8, c[0x0][0x228] ;  /* 0x00008a0000087ab9 */ /* 0x000fe20000000800 */
[----:B------:R-:W3:Y:S01]  /*5c820*/  LDL.LU.64 R236, [R1+0x528] ;  /* 0x0005280001ec7983 */ /* 0x000ee20000300a00 */
[----:B------:R-:W-:-:S02]  /*5c830*/  PRMT R4, R178, 0x7772, RZ ;  /* 0x00007772b2047816 */ /* 0x000fc400000000ff */
[----:B------:R-:W-:Y:S01]  /*5c840*/  ISETP.GE.AND P0, PT, R0, UR4, PT ;  /* 0x0000000400007c0c */ /* 0x000fe2000bf06270 */
[----:B------:R-:W3:Y:S01]  /*5c850*/  LDL.LU.64 R188, [R1+0x520] ;  /* 0x0005200001bc7983 */ /* 0x000ee20000300a00 */
[----:B------:R-:W-:Y:S01]  /*5c860*/  VIADD R0, R5, 0x186 ;  /* 0x0000018605007836 */ /* 0x000fe20000000000 */
[----:B------:R-:W-:Y:S02]  /*5c870*/  ULDC UR4, c[0x0][0x22c] ;  /* 0x00008b0000047ab9 */ /* 0x000fe40000000800 */
[----:B------:R0:W-:Y:S02]  /*5c880*/  @P5 STG.E.U8 desc[UR58][R180.64], R4 ;  /* 0x00000004b4005986 */ /* 0x0001e4000c10113a */
[----:B------:R-:W-:Y:S01]  /*5c890*/  ISETP.GE.AND P3, PT, R0, UR4, PT ;  /* 0x0000000400007c0c */ /* 0x000fe2000bf66270 */
[----:B------:R-:W-:Y:S01]  /*5c8a0*/  ULDC UR4, c[0x0][0x228] ;  /* 0x00008a0000047ab9 */ /* 0x000fe20000000800 */
[----:B------:R-:W-:Y:S01]  /*5c8b0*/  PRMT R0, R179, 0x7770, RZ ;  /* 0x00007770b3007816 */ /* 0x000fe200000000ff */
[----:B0-----:R-:W3:Y:S01]  /*5c8c0*/  LDL.LU.64 R180, [R1+0x12a0] ;  /* 0x0012a00001b47983 */ /* 0x001ee20000300a00 */
[----:B------:R-:W-:-:S03]  /*5c8d0*/  PRMT R4, R178, 0x7773, RZ ;  /* 0x00007773b2047816 */ /* 0x000fc600000000ff */
[----:B------:R-:W3:Y:S04]  /*5c8e0*/  LDL.LU R250, [R1+0x7c] ;  /* 0x00007c0001fa7983 */ /* 0x000ee80000300800 */
[----:B----4-:R0:W-:Y:S04]  /*5c8f0*/  @P2 STG.E.U8 desc[UR58][R186.64], R4 ;  /* 0x00000004ba002986 */ /* 0x0101e8000c10113a */
[----:B------:R1:W-:Y:S04]  /*5c900*/  @P6 STG.E.U8 desc[UR58][R184.64], R0 ;  /* 0x00000000b8006986 */ /* 0x0003e8000c10113a */
[----:B0-----:R-:W4:Y:S04]  /*5c910*/  LDL.LU.64 R186, [R1+0x518] ;  /* 0x0005180001ba7983 */ /* 0x001f280000300a00 */
[----:B-1----:R-:W4:Y:S01]  /*5c920*/  LDL.LU.64 R184, [R1+0x510] ;  /* 0x0005100001b87983 */ /* 0x002f220000300a00 */
[----:B------:R-:W-:Y:S01]  /*5c930*/  ISETP.LT.AND P1, PT, R7, UR4, !P1 ;  /* 0x0000000407007c0c */ /* 0x000fe2000cf21270 */
[----:B------:R-:W-:Y:S01]  /*5c940*/  ULDC UR4, c[0x0][0x228] ;  /* 0x00008a0000047ab9 */ /* 0x000fe20000000800 */
[----:B------:R-:W-:-:S02]  /*5c950*/  PRMT R0, R179, 0x7771, RZ ;  /* 0x00007771b3007816 */ /* 0x000fc400000000ff */
[----:B------:R-:W-:Y:S01]  /*5c960*/  ISETP.LT.AND P5, PT, R6, UR4, !P0 ;  /* 0x0000000406007c0c */ /* 0x000fe2000c7a1270 */
[----:B------:R-:W-:Y:S01]  /*5c970*/  VIADD R4, R5, 0x187 ;  /* 0x0000018705047836 */ /* 0x000fe20000000000 */
[----:B------:R-:W-:Y:S01]  /*5c980*/  ISETP.LT.AND P2, PT, R7, UR6, !P0 ;  /* 0x0000000607007c0c */ /* 0x000fe2000c741270 */
[----:B------:R-:W-:Y:S01]  /*5c990*/  ULDC UR4, c[0x0][0x22c] ;  /* 0x00008b0000047ab9 */ /* 0x000fe20000000800 */
[----:B------:R-:W-:Y:S01]  /*5c9a0*/  VIADD R178, R5, 0x188 ;  /* 0x0000018805b27836 */ /* 0x000fe20000000000 */
[----:B------:R-:W-:-:S04]  /*5c9b0*/  ULDC UR6, c[0x0][0x228] ;  /* 0x00008a0000067ab9 */ /* 0x000fc80000000800 */
[----:B--2---:R0:W-:Y:S04]  /*5c9c0*/  @P1 STG.E.U8 desc[UR58][R182.64], R0 ;  /* 0x00000000b6001986 */ /* 0x0041e8000c10113a */
[----:B0-----:R-:W2:Y:S01]  /*5c9d0*/  LDL.LU.64 R182, [R1+0x500] ;  /* 0x0005000001b67983 */ /* 0x001ea20000300a00 */
[----:B------:R-:W-:Y:S01]  /*5c9e0*/  ISETP.GE.AND P0, PT, R4, UR4, PT ;  /* 0x0000000404007c0c */ /* 0x000fe2000bf06270 */
[----:B------:R-:W-:Y:S01]  /*5c9f0*/  ULDC UR4, c[0x0][0x22c] ;  /* 0x00008b0000047ab9 */ /* 0x000fe20000000800 */
[C---:B------:R-:W-:Y:S02]  /*5ca00*/  PRMT R4, R179.reuse, 0x7772, RZ ;  /* 0x00007772b3047816 */ /* 0x040fe400000000ff */
[----:B------:R-:W-:Y:S02]  /*5ca10*/  PRMT R0, R179, 0x7773, RZ ;  /* 0x00007773b3007816 */ /* 0x000fe400000000ff */
[----:B------:R-:W-:Y:S01]  /*5ca20*/  ISETP.GE.AND P1, PT, R178, UR4, PT ;  /* 0x00000004b2007c0c */ /* 0x000fe2000bf26270 */
[----:B------:R-:W-:Y:S01]  /*5ca30*/  ULDC UR4, c[0x0][0x228] ;  /* 0x00008a0000047ab9 */ /* 0x000fe20000000800 */
[C---:B------:R-:W-:Y:S01]  /*5ca40*/  ISETP.LT.AND P6, PT, R6.reuse, UR6, !P3 ;  /* 0x0000000606007c0c */ /* 0x040fe2000dfc1270 */
[----:B---3--:R0:W-:Y:S01]  /*5ca50*/  @P5 STG.E.U8 desc[UR58][R236.64], R4 ;  /* 0x00000004ec005986 */ /* 0x0081e2000c10113a */
[----:B------:R-:W-:Y:S01]  /*5ca60*/  ULDC UR6, c[0x0][0x228] ;  /* 0x00008a0000067ab9 */ /* 0x000fe20000000800 */
[C---:B------:R-:W-:Y:S01]  /*5ca70*/  ISETP.LT.AND P3, PT, R7.reuse, UR4, !P3 ;  /* 0x0000000407007c0c */ /* 0x040fe2000df61270 */
[----:B------:R-:W-:Y:S01]  /*5ca80*/  ULDC UR4, c[0x0][0x228] ;  /* 0x00008a0000047ab9 */ /* 0x000fe20000000800 */
[----:B------:R1:W-:Y:S01]  /*5ca90*/  @P2 STG.E.U8 desc[UR58][R188.64], R0 ;  /* 0x00000000bc002986 */ /* 0x0003e2000c10113a */
[----:B------:R-:W-:Y:S01]  /*5caa0*/  ISETP.LT.AND P2, PT, R6, UR6, !P0 ;  /* 0x0000000606007c0c */ /* 0x000fe2000c741270 */
[----:B------:R-:W-:Y:S01]  /*5cab0*/  ULDC UR6, c[0x0][0x228] ;  /* 0x00008a0000067ab9 */ /* 0x000fe20000000800 */
[----:B------:R-:W-:Y:S01]  /*5cac0*/  ISETP.LT.AND P5, PT, R7, UR4, !P0 ;  /* 0x0000000407007c0c */ /* 0x000fe2000c7a1270 */
[----:B------:R-:W-:Y:S01]  /*5cad0*/  ULDC UR4, c[0x0][0x22c] ;  /* 0x00008b0000047ab9 */ /* 0x000fe20000000800 */
[----:B0-----:R-:W-:Y:S01]  /*5cae0*/  VIADD R4, R5, 0x189 ;  /* 0x0000018905047836 */ /* 0x001fe20000000000 */
[C---:B------:R-:W-:Y:S01]  /*5caf0*/  PRMT R178, R250.reuse, 0x7771, RZ ;  /* 0x00007771fab27816 */ /* 0x040fe200000000ff */
[----:B------:R-:W3:Y:S01]  /*5cb00*/  LDL.LU.64 R236, [R1+0x4f8] ;  /* 0x0004f80001ec7983 */ /* 0x000ee20000300a00 */
[----:B-1----:R-:W-:-:S02]  /*5cb10*/  PRMT R0, R250, 0x7770, RZ ;  /* 0x00007770fa007816 */ /* 0x002fc400000000ff */
[----:B------:R-:W-:Y:S01]  /*5cb20*/  ISETP.GE.AND P0, PT, R4, UR4, PT ;  /* 0x0000000404007c0c */ /* 0x000fe2000bf06270 */
[----:B------:R-:W-:Y:S01]  /*5cb30*/  ULDC UR4, c[0x0][0x228] ;  /* 0x00008a0000047ab9 */ /* 0x000fe20000000800 */
[C---:B------:R-:W-:Y:S01]  /*5cb40*/  PRMT R4, R250.reuse, 0x7772, RZ ;  /* 0x00007772fa047816 */ /* 0x040fe200000000ff */
[----:B----4-:R0:W-:Y:S04]  /*5cb50*/  @P6 STG.E.U8 desc[UR58][R186.64], R0 ;  /* 0x00000000ba006986 */ /* 0x0101e8000c10113a */
[----:B------:R-:W-:Y:S04]  /*5cb60*/  @P3 STG.E.U8 desc[UR58][R184.64], R178 ;  /* 0x000000b2b8003986 */ /* 0x000fe8000c10113a */
[----:B------:R1:W-:Y:S04]  /*5cb70*/  @P2 STG.E.U8 desc[UR58][R180.64], R4 ;  /* 0x00000004b4002986 */ /* 0x0003e8000c10113a */
[----:B0-----:R-:W4:Y:S04]  /*5cb80*/  LDL.LU.64 R186, [R1+0x4f0] ;  /* 0x0004f00001ba7983 */ /* 0x001f280000300a00 */
[----:B------:R-:W4:Y:S04]  /*5cb90*/  LDL.LU.64 R188, [R1+0x4e8] ;  /* 0x0004e80001bc7983 */ /* 0x000f280000300a00 */
[----:B-1----:R-:W3:Y:S01]  /*5cba0*/  LDL.LU.64 R180, [R1+0x1298] ;  /* 0x0012980001b47983 */ /* 0x002ee20000300a00 */
[----:B------:R-:W-:-:S03]  /*5cbb0*/  PRMT R0, R250, 0x7773, RZ ;  /* 0x00007773fa007816 */ /* 0x000fc600000000ff */
[----:B------:R-:W4:Y:S04]  /*5cbc0*/  LDL.LU.64 R184, [R1+0x4e0] ;  /* 0x0004e00001b87983 */ /* 0x000f280000300a00 */
[----:B--2---:R0:W-:Y:S04]  /*5cbd0*/  @P5 STG.E.U8 desc[UR58][R182.64], R0 ;  /* 0x00000000b6005986 */ /* 0x0041e8000c10113a */
[----:B0-----:R-:W2:Y:S01]  /*5cbe0*/  LDL.LU.64 R182, [R1+0x4d8] ;  /* 0x0004d80001b67983 */ /* 0x001ea20000300a00 */
[C---:B------:R-:W-:Y:S01]  /*5cbf0*/  ISETP.LT.AND P3, PT, R6.reuse, UR4, !P1 ;  /* 0x0000000406007c0c */ /* 0x040fe2000cf61270 */
[----:B------:R-:W-:Y:S01]  /*5cc00*/  VIADD R0, R5, 0x18a ;  /* 0x0000018a05007836 */ /* 0x000fe20000000000 */
[----:B------:R-:W-:Y:S01]  /*5cc10*/  ULDC UR4, c[0x0][0x22c] ;  /* 0x00008b0000047ab9 */ /* 0x000fe20000000800 */
[----:B------:R-:W-:Y:S01]  /*5cc20*/  ISETP.LT.AND P2, PT, R7, UR6, !P1 ;  /* 0x0000000607007c0c */ /* 0x000fe2000cf41270 */
[----:B------:R-:W-:Y:S01]  /*5cc30*/  ULDC UR6, c[0x0][0x228] ;  /* 0x00008a0000067ab9 */ /* 0x000fe20000000800 */
[----:B------:R-:W-:Y:S01]  /*5cc40*/  ISETP.LT.AND P5, PT, R6, UR8, !P0 ;  /* 0x0000000806007c0c */ /* 0x000fe2000c7a1270 */
[C---:B------:R-:W-:Y:S01]  /*5cc50*/  VIADD R178, R5.reuse, 0x18d ;  /* 0x0000018d05b27836 */ /* 0x040fe20000000000 */
[----:B------:R-:W-:Y:S01]  /*5cc60*/  ISETP.GE.AND P1, PT, R0, UR4, PT ;  /* 0x0000000400007c0c */ /* 0x000fe2000bf26270 */
[----:B------:R-:W-:Y:S01]  /*5cc70*/  VIADD R0, R5, 0x18b ;  /* 0x0000018b05007836 */ /* 0x000fe20000000000 */
[----:B------:R-:W-:Y:S01]  /*5cc80*/  ULDC UR4, c[0x0][0x22c] ;  /* 0x00008b0000047ab9 */ /* 0x000fe20000000800 */
[----:B------:R-:W-:Y:S01]  /*5cc90*/  ULDC UR8, c[0x0][0x228] ;  /* 0x00008a0000087ab9 */ /* 0x000fe20000000800 */
[----:B---3--:R-:W-:-:S05]  /*5cca0*/  PRMT R4, R180, 0x7770, RZ ;  /* 0x00007770b4047816 */ /* 0x008fca00000000ff */
[----:B------:R0:W-:Y:S01]  /*5ccb0*/  @P3 STG.E.U8 desc[UR58][R236.64], R4 ;  /* 0x00000004ec003986 */ /* 0x0001e2000c10113a */
[----:B------:R-:W-:Y:S01]  /*5ccc0*/  ISETP.GE.AND P3, PT, R0, UR4, PT ;  /* 0x0000000400007c0c */ /* 0x000fe2000bf66270 */
[----:B------:R-:W-:Y:S01]  /*5ccd0*/  ULDC UR4, c[0x0][0x228] ;  /* 0x00008a0000047ab9 */ /* 0x000fe20000000800 */
[C---:B------:R-:W-:Y:S02]  /*5cce0*/  PRMT R0, R180.reuse, 0x7772, RZ ;  /* 0x00007772b4007816 */ /* 0x040fe400000000ff */
[----:B------:R-:W-:Y:S01]  /*5ccf0*/  ISETP.LT.AND P0, PT, R7, UR4, !P0 ;  /* 0x0000000407007c0c */ /* 0x000fe2000c701270 */
[----:B------:R-:W-:Y:S01]  /*5cd00*/  ULDC UR4, c[0x0][0x22c] ;  /* 0x00008b0000047ab9 */ /* 0x000fe20000000800 */
[----:B0-----:R-:W-:-:S05]  /*5cd10*/  PRMT R4, R180, 0x7771, RZ ;  /* 0x00007771b4047816 */ /* 0x001fca00000000ff */
[----:B----4-:R0:W-:Y:S04]  /*5cd20*/  @P2 STG.E.U8 desc[UR58][R186.64], R4 ;  /* 0x00000004ba002986 */ /* 0x0101e8000c10113a */
[----:B------:R1:W-:Y:S01]  /*5cd30*/  @P5 STG.E.U8 desc[UR58][R188.64], R0 ;  /* 0x00000000bc005986 */ /* 0x0003e2000c10113a */
[----:B------:R-:W-:Y:S01]  /*5cd40*/  ISETP.LT.AND P5, PT, R6, UR6, !P1 ;  /* 0x0000000606007c0c */ /* 0x000fe2000cfa1270 */
[----:B------:R-:W-:Y:S01]  /*5cd50*/  IMAD.MOV.U32 R237, RZ, RZ, R251 ;  /* 0x000000ffffed7224 */ /* 0x000fe200078e00fb */
[----:B------:R-:W-:Y:S01]  /*5cd60*/  PRMT R180, R180, 0x7773, RZ ;  /* 0x00007773b4b47816 */ /* 0x000fe200000000ff */
[----:B------:R-:W-:Y:S01]  /*5cd70*/  ULDC UR6, c[0x0][0x228] ;  /* 0x00008a0000067ab9 */ /* 0x000fe20000000800 */
[----:B0-----:R-:W-:Y:S01]  /*5cd80*/  PRMT R4, R181, 0x7770, RZ ;  /* 0x00007770b5047816 */ /* 0x001fe200000000ff */
[----:B------:R-:W3:Y:S01]  /*5cd90*/  LDL.LU.64 R186, [R1+0x4c0] ;  /* 0x0004c00001ba7983 */ /* 0x000ee20000300a00 */
[----:B-1----:R-:W-:-:S03]  /*5cda0*/  VIADD R0, R5, 0x18c ;  /* 0x0000018c05007836 */ /* 0x002fc60000000000 */
[----:B------:R-:W4:Y:S02]  /*5cdb0*/  LDL.LU.64 R250, [R1+0x4b8] ;  /* 0x0004b80001fa7983 */ /* 0x000f240000300a00 */
[----:B------:R-:W-:Y:S01]  /*5cdc0*/  ISETP.GE.AND P2, PT, R0, UR4, PT ;  /* 0x0000000400007c0c */ /* 0x000fe2000bf46270 */
[----:B------:R-:W-:Y:S01]  /*5cdd0*/  ULDC UR4, c[0x0][0x228] ;  /* 0x00008a0000047ab9 */ /* 0x000fe20000000800 */
[----:B------:R0:W-:Y:S01]  /*5cde0*/  @P0 STG.E.U8 desc[UR58][R184.64], R180 ;  /* 0x000000b4b8000986 */ /* 0x0001e2000c10113a */
[----:B------:R-:W-:Y:S01]  /*5cdf0*/  ISETP.LT.AND P6, PT, R6, UR4, !P3 ;  /* 0x0000000406007c0c */ /* 0x000fe2000dfc1270 */
[----:B------:R-:W-:Y:S02]  /*5ce00*/  ULDC UR4, c[0x0][0x22c] ;  /* 0x00008b0000047ab9 */ /* 0x000fe40000000800 */
[----:B------:R-:W4:Y:S01]  /*5ce10*/  LDL.LU.64 R188, [R1+0x4b0] ;  /* 0x0004b00001bc7983 */ /* 0x000f220000300a00 */
[----:B------:R-:W-:Y:S01]  /*5ce20*/  ISETP.GE.AND P0, PT, R178, UR4, PT ;  /* 0x00000004b2007c0c */ /* 0x000fe2000bf06270 */
[----:B------:R-:W-:-:S02]  /*5ce30*/  ULDC UR4, c[0x0][0x228] ;  /* 0x00008a0000047ab9 */ /* 0x000fc40000000800 */
[----:B0-----:R-:W4:Y:S04]  /*5ce40*/  LDL.LU.64 R184, [R1+0x4a8] ;  /* 0x0004a80001b87983 */ /* 0x001f280000300a00 */
[----:B--2---:R0:W-:Y:S04]  /*5ce50*/  @P5 STG.E.U8 desc[UR58][R182.64], R4 ;  /* 0x00000004b6005986 */ /* 0x0041e8000c10113a */
[----:B0-----:R-:W2:Y:S04]  /*5ce60*/  LDL.LU.64 R182, [R1+0x1290] ;  /* 0x0012900001b67983 */ /* 0x001ea80000300a00 */
[----:B------:R-:W3:Y:S01]  /*5ce70*/  LDL.LU.64 R178, [R1+0x4d0] ;  /* 0x0004d00001b27983 */ /* 0x000ee20000300a00 */
[----:B------:R-:W-:Y:S01]  /*5ce80*/  ISETP.LT.AND P1, PT, R7, UR8, !P1 ;  /* 0x0000000807007c0c */ /* 0x000fe2000cf21270 */
[----:B------:R-:W-:Y:S01]  /*5ce90*/  ULDC UR8, c[0x0][0x228] ;  /* 0x00008a0000087ab9 */ /* 0x000fe20000000800 */
[----:B------:R-:W-:-:S02]  /*5cea0*/  PRMT R0, R181, 0x7771, RZ ;  /* 0x00007771b5007816 */ /* 0x000fc400000000ff */
[----:B------:R-:W-:Y:S01]  /*5ceb0*/  ISETP.LT.AND P3, PT, R7, UR6, !P3 ;  /* 0x0000000607007c0c */ /* 0x000fe2000df61270 */
[----:B------:R-:W-:-:S08]  /*5cec0*/  ULDC UR6, c[0x0][0x228] ;  /* 0x00008a0000067ab9 */ /* 0x000fd00000000800 */
[----:B---3--:R0:W-:Y:S02]  /*5ced0*/  @P1 STG.E.U8 desc[UR58][R178.64], R0 ;  /* 0x00000000b2001986 */ /* 0x0081e4000c10113a */
[----:B0-----:R-:W-:-:S05]  /*5cee0*/  PRMT R0, R181, 0x7772, RZ ;  /* 0x00007772b5007816 */ /* 0x001fca00000000ff */
[----:B--2---:R0:W-:Y:S04]  /*5cef0*/  @P6 STG.E.U8 desc[UR58][R182.64], R0 ;  /* 0x00000000b6006986 */ /* 0x0041e8000c10113a */
[----:B0-----:R-:W2:Y:S01]  /*5cf00*/  LDL.LU.64 R182, [R1+0x1288] ;  /* 0x0012880001b67983 */ /* 0x001ea20000300a00 */
[----:B------:R-:W-:Y:S02]  /*5cf10*/  PRMT R181, R181, 0x7773, RZ ;  /* 0x00007773b5b57816 */ /* 0x000fe400000000ff */
[----:B------:R-:W-:Y:S01]  /*5cf20*/  ISETP.LT.AND P5, PT, R6, UR4, !P2 ;  /* 0x0000000406007c0c */ /* 0x000fe2000d7a1270 */
[----:B------:R-:W3:Y:S01]  /*5cf30*/  LDL.LU.64 R178, [R1+0x4a0] ;  /* 0x0004a00001b27983 */ /* 0x000ee20000300a00 */
[----:B------:R-:W-:Y:S01]  /*5cf40*/  VIADD R0, R5, 0x1f4 ;  /* 0x000001f405007836 */ /* 0x000fe20000000000 */
[----:B------:R-:W-:-:S02]  /*5cf50*/  ULDC UR4, c[0x0][0x228] ;  /* 0x00008a0000047ab9 */ /* 0x000fc40000000800 */
[----:B------:R0:W-:Y:S01]  /*5cf60*/  @P3 STG.E.U8 desc[UR58][R186.64], R181 ;  /* 0x000000b5ba003986 */ /* 0x0001e2000c10113a */
[----:B------:R-:W-:Y:S01]  /*5cf70*/  ISETP.LT.AND P2, PT, R7, UR4, !P2 ;  /* 0x0000000407007c0c */ /* 0x000fe2000d741270 */
[----:B------:R-:W-:Y:S01]  /*5cf80*/  ULDC UR4, c[0x0][0x22c] ;  /* 0x00008b0000047ab9 */ /* 0x000fe20000000800 */
[----:B------:R-:W-:Y:S01]  /*5cf90*/  ISETP.LT.AND P3, PT, R6, UR6, !P0 ;  /* 0x0000000606007c0c */ /* 0x000fe2000c761270 */
[----:B------:R-:W-:Y:S01]  /*5cfa0*/  ULDC UR6, c[0x0][0x228] ;  /* 0x00008a0000067ab9 */ /* 0x000fe20000000800 */
[----:B------:R-:W-:Y:S01]  /*5cfb0*/  ISETP.GE.AND P1, PT, R0, UR11, PT ;  /* 0x0000000b00007c0c */ /* 0x000fe2000bf26270 */
[----:B------:R-:W-:Y:S01]  /*5cfc0*/  VIADD R0, R5, 0x18e ;  /* 0x0000018e05007836 */ /* 0x000fe20000000000 */
[----:B0-----:R-:W3:Y:S04]  /*5cfd0*/  LDL.LU.64 R180, [R1+0x498] ;  /* 0x0004980001b47983 */ /* 0x001ee80000300a00 */
[----:B------:R-:W3:Y:S01]  /*5cfe0*/  LDL.LU.64 R186, [R1+0x490] ;  /* 0x0004900001ba7983 */ /* 0x000ee20000300a00 */
[----:B--2---:R-:W-:-:S05]  /*5cff0*/  PRMT R4, R182, 0x7770, RZ ;  /* 0x00007770b6047816 */ /* 0x004fca00000000ff */
[----:B----4-:R0:W-:Y:S01]  /*5d000*/  @P5 STG.E.U8 desc[UR58][R250.64], R4 ;  /* 0x00000004fa005986 */ /* 0x0101e2000c10113a */
[----:B------:R-:W-:Y:S01]  /*5d010*/  ISETP.GE.AND P5, PT, R0, UR4, PT ;  /* 0x0000000400007c0c */ /* 0x000fe2000bfa6270 */
[----:B------:R-:W-:Y:S01]  /*5d020*/  ULDC UR4, c[0x0][0x228] ;  /* 0x00008a0000047ab9 */ /* 0x000fe20000000800 */
[C---:B------:R-:W-:Y:S02]  /*5d030*/  PRMT R0, R182.reuse, 0x7772, RZ ;  /* 0x00007772b6007816 */ /* 0x040fe400000000ff */
[----:B0-----:R-:W-:-:S05]  /*5d040*/  PRMT R4, R182, 0x7771, RZ ;  /* 0x00007771b6047816 */ /* 0x001fca00000000ff */
[----:B------:R0:W-:Y:S04]  /*5d050*/  @P2 STG.E.U8 desc[UR58][R188.64], R4 ;  /* 0x00000004bc002986 */ /* 0x0001e8000c10113a */
[----:B------:R1:W-:Y:S04]  /*5d060*/  @P3 STG.E.U8 desc[UR58][R184.64], R0 ;  /* 0x00000000b8003986 */ /* 0x0003e8000c10113a */
[----:B0-----:R-:W2:Y:S04]  /*5d070*/  LDL.LU.64 R188, [R1+0x488] ;  /* 0x0004880001bc7983 */ /* 0x001ea80000300a00 */
[----:B-1----:R-:W4:Y:S01]  /*5d080*/  LDL.LU.64 R184, [R1+0x480] ;  /* 0x0004800001b87983 */ /* 0x002f220000300a00 */
[----:B------:R-:W-:Y:S01]  /*5d090*/  ISETP.LT.AND P0, PT, R7, UR4, !P0 ;  /* 0x0000000407007c0c */ /* 0x000fe2000c701270 */
[----:B------:R-:W-:Y:S01]  /*5d0a0*/  ULDC UR4, c[0x0][0x228] ;  /* 0x00008a0000047ab9 */ /* 0x000fe20000000800 */
[C---:B------:R-:W-:Y:S01]  /*5d0b0*/  VIADD R0, R5.reuse, 0x18f ;  /* 0x0000018f05007836 */ /* 0x040fe20000000000 */
[----:B------:R-:W-:Y:S01]  /*5d0c0*/  ISETP.LT.AND P3, PT, R6, UR4, !P5 ;  /* 0x0000000406007c0c */ /* 0x000fe2000ef61270 */
[----:B------:R-:W-:Y:S01]  /*5d0d0*/  ULDC UR4, c[0x0][0x22c] ;  /* 0x00008b0000047ab9 */ /* 0x000fe20000000800 */
[----:B------:R-:W-:Y:S01]  /*5d0e0*/  PRMT R182, R182, 0x7773, RZ ;  /* 0x00007773b6b67816 */ /* 0x000fe200000000ff */
[----:B------:R-:W4:Y:S01]  /*5d0f0*/  LDL.LU R251, [R1] ;  /* 0x0000000001fb7983 */ /* 0x000f220000300800 */
[----:B------:R-:W-:Y:S01]  /*5d100*/  ISETP.GE.AND P2, PT, R0, UR4, PT ;  /* 0x0000000400007c0c */ /* 0x000fe2000bf46270 */
[----:B------:R-:W-:Y:S01]  /*5d110*/  VIADD R0, R5, 0x190 ;  /* 0x0000019005007836 */ /* 0x000fe20000000000 */
[----:B------:R-:W-:Y:S01]  /*5d120*/  ISETP.LT.AND P5, PT, R7, UR6, !P5 ;  /* 0x0000000607007c0c */ /* 0x000fe2000efa1270 */
[----:B------:R-:W-:Y:S01]  /*5d130*/  ULDC UR4, c[0x0][0x22c] ;  /* 0x00008b0000047ab9 */ /* 0x000fe20000000800 */
[C---:B------:R-:W-:Y:S01]  /*5d140*/  PRMT R4, R183.reuse, 0x7770, RZ ;  /* 0x00007770b7047816 */ /* 0x040fe200000000ff */
[----:B------:R-:W-:Y:S01]  /*5d150*/  ULDC UR6, c[0x0][0x228] ;  /* 0x00008a0000067ab9 */ /* 0x000fe20000000800 */
[----:B---3--:R0:W-:Y:S01]  /*5d160*/  @P0 STG.E.U8 desc[UR58][R178.64], R182 ;  /* 0x000000b6b2000986 */ /* 0x0081e2000c10113a */
[----:B------:R-:W-:Y:S01]  /*5d170*/  ISETP.GE.AND P0, PT, R0, UR4, PT ;  /* 0x0000000400007c0c */ /* 0x000fe2000bf06270 */
[----:B------:R-:W-:Y:S01]  /*5d180*/  ULDC UR4, c[0x0][0x228] ;  /* 0x00008a0000047ab9 */ /* 0x000fe20000000800 */
[----:B------:R-:W-:Y:S01]  /*5d190*/  PRMT R0, R183, 0x7771, RZ ;  /* 0x00007771b7007816 */ /* 0x000fe200000000ff */
[----:B------:R1:W-:Y:S01]  /*5d1a0*/  @P3 STG.E.U8 desc[UR58][R180.64], R4 ;  /* 0x00000004b4003986 */ /* 0x0003e2000c10113a */
[----:B------:R-:W-:Y:S01]  /*5d1b0*/  ISETP.LT.AND P3, PT, R6, UR4, !P2 ;  /* 0x0000000406007c0c */ /* 0x000fe2000d761270 */
[----:B------:R-:W-:Y:S01]  /*5d1c0*/  ULDC UR4, c[0x0][0x22c] ;  /* 0x00008b0000047ab9 */ /* 0x000fe20000000800 */
[----:B------:R-:W-:Y:S01]  /*5d1d0*/  ISETP.LT.AND P2, PT, R7, UR6, !P2 ;  /* 0x0000000607007c0c */ /* 0x000fe2000d741270 */
[----:B------:R-:W-:Y:S01]  /*5d1e0*/  ULDC UR6, c[0x0][0x228] ;  /* 0x00008a0000067ab9 */ /* 0x000fe20000000800 */
[----:B0-----:R-:W3:Y:S04]  /*5d1f0*/  LDL.LU.64 R178, [R1+0x478] ;  /* 0x0004780001b27983 */ /* 0x001ee80000300a00 */
[----:B------:R0:W-:Y:S01]  /*5d200*/  @P5 STG.E.U8 desc[UR58][R186.64], R0 ;  /* 0x00000000ba005986 */ /* 0x0001e2000c10113a */
[----:B-1----:R-:W-:-:S02]  /*5d210*/  PRMT R4, R183, 0x7772, RZ ;  /* 0x00007772b7047816 */ /* 0x002fc400000000ff */
[----:B------:R-:W-:Y:S01]  /*5d220*/  PRMT R183, R183, 0x7773, RZ ;  /* 0x00007773b7b77816 */ /* 0x000fe200000000ff */
[----:B0-----:R-:W3:Y:S04]  /*5d230*/  LDL.LU.64 R186, [R1+0x470] ;  /* 0x0004700001ba7983 */ /* 0x001ee80000300a00 */
[----:B--2---:R0:W-:Y:S04]  /*5d240*/  @P3 STG.E.U8 desc[UR58][R188.64], R4 ;  /* 0x00000004bc003986 */ /* 0x0041e8000c10113a */
[----:B----4-:R1:W-:Y:S04]  /*5d250*/  @P2 STG.E.U8 desc[UR58][R184.64], R183 ;  /* 0x000000b7b8002986 */ /* 0x0103e8000c10113a */
[----:B0-----:R-:W2:Y:S04]  /*5d260*/  LDL.LU.64 R188, [R1+0x460] ;  /* 0x0004600001bc7983 */ /* 0x001ea80000300a00 */
[----:B------:R-:W4:Y:S04]  /*5d270*/  LDL.LU.64 R180, [R1+0x458] ;  /* 0x0004580001b47983 */ /* 0x000f280000300a00 */
[----:B-1----:R-:W2:Y:S04]  /*5d280*/  LDL.LU.64 R182, [R1+0x468] ;  /* 0x0004680001b67983 */ /* 0x002ea80000300a00 */
[----:B------:R-:W4:Y:S01]  /*5d290*/  LDL.LU.64 R184, [R1+0x450] ;  /* 0x0004500001b87983 */ /* 0x000f220000300a00 */
[C---:B------:R-:W-:Y:S01]  /*5d2a0*/  VIADD R0, R5.reuse, 0x191 ;  /* 0x0000019105007836 */ /* 0x040fe20000000000 */
[----:B------:R-:W-:Y:S01]  /*5d2b0*/  ISETP.LT.AND P6, PT, R6, UR8, !P0 ;  /* 0x0000000806007c0c */ /* 0x000fe2000c7c1270 */
[----:B------:R-:W-:Y:S01]  /*5d2c0*/  VIADD R4, R5, 0x193 ;  /* 0x0000019305047836 */ /* 0x000fe20000000000 */
[----:B------:R-:W-:-:S02]  /*5d2d0*/  ULDC UR8, c[0x0][0x228] ;  /* 0x00008a0000087ab9 */ /* 0x000fc40000000800 */
[----:B------:R-:W-:Y:S01]  /*5d2e0*/  ISETP.GE.AND P5, PT, R0, UR4, PT ;  /* 0x0000000400007c0c */ /* 0x000fe2000bfa6270 */
[----:B------:R-:W-:Y:S01]  /*5d2f0*/  VIADD R0, R5, 0x192 ;  /* 0x0000019205007836 */ /* 0x000fe20000000000 */
[----:B------:R-:W-:-:S04]  /*5d300*/  ULDC UR4, c[0x0][0x22c] ;  /* 0x00008b0000047ab9 */ /* 0x000fc80000000800 */
[----:B------:R-:W-:Y:S01]  /*5d310*/  ISETP.GE.AND P3, PT, R0, UR4, PT ;  /* 0x0000000400007c0c */ /* 0x000fe2000bf66270 */
[----:B------:R-:W-:Y:S02]  /*5d320*/  ULDC UR4, c[0x0][0x228] ;  /* 0x00008a0000047ab9 */ /* 0x000fe40000000800 */
[----:B------:R-:W-:Y:S01]  /*5d330*/  ISETP.LT.AND P0, PT, R7, UR4, !P0 ;  /* 0x0000000407007c0c */ /* 0x000fe2000c701270 */
[----:B------:R-:W-:Y:S01]  /*5d340*/  ULDC UR4, c[0x0][0x22c] ;  /* 0x00008b0000047ab9 */ /* 0x000fe20000000800 */
[----:B------:R-:W-:-:S05]  /*5d350*/  PRMT R0, R251, 0x7770, RZ ;  /* 0x00007770fb007816 */ /* 0x000fca00000000ff */
[----:B---3--:R0:W-:Y:S01]  /*5d360*/  @P6 STG.E.U8 desc[UR58][R178.64], R0 ;  /* 0x00000000b2006986 */ /* 0x0081e2000c10113a */
[----:B------:R-:W-:Y:S01]  /*5d370*/  ISETP.LT.AND P6, PT, R6, UR6, !P5 ;  /* 0x0000000606007c0c */ /* 0x000fe2000efc1270 */
[----:B------:R-:W-:Y:S01]  /*5d380*/  ULDC UR6, c[0x0][0x228] ;  /* 0x00008a0000067ab9 */ /* 0x000fe20000000800 */
[----:B------:R-:W-:Y:S01]  /*5d390*/  ISETP.GE.AND P2, PT, R4, UR4, PT ;  /* 0x0000000404007c0c */ /* 0x000fe2000bf46270 */
[----:B------:R-:W-:Y:S01]  /*5d3a0*/  ULDC UR4, c[0x0][0x228] ;  /* 0x00008a0000047ab9 */ /* 0x000fe20000000800 */
[----:B0-----:R-:W-:-:S05]  /*5d3b0*/  PRMT R0, R251, 0x7771, RZ ;  /* 0x00007771fb007816 */ /* 0x001fca00000000ff */
[----:B------:R0:W-:Y:S01]  /*5d3c0*/  @P0 STG.E.U8 desc[UR58][R186.64], R0 ;  /* 0x00000000ba000986 */ /* 0x0001e2000c10113a */
[----:B------:R-:W-:Y:S01]  /*5d3d0*/  PRMT R4, R251, 0x7772, RZ ;  /* 0x00007772fb047816 */ /* 0x000fe200000000ff */
[----:B------:R-:W-:Y:S01]  /*5d3e0*/  VIADD R178, R5, 0x194 ;  /* 0x0000019405b27836 */ /* 0x000fe20000000000 */
[C---:B------:R-:W-:Y:S01]  /*5d3f0*/  ISETP.LT.AND P5, PT, R7.reuse, UR6, !P5 ;  /* 0x0000000607007c0c */ /* 0x040fe2000efa1270 */
[----:B------:R-:W-:Y:S01]  /*5d400*/  ULDC UR6, c[0x0][0x228] ;  /* 0x00008a0000067ab9 */ /* 0x000fe20000000800 */
[----:B------:R-:W-:Y:S01]  /*5d410*/  ISETP.LT.AND P0, PT, R6, UR4, !P3 ;  /* 0x0000000406007c0c */ /* 0x000fe2000df01270 */
[----:B------:R-:W-:Y:S01]  /*5d420*/  ULDC UR4, c[0x0][0x22c] ;  /* 0x00008b0000047ab9 */ /* 0x000fe20000000800 */
[----:B0-----:R-:W3:Y:S04]  /*5d430*/  LDL.LU.64 R186, [R1+0x448] ;  /* 0x0004480001ba7983 */ /* 0x001ee80000300a00 */
[----:B------:R-:W3:Y:S01]  /*5d440*/  LDL.LU R250, [R1+0x8] ;  /* 0x0000080001fa7983 */ /* 0x000ee20000300800 */
[----:B------:R-:W-:Y:S01]  /*5d450*/  ISETP.LT.AND P3, PT, R7, UR6, !P3 ;  /* 0x0000000607007c0c */ /* 0x000fe2000df61270 */
[----:B------:R-:W-:Y:S01]  /*5d460*/  ULDC UR6, c[0x0][0x228] ;  /* 0x00008a0000067ab9 */ /* 0x000fe20000000800 */
[----:B------:R-:W-:Y:S01]  /*5d470*/  PRMT R0, R251, 0x7773, RZ ;  /* 0x00007773fb007816 */ /* 0x000fe200000000ff */
[----:B--2---:R0:W-:Y:S01]  /*5d480*/  @P6 STG.E.U8 desc[UR58][R182.64], R4 ;  /* 0x00000004b6006986 */ /* 0x0041e2000c10113a */
[----:B------:R-:W-:Y:S01]  /*5d490*/  ISETP.GE.AND P6, PT, R178, UR4, PT ;  /* 0x00000004b2007c0c */ /* 0x000fe2000bfc6270 */
[----:B------:R-:W-:-:S02]  /*5d4a0*/  ULDC UR4, c[0x0][0x228] ;  /* 0x00008a0000047ab9 */ /* 0x000fc40000000800 */
[----:B0-----:R-:W2:Y:S04]  /*5d4b0*/  LDL.LU.64 R182, [R1+0x438] ;  /* 0x0004380001b67983 */ /* 0x001ea80000300a00 */
[----:B------:R-:W2:Y:S01]  /*5d4c0*/  LDL.LU.64 R178, [R1+0x440] ;  /* 0x0004400001b27983 */ /* 0x000ea20000300a00 */
[----:B------:R-:W-:-:S03]  /*5d4d0*/  PRMT R4, R237, 0x7770, RZ ;  /* 0x00007770ed047816 */ /* 0x000fc600000000ff */
[----:B------:R0:W-:Y:S04]  /*5d4e0*/  @P5 STG.E.U8 desc[UR58][R188.64], R0 ;  /* 0x00000000bc005986 */ /* 0x0001e8000c10113a */
[----:B----4-:R1:W-:Y:S01]  /*5d4f0*/  @P0 STG.E.U8 desc[UR58][R180.64], R4 ;  /* 0x00000004b4000986 */ /* 0x0103e2000c10113a */
[----:B0-----:R-:W-:-:S03]  /*5d500*/  PRMT R0, R237, 0x7771, RZ ;  /* 0x00007771ed007816 */ /* 0x001fc600000000ff */
[----:B------:R-:W4:Y:S04]  /*5d510*/  LDL.LU.64 R188, [R1+0x1280] ;  /* 0x0012800001bc7983 */ /* 0x000f280000300a00 */
[----:B------:R0:W-:Y:S04]  /*5d520*/  @P3 STG.E.U8 desc[UR58][R184.64], R0 ;  /* 0x00000000b8003986 */ /* 0x0001e8000c10113a */
[----:B-1----:R-:W4:Y:S04]  /*5d530*/  LDL.LU.64 R180, [R1+0x430] ;  /* 0x0004300001b47983 */ /* 0x002f280000300a00 */
[----:B0-----:R-:W4:Y:S01]  /*5d540*/  LDL.LU.64 R184, [R1+0x428] ;  /* 0x0004280001b87983 */ /* 0x001f220000300a00 */
[C---:B------:R-:W-:Y:S01]  /*5d550*/  ISETP.LT.AND P0, PT, R6.reuse, UR4, !P2 ;  /* 0x0000000406007c0c */ /* 0x040fe2000d701270 */
[----:B------:R-:W-:Y:S01]  /*5d560*/  VIADD R0, R5, 0x195 ;  /* 0x0000019505007836 */ /* 0x000fe20000000000 */
[----:B------:R-:W-:Y:S01]  /*5d570*/  PRMT R4, R237, 0x7772, RZ ;  /* 0x00007772ed047816 */ /* 0x000fe200000000ff */
[----:B------:R-:W-:Y:S01]  /*5d580*/  ULDC UR4, c[0x0][0x22c] ;  /* 0x00008b0000047ab9 */ /* 0x000fe20000000800 */
[----:B------:R-:W-:Y:S01]  /*5d590*/  ISETP.LT.AND P2, PT, R7, UR6, !P2 ;  /* 0x0000000607007c0c */ /* 0x000fe2000d741270 */
[----:B------:R-:W-:Y:S01]  /*5d5a0*/  ULDC UR6, c[0x0][0x228] ;  /* 0x00008a0000067ab9 */ /* 0x000fe20000000800 */
[----:B------:R-:W-:Y:S01]  /*5d5b0*/  ISETP.LT.AND P5, PT, R6, UR8, !P6 ;  /* 0x0000000806007c0c */ /* 0x000fe2000f7a1270 */
[----:B------:R-:W4:Y:S01]  /*5d5c0*/  LDL.LU R251, [R1+0xc] ;  /* 0x00000c0001fb7983 */ /* 0x000f220000300800 */
[----:B------:R-:W-:Y:S01]  /*5d5d0*/  ISETP.GE.AND P3, PT, R0, UR4, PT ;  /* 0x0000000400007c0c */ /* 0x000fe2000bf66270 */
[----:B------:R-:W-:Y:S01]  /*5d5e0*/  VIADD R0, R5, 0x196 ;  /* 0x0000019605007836 */ /* 0x000fe20000000000 */
[----:B------:R-:W-:Y:S01]  /*5d5f0*/  ULDC UR4, c[0x0][0x22c] ;  /* 0x00008b0000047ab9 */ /* 0x000fe20000000800 */
[----:B------:R-:W-:-:S02]  /*5d600*/  ULDC UR8, c[0x0][0x228] ;  /* 0x00008a0000087ab9 */ /* 0x000fc40000000800 */
[----:B---3--:R0:W-:Y:S01]  /*5d610*/  @P0 STG.E.U8 desc[UR58][R186.64], R4 ;  /* 0x00000004ba000986 */ /* 0x0081e2000c10113a */
[----:B------:R-:W-:Y:S01]  /*5d620*/  ISETP.GE.AND P0, PT, R0, UR4, PT ;  /* 0x0000000400007c0c */ /* 0x000fe2000bf06270 */
[----:B------:R-:W-:Y:S01]  /*5d630*/  ULDC UR4, c[0x0][0x228] ;  /* 0x00008a0000047ab9 */ /* 0x000fe20000000800 */
[----:B------:R-:W-:Y:S01]  /*5d640*/  PRMT R0, R250, 0x7770, RZ ;  /* 0x00007770fa007816 */ /* 0x000fe200000000ff */
[----:B0-----:R-:W-:Y:S01]  /*5d650*/  IMAD.MOV.U32 R4, RZ, RZ, R237 ;  /* 0x000000ffff047224 */ /* 0x001fe200078e00ed */
[----:B------:R-:W-:Y:S01]  /*5d660*/  ISETP.LT.AND P6, PT, R7, UR4, !P6 ;  /* 0x0000000407007c0c */ /* 0x000fe2000f7c1270 */
[----:B------:R-:W-:Y:S01]  /*5d670*/  ULDC UR4, c[0x0][0x22c] ;  /* 0x00008b0000047ab9 */ /* 0x000fe20000000800 */
[----:B------:R-:W3:Y:S02]  /*5d680*/  LDL.LU.64 R236, [R1+0x420] ;  /* 0x0004200001ec7983 */ /* 0x000ee40000300a00 */
[----:B------:R-:W-:Y:S02]  /*5d690*/  PRMT R4, R4, 0x7773, RZ ;  /* 0x0000777304047816 */ /* 0x000fe400000000ff */
[----:B------:R-:W3:Y:S04]  /*5d6a0*/  LDL.LU.64 R186, [R1+0x418] ;  /* 0x0004180001ba7983 */ /* 0x000ee80000300a00 */
[----:B--2---:R0:W-:Y:S04]  /*5d6b0*/  @P2 STG.E.U8 desc[UR58][R178.64], R4 ;  /* 0x00000004b2002986 */ /* 0x0041e8000c10113a */
[----:B------:R1:W-:Y:S01]  /*5d6c0*/  @P5 STG.E.U8 desc[UR58][R182.64], R0 ;  /* 0x00000000b6005986 */ /* 0x0003e2000c10113a */
[----:B------:R-:W-:Y:S01]  /*5d6d0*/  ISETP.LT.AND P5, PT, R6, UR6, !P3 ;  /* 0x0000000606007c0c */ /* 0x000fe2000dfa1270 */
[----:B------:R-:W-:Y:S01]  /*5d6e0*/  ULDC UR6, c[0x0][0x228] ;  /* 0x00008a0000067ab9 */ /* 0x000fe20000000800 */
[----:B0-----:R-:W-:Y:S01]  /*5d6f0*/  VIADD R4, R5, 0x197 ;  /* 0x0000019705047836 */ /* 0x001fe20000000000 */
[----:B-1----:R-:W-:Y:S01]  /*5d700*/  PRMT R0, R250, 0x7771, RZ ;  /* 0x00007771fa007816 */ /* 0x002fe200000000ff */
[----:B------:R-:W2:Y:S03]  /*5d710*/  LDL.LU.64 R182, [R1+0x408] ;  /* 0x0004080001b67983 */ /* 0x000ea60000300a00 */
[----:B------:R-:W-:Y:S01]  /*5d720*/  ISETP.GE.AND P2, PT, R4, UR4, PT ;  /* 0x0000000404007c0c */ /* 0x000fe2000bf46270 */
[----:B------:R-:W-:Y:S01]  /*5d730*/  ULDC UR4, c[0x0][0x228] ;  /* 0x00008a0000047ab9 */ /* 0x000fe20000000800 */
[----:B------:R-:W-:Y:S01]  /*5d740*/  PRMT R4, R250, 0x7772, RZ ;  /* 0x00007772fa047816 */ /* 0x000fe200000000ff */
[----:B----4-:R0:W-:Y:S04]  /*5d750*/  @P6 STG.E.U8 desc[UR58][R180.64], R0 ;  /* 0x00000000b4006986 */ /* 0x0101e8000c10113a */
[----:B------:R1:W-:Y:S04]  /*5d760*/  @P5 STG.E.U8 desc[UR58][R184.64], R4 ;  /* 0x00000004b8005986 */ /* 0x0003e8000c10113a */
[----:B0-----:R-:W4:Y:S04]  /*5d770*/  LDL.LU.64 R180, [R1+0x3f8] ;  /* 0x0003f80001b47983 */ /* 0x001f280000300a00 */
[----:B-1----:R-:W2:Y:S01]  /*5d780*/  LDL.LU.64 R184, [R1+0x1278] ;  /* 0x0012780001b87983 */ /* 0x002ea20000300a00 */
[----:B------:R-:W-:Y:S01]  /*5d790*/  ISETP.LT.AND P3, PT, R7, UR6, !P3 ;  /* 0x0000000607007c0c */ /* 0x000fe2000df61270 */
[----:B------:R-:W-:Y:S01]  /*5d7a0*/  ULDC UR6, c[0x0][0x228] ;  /* 0x00008a0000067ab9 */ /* 0x000fe20000000800 */
[----:B------:R-:W-:Y:S01]  /*5d7b0*/  ISETP.LT.AND P6, PT, R6, UR4, !P0 ;  /* 0x0000000406007c0c */ /* 0x000fe2000c7c1270 */
[----:B------:R-:W-:Y:S01]  /*5d7c0*/  VIADD R178, R5, 0x198 ;  /* 0x0000019805b27836 */ /* 0x000fe20000000000 */
[----:B------:R-:W-:Y:S01]  /*5d7d0*/  ISETP.LT.AND P0, PT, R7, UR6, !P0 ;  /* 0x0000000607007c0c */ /* 0x000fe2000c701270 */
[----:B------:R-:W-:Y:S01]  /*5d7e0*/  ULDC UR4, c[0x0][0x22c] ;  /* 0x00008b0000047ab9 */ /* 0x000fe20000000800 */
[----:B------:R-:W-:Y:S01]  /*5d7f0*/  PRMT R0, R250, 0x7773, RZ ;  /* 0x00007773fa007816 */ /* 0x000fe200000000ff */
[----:B------:R-:W-:Y:S01]  /*5d800*/  ULDC UR6, c[0x0][0x228] ;  /* 0x00008a0000067ab9 */ /* 0x000fe20000000800 */
[----:B------:R-:W-:-:S02]  /*5d810*/  PRMT R4, R251, 0x7770, RZ ;  /* 0x00007770fb047816 */ /* 0x000fc400000000ff */
[----:B------:R-:W-:Y:S01]  /*5d820*/  ISETP.GE.AND P5, PT, R178, UR4, PT ;  /* 0x00000004b2007c0c */ /* 0x000fe2000bfa6270 */
[----:B------:R-:W-:Y:S01]  /*5d830*/  ULDC UR4, c[0x0][0x228] ;  /* 0x00008a0000047ab9 */ /* 0x000fe20000000800 */
[----:B------:R-:W4:Y:S04]  /*5d840*/  LDL.LU.64 R178, [R1+0x400] ;  /* 0x0004000001b27983 */ /* 0x000f280000300a00 */
[----:B---3--:R0:W-:Y:S04]  /*5d850*/  @P3 STG.E.U8 desc[UR58][R236.64], R0 ;  /* 0x00000000ec003986 */ /* 0x0081e8000c10113a */
[----:B------:R-:W-:Y:S01]  /*5d860*/  @P6 STG.E.U8 desc[UR58][R186.64], R4 ;  /* 0x00000004ba006986 */ /* 0x000fe2000c10113a */
[----:B0-----:R-:W-:-:S03]  /*5d870*/  PRMT R0, R251, 0x7771, RZ ;  /* 0x00007771fb007816 */ /* 0x001fc600000000ff */
[----:B------:R-:W3:Y:S04]  /*5d880*/  LDL.LU.64 R236, [R1+0x3f0] ;  /* 0x0003f00001ec7983 */ /* 0x000ee80000300a00 */
[----:B--2---:R0:W-:Y:S04]  /*5d890*/  @P0 STG.E.U8 desc[UR58][R184.64], R0 ;  /* 0x00000000b8000986 */ /* 0x0041e8000c10113a */
[----:B0-----:R-:W2:Y:S04]  /*5d8a0*/  LDL.LU.64 R184, [R1+0x1270] ;  /* 0x0012700001b87983 */ /* 0x001ea80000300a00 */
[----:B------:R-:W3:Y:S01]  /*5d8b0*/  LDL.LU.64 R186, [R1+0x3e8] ;  /* 0x0003e80001ba7983 */ /* 0x000ee20000300a00 */
[----:B------:R-:W-:Y:S01]  /*5d8c0*/  ISETP.LT.AND P3, PT, R6, UR4, !P2 ;  /* 0x0000000406007c0c */ /* 0x000fe2000d761270 */
[----:B------:R-:W-:Y:S01]  /*5d8d0*/  VIADD R0, R5, 0x199 ;  /* 0x0000019905007836 */ /* 0x000fe20000000000 */
[----:B------:R-:W-:Y:S01]  /*5d8e0*/  ULDC UR4, c[0x0][0x22c] ;  /* 0x00008b0000047ab9 */ /* 0x000fe20000000800 */
[----:B------:R-:W-:Y:S01]  /*5d8f0*/  ISETP.LT.AND P2, PT, R7, UR6, !P2 ;  /* 0x0000000607007c0c */ /* 0x000fe2000d741270 */
[----:B------:R-:W-:Y:S01]  /*5d900*/  ULDC UR6, c[0x0][0x228] ;  /* 0x00008a0000067ab9 */ /* 0x000fe20000000800 */
[----:B------:R-:W-:-:S02]  /*5d910*/  PRMT R4, R251, 0x7772, RZ ;  /* 0x00007772fb047816 */ /* 0x000fc400000000ff */
[----:B------:R-:W-:Y:S01]  /*5d920*/  ISETP.GE.AND P0, PT, R0, UR4, PT ;  /* 0x0000000400007c0c */ /* 0x000fe2000bf06270 */
[----:B------:R-:W-:Y:S01]  /*5d930*/  VIADD R0, R5, 0x19a ;  /* 0x0000019a05007836 */ /* 0x000fe20000000000 */
[----:B------:R-:W-:Y:S01]  /*5d940*/  ISETP.LT.AND P6, PT, R6, UR8, !P5 ;  /* 0x0000000806007c0c */ /* 0x000fe2000efc1270 */
[----:B------:R-:W-:Y:S01]  /*5d950*/  ULDC UR4, c[0x0][0x22c] ;  /* 0x00008b0000047ab9 */ /* 0x000fe20000000800 */
[----:B------:R-:W-:Y:S02]  /*5d960*/  ULDC UR8, c[0x0][0x228] ;  /* 0x00008a0000087ab9 */ /* 0x000fe40000000800 */
[----:B------:R0:W-:Y:S01]  /*5d970*/  @P3 STG.E.U8 desc[UR58][R182.64], R4 ;  /* 0x00000004b6003986 */ /* 0x0001e2000c10113a */
[----:B------:R-:W-:Y:S01]  /*5d980*/  ISETP.GE.AND P3, PT, R0, UR4, PT ;  /* 0x0000000400007c0c */ /* 0x000fe2000bf66270 */
[----:B------:R-:W-:Y:S02]  /*5d990*/  ULDC UR4, c[0x0][0x228] ;  /* 0x00008a0000047ab9 */ /* 0x000fe40000000800 */
[----:B------:R-:W-:Y:S01]  /*5d9a0*/  ISETP.LT.AND P5, PT, R7, UR4, !P5 ;  /* 0x0000000407007c0c */ /* 0x000fe2000efa1270 */
[----:B------:R-:W-:Y:S01]  /*5d9b0*/  ULDC UR4, c[0x0][0x22c] ;  /* 0x00008b0000047ab9 */ /* 0x000fe20000000800 */
[----:B0-----:R-:W-:Y:S01]  /*5d9c0*/  PRMT R4, R251, 0x7773, RZ ;  /* 0x00007773fb047816 */ /* 0x001fe200000000ff */
[----:B------:R-:W3:Y:S04]  /*5d9d0*/  LDL.LU.64 R182, [R1+0x3e0] ;  /* 0x0003e00001b67983 */ /* 0x000ee80000300a00 */
[----:B----4-:R0:W-:Y:S04]  /*5d9e0*/  @P2 STG.E.U8 desc[UR58][R178.64], R4 ;  /* 0x00000004b2002986 */ /* 0x0101e8000c10113a */
[----:B------:R-:W4:Y:S01]  /*5d9f0*/  LDL.LU.64 R250, [R1+0x3d8] ;  /* 0x0003d80001fa7983 */ /* 0x000f220000300a00 */
[----:B--2---:R-:W-:-:S05]  /*5da00*/  PRMT R0, R184, 0x7770, RZ ;  /* 0x00007770b8007816 */ /* 0x004fca00000000ff */
[----:B------:R1:W-:Y:S01]  /*5da10*/  @P6 STG.E.U8 desc[UR58][R180.64], R0 ;  /* 0x00000000b4006986 */ /* 0x0003e2000c10113a */
[----:B------:R-:W-:Y:S01]  /*5da20*/  ISETP.LT.AND P6, PT, R6, UR6, !P0 ;  /* 0x0000000606007c0c */ /* 0x000fe2000c7c1270 */
[----:B0-----:R-:W-:Y:S01]  /*5da30*/  VIADD R4, R5, 0x19b ;  /* 0x0000019b05047836 */ /* 0x001fe20000000000 */
[----:B------:R-:W-:Y:S01]  /*5da40*/  ULDC UR6, c[0x0][0x228] ;  /* 0x00008a0000067ab9 */ /* 0x000fe20000000800 */
[----:B-1----:R-:W-:-:S05]  /*5da50*/  PRMT R0, R184, 0x7771, RZ ;  /* 0x00007771b8007816 */ /* 0x002fca00000000ff */
[----:B---3--:R0:W-:Y:S02]  /*5da60*/  @P5 STG.E.U8 desc[UR58][R236.64], R0 ;  /* 0x00000000ec005986 */ /* 0x0081e4000c10113a */
[----:B0-----:R-:W-:Y:S02]  /*5da70*/  PRMT R0, R184, 0x7772, RZ ;  /* 0x00007772b8007816 */ /* 0x001fe400000000ff */
[----:B------:R-:W2:Y:S04]  /*5da80*/  LDL.LU.64 R236, [R1+0x3c8] ;  /* 0x0003c80001ec7983 */ /* 0x000ea80000300a00 */
[----:B------:R-:W3:Y:S04]  /*5da90*/  LDL.LU.64 R178, [R1+0x3c0] ;  /* 0x0003c00001b27983 */ /* 0x000ee80000300a00 */
[----:B------:R-:W3:Y:S04]  /*5daa0*/  LDL.LU.64 R180, [R1+0x3b8] ;  /* 0x0003b80001b47983 */ /* 0x000ee80000300a00 */
[----:B------:R0:W-:Y:S04]  /*5dab0*/  @P6 STG.E.U8 desc[UR58][R186.64], R0 ;  /* 0x00000000ba006986 */ /* 0x0001e8000c10113a */
[----:B0-----:R-:W2:Y:S01]  /*5dac0*/  LDL.LU.64 R186, [R1+0x1268] ;  /* 0x0012680001ba7983 */ /* 0x001ea20000300a00 */
[----:B------:R-:W-:Y:S01]  /*5dad0*/  ISETP.GE.AND P2, PT, R4, UR4, PT ;  /* 0x0000000404007c0c */ /* 0x000fe2000bf46270 */
[----:B------:R-:W-:Y:S01]  /*5dae0*/  ULDC UR4, c[0x0][0x228] ;  /* 0x00008a0000047ab9 */ /* 0x000fe20000000800 */
        /* <DEDUP_REMOVED lines=8> */
[----:B------:R-:W-:Y:S01]  /*5db70*/  ISETP.GE.AND P6, PT, R4, UR4, PT ;  /* 0x0000000404007c0c */ /* 0x000fe2000bfc6270 */
[----:B------:R-:W-:Y:S01]  /*5db80*/  ULDC UR4, c[0x0][0x228] ;  /* 0x00008a0000047ab9 */ /* 0x000fe20000000800 */
[----:B------:R-:W-:-:S02]  /*5db90*/  PRMT R4, R185, 0x7770, RZ ;  /* 0x00007770b9047816 */ /* 0x000fc400000000ff */
[----:B------:R-:W-:Y:S01]  /*5dba0*/  PRMT R0, R185, 0x7771, RZ ;  /* 0x00007771b9007816 */ /* 0x000fe200000000ff */
[----:B------:R-:W-:Y:S04]  /*5dbb0*/  @P0 STG.E.U8 desc[UR58][R182.64], R184 ;  /* 0x000000b8b6000986 */ /* 0x000fe8000c10113a */
[----:B----4-:R0:W-:Y:S04]  /*5dbc0*/  @P5 STG.E.U8 desc[UR58][R250.64], R4 ;  /* 0x00000004fa005986 */ /* 0x0101e8000c10113a */
[----:B0-----:R-:W4:Y:S01]  /*5dbd0*/  LDL.LU.64 R250, [R1+0x3b0] ;  /* 0x0003b00001fa7983 */ /* 0x001f220000300a00 */
[----:B------:R-:W-:Y:S01]  /*5dbe0*/  ISETP.LT.AND P0, PT, R6, UR4, !P2 ;  /* 0x0000000406007c0c */ /* 0x000fe2000d701270 */
[----:B------:R-:W-:Y:S01]  /*5dbf0*/  ULDC UR4, c[0x0][0x22c] ;  /* 0x00008b0000047ab9 */ /* 0x000fe20000000800 */
[----:B------:R-:W-:Y:S01]  /*5dc00*/  ISETP.LT.AND P2, PT, R7, UR6, !P2 ;  /* 0x0000000607007c0c */ /* 0x000fe2000d741270 */
[----:B------:R-:W-:Y:S01]  /*5dc10*/  ULDC UR6, c[0x0][0x228] ;  /* 0x00008a0000067ab9 */ /* 0x000fe20000000800 */
[----:B--2---:R0:W-:Y:S04]  /*5dc20*/  @P3 STG.E.U8 desc[UR58][R186.64], R0 ;  /* 0x00000000ba003986 */ /* 0x0041e8000c10113a */
[----:B0-----:R-:W2:Y:S01]  /*5dc30*/  LDL.LU.64 R186, [R1+0x1260] ;  /* 0x0012600001ba7983 */ /* 0x001ea20000300a00 */
[----:B------:R-:W-:-:S02]  /*5dc40*/  PRMT R4, R185, 0x7772, RZ ;  /* 0x00007772b9047816 */ /* 0x000fc400000000ff */
[----:B------:R-:W-:Y:S01]  /*5dc50*/  PRMT R185, R185, 0x7773, RZ ;  /* 0x00007773b9b97816 */ /* 0x000fe200000000ff */
[----:B------:R-:W4:Y:S04]  /*5dc60*/  LDL.LU.64 R182, [R1+0x3a0] ;  /* 0x0003a00001b67983 */ /* 0x000f280000300a00 */
[----:B------:R0:W-:Y:S04]  /*5dc70*/  @P0 STG.E.U8 desc[UR58][R236.64], R4 ;  /* 0x00000004ec000986 */ /* 0x0001e8000c10113a */
[----:B---3--:R1:W-:Y:S04]  /*5dc80*/  @P2 STG.E.U8 desc[UR58][R178.64], R185 ;  /* 0x000000b9b2002986 */ /* 0x0083e8000c10113a */
[----:B0-----:R-:W3:Y:S04]  /*5dc90*/  LDL.LU.64 R236, [R1+0x398] ;  /* 0x0003980001ec7983 */ /* 0x001ee80000300a00 */
[----:B-1----:R-:W3:Y:S01]  /*5dca0*/  LDL.LU.64 R184, [R1+0x3a8] ;  /* 0x0003a80001b87983 */ /* 0x002ee20000300a00 */
        /* <DEDUP_REMOVED lines=11> */
[----:B--2---:R-:W-:-:S05]  /*5dd60*/  PRMT R0, R186, 0x7770, RZ ;  /* 0x00007770ba007816 */ /* 0x004fca00000000ff */
[----:B------:R0:W-:Y:S02]  /*5dd70*/  @P5 STG.E.U8 desc[UR58][R180.64], R0 ;  /* 0x00000000b4005986 */ /* 0x0001e4000c10113a */
[----:B0-----:R-:W-:-:S05]  /*5dd80*/  PRMT R0, R186, 0x7771, RZ ;  /* 0x00007771ba007816 */ /* 0x001fca00000000ff */
[----:B----4-:R0:W-:Y:S04]  /*5dd90*/  @P6 STG.E.U8 desc[UR58][R250.64], R0 ;  /* 0x00000000fa006986 */ /* 0x0101e8000c10113a */
[----:B0-----:R-:W2:Y:S01]  /*5dda0*/  LDL.LU.64 R250, [R1+0x388] ;  /* 0x0003880001fa7983 */ /* 0x001ea20000300a00 */
[----:B------:R-:W-:Y:S01]  /*5ddb0*/  ISETP.LT.AND P5, PT, R6, UR6, !P3 ;  /* 0x0000000606007c0c */ /* 0x000fe2000dfa1270 */
[----:B------:R-:W-:Y:S01]  /*5ddc0*/  ULDC UR6, c[0x0][0x228] ;  /* 0x00008a0000067ab9 */ /* 0x000fe20000000800 */
[----:B------:R-:W-:Y:S01]  /*5ddd0*/  ISETP.GE.AND P2, PT, R4, UR4, PT ;  /* 0x0000000404007c0c */ /* 0x000fe2000bf46270 */
[----:B------:R-:W-:Y:S01]  /*5dde0*/  ULDC UR4, c[0x0][0x228] ;  /* 0x00008a0000047ab9 */ /* 0x000fe20000000800 */
[----:B------:R-:W-:Y:S01]  /*5ddf0*/  ISETP.LT.AND P3, PT, R7, UR6, !P3 ;  /* 0x0000000607007c0c */ /* 0x000fe2000df61270 */
[----:B------:R-:W-:Y:S01]  /*5de00*/  ULDC UR6, c[0x0][0x228] ;  /* 0x00008a0000067ab9 */ /* 0x000fe20000000800 */
[----:B------:R-:W-:Y:S01]  /*5de10*/  ISETP.LT.AND P6, PT, R6, UR4, !P0 ;  /* 0x0000000406007c0c */ /* 0x000fe2000c7c1270 */
[----:B------:R-:W-:Y:S01]  /*5de20*/  VIADD R4, R5, 0x1a0 ;  /* 0x000001a005047836 */ /* 0x000fe20000000000 */
[C---:B------:R-:W-:Y:S01]  /*5de30*/  PRMT R0, R186.reuse, 0x7772, RZ ;  /* 0x00007772ba007816 */ /* 0x040fe200000000ff */
[----:B------:R-:W-:Y:S01]  /*5de40*/  ULDC UR4, c[0x0][0x22c] ;  /* 0x00008b0000047ab9 */ /* 0x000fe20000000800 */
[----:B------:R-:W-:Y:S01]  /*5de50*/  ISETP.LT.AND P0, PT, R7, UR6, !P0 ;  /* 0x0000000607007c0c */ /* 0x000fe2000c701270 */
[----:B------:R-:W4:Y:S01]  /*5de60*/  LDL.LU.64 R178, [R1+0x380] ;  /* 0x0003800001b27983 */ /* 0x000f220000300a00 */
[----:B------:R-:W-:Y:S01]  /*5de70*/  PRMT R186, R186, 0x7773, RZ ;  /* 0x00007773baba7816 */ /* 0x000fe200000000ff */
[----:B------:R-:W-:-:S02]  /*5de80*/  ULDC UR6, c[0x0][0x228] ;  /* 0x00008a0000067ab9 */ /* 0x000fc40000000800 */
[----:B---3--:R0:W-:Y:S01]  /*5de90*/  @P5 STG.E.U8 desc[UR58][R184.64], R0 ;  /* 0x00000000b8005986 */ /* 0x0081e2000c10113a */
[----:B------:R-:W-:Y:S01]  /*5dea0*/  ISETP.GE.AND P5, PT, R4, UR4, PT ;  /* 0x0000000404007c0c */ /* 0x000fe2000bfa6270 */
[----:B------:R-:W-:Y:S01]  /*5deb0*/  ULDC UR4, c[0x0][0x228] ;  /* 0x00008a0000047ab9 */ /* 0x000fe20000000800 */
[C---:B------:R-:W-:Y:S01]  /*5dec0*/  PRMT R4, R187.reuse, 0x7770, RZ ;  /* 0x00007770bb047816 */ /* 0x040fe200000000ff */
[----:B------:R-:W-:Y:S04]  /*5ded0*/  @P3 STG.E.U8 desc[UR58][R182.64], R186 ;  /* 0x000000bab6003986 */ /* 0x000fe8000c10113a */
[----:B------:R-:W3:Y:S01]  /*5dee0*/  LDL.LU.64 R180, [R1+0x378] ;  /* 0x0003780001b47983 */ /* 0x000ee20000300a00 */
[----:B0-----:R-:W-:-:S03]  /*5def0*/  PRMT R0, R187, 0x7771, RZ ;  /* 0x00007771bb007816 */ /* 0x001fc600000000ff */
[----:B------:R0:W-:Y:S04]  /*5df00*/  @P6 STG.E.U8 desc[UR58][R236.64], R4 ;  /* 0x00000004ec006986 */ /* 0x0001e8000c10113a */
[----:B------:R1:W-:Y:S04]  /*5df10*/  @P0 STG.E.U8 desc[UR58][R188.64], R0 ;  /* 0x00000000bc000986 */ /* 0x0003e8000c10113a */
[----:B0-----:R-:W3:Y:S04]  /*5df20*/  LDL.LU.64 R236, [R1+0x370] ;  /* 0x0003700001ec7983 */ /* 0x001ee80000300a00 */
[----:B-1----:R-:W3:Y:S01]  /*5df30*/  LDL.LU.64 R188, [R1+0x1258] ;  /* 0x0012580001bc7983 */ /* 0x002ee20000300a00 */
[----:B------:R-:W-:-:S02]  /*5df40*/  ISETP.LT.AND P3, PT, R6, UR4, !P2 ;  /* 0x0000000406007c0c */ /* 0x000fc4000d761270 */
[----:B------:R-:W-:Y:S01]  /*5df50*/  PRMT R4, R187, 0x7772, RZ ;  /* 0x00007772bb047816 */ /* 0x000fe200000000ff */
[----:B------:R-:W3:Y:S01]  /*5df60*/  LDL.LU.64 R184, [R1+0x368] ;  /* 0x0003680001b87983 */ /* 0x000ee20000300a00 */
[C---:B------:R-:W-:Y:S01]  /*5df70*/  VIADD R0, R5.reuse, 0x1a1 ;  /* 0x000001a105007836 */ /* 0x040fe20000000000 */
[----:B------:R-:W-:Y:S02]  /*5df80*/  ULDC UR4, c[0x0][0x22c] ;  /* 0x00008b0000047ab9 */ /* 0x000fe40000000800 */
[----:B------:R-:W3:Y:S06]  /*5df90*/  LDL.LU.64 R182, [R1+0x360] ;  /* 0x0003600001b67983 */ /* 0x000eec0000300a00 */
[----:B--2---:R0:W-:Y:S04]  /*5dfa0*/  @P3 STG.E.U8 desc[UR58][R250.64], R4 ;  /* 0x00000004fa003986 */ /* 0x0041e8000c10113a */
[----:B0-----:R-:W2:Y:S01]  /*5dfb0*/  LDL.LU.64 R250, [R1+0x358] ;  /* 0x0003580001fa7983 */ /* 0x001ea20000300a00 */
[----:B------:R-:W-:Y:S01]  /*5dfc0*/  ISETP.GE.AND P0, PT, R0, UR4, PT ;  /* 0x0000000400007c0c */ /* 0x000fe2000bf06270 */
[----:B------:R-:W-:Y:S01]  /*5dfd0*/  VIADD R0, R5, 0x1a2 ;  /* 0x000001a205007836 */ /* 0x000fe20000000000 */
[----:B------:R-:W-:Y:S01]  /*5dfe0*/  ISETP.LT.AND P2, PT, R7, UR6, !P2 ;  /* 0x0000000607007c0c */ /* 0x000fe2000d741270 */
[----:B------:R-:W-:Y:S01]  /*5dff0*/  ULDC UR4, c[0x0][0x22c] ;  /* 0x00008b0000047ab9 */ /* 0x000fe20000000800 */
[----:B------:R-:W-:Y:S01]  /*5e000*/  ISETP.LT.AND P6, PT, R6, UR8, !P5 ;  /* 0x0000000806007c0c */ /* 0x000fe2000efc1270 */
[----:B------:R-:W-:Y:S01]  /*5e010*/  ULDC UR6, c[0x0][0x228] ;  /* 0x00008a0000067ab9 */ /* 0x000fe20000000800 */
[----:B------:R-:W-:Y:S01]  /*5e020*/  ISETP.GE.AND P3, PT, R0, UR4, PT ;  /* 0x0000000400007c0c */ /* 0x000fe2000bf66270 */
[----:B------:R-:W-:Y:S01]  /*5e030*/  ULDC UR4, c[0x0][0x228] ;  /* 0x00008a0000047ab9 */ /* 0x000fe20000000800 */
[----:B------:R-:W-:Y:S01]  /*5e040*/  PRMT R187, R187, 0x7773, RZ ;  /* 0x00007773bbbb7816 */ /* 0x000fe200000000ff */
[----:B------:R-:W-:Y:S01]  /*5e050*/  VIADD R4, R5, 0x1a3 ;  /* 0x000001a305047836 */ /* 0x000fe20000000000 */
[----:B------:R-:W-:Y:S01]  /*5e060*/  ISETP.LT.AND P5, PT, R7, UR4, !P5 ;  /* 0x0000000407007c0c */ /* 0x000fe2000efa1270 */
[----:B------:R-:W-:Y:S01]  /*5e070*/  ULDC UR4, c[0x0][0x22c] ;  /* 0x00008b0000047ab9 */ /* 0x000fe20000000800 */
[----:B------:R-:W-:-:S03]  /*5e080*/  ULDC UR8, c[0x0][0x228] ;  /* 0x00008a0000087ab9 */ /* 0x000fc60000000800 */
[----:B----4-:R-:W-:Y:S01]  /*5e090*/  @P2 STG.E.U8 desc[UR58][R178.64], R187 ;  /* 0x000000bbb2002986 */ /* 0x010fe2000c10113a */
[----:B------:R-:W-:Y:S01]  /*5e0a0*/  ISETP.GE.AND P2, PT, R4, UR4, PT ;  /* 0x0000000404007c0c */ /* 0x000fe2000bf46270 */
[----:B------:R-:W-:Y:S01]  /*5e0b0*/  ULDC UR4, c[0x0][0x228] ;  /* 0x00008a0000047ab9 */ /* 0x000fe20000000800 */
[----:B---3--:R-:W-:-:S05]  /*5e0c0*/  PRMT R0, R188, 0x7770, RZ ;  /* 0x00007770bc007816 */ /* 0x008fca00000000ff */
[----:B------:R0:W-:Y:S01]  /*5e0d0*/  @P6 STG.E.U8 desc[UR58][R180.64], R0 ;  /* 0x00000000b4006986 */ /* 0x0001e2000c10113a */
[----:B------:R-:W-:Y:S01]  /*5e0e0*/  ISETP.LT.AND P6, PT, R6, UR6, !P0 ;  /* 0x0000000606007c0c */ /* 0x000fe2000c7c1270 */
[----:B------:R-:W-:Y:S01]  /*5e0f0*/  ULDC UR6, c[0x0][0x228] ;  /* 0x00008a0000067ab9 */ /* 0x000fe20000000800 */
[----:B0-----:R-:W-:-:S05]  /*5e100*/  PRMT R0, R188, 0x7771, RZ ;  /* 0x00007771bc007816 */ /* 0x001fca00000000ff */
[----:B------:R0:W-:Y:S01]  /*5e110*/  @P5 STG.E.U8 desc[UR58][R236.64], R0 ;  /* 0x00000000ec005986 */ /* 0x0001e2000c10113a */
[----:B------:R-:W-:Y:S01]  /*5e120*/  ISETP.LT.AND P0, PT, R7, UR6, !P0 ;  /* 0x0000000607007c0c */ /* 0x000fe2000c701270 */
[----:B------:R-:W-:Y:S01]  /*5e130*/  ULDC UR6, c[0x0][0x228] ;  /* 0x00008a0000067ab9 */ /* 0x000fe20000000800 */
[----:B------:R-:W-:Y:S01]  /*5e140*/  ISETP.LT.AND P5, PT, R6, UR4, !P3 ;  /* 0x0000000406007c0c */ /* 0x000fe2000dfa1270 */
[----:B------:R-:W-:Y:S01]  /*5e150*/  VIADD R4, R5, 0x1a4 ;  /* 0x000001a405047836 */ /* 0x000fe20000000000 */
[----:B0-----:R-:W3:Y:S01]  /*5e160*/  LDL.LU.64 R236, [R1+0x348] ;  /* 0x0003480001ec7983 */ /* 0x001ee20000300a00 */
[C---:B------:R-:W-:Y:S01]  /*5e170*/  PRMT R0, R188.reuse, 0x7772, RZ ;  /* 0x00007772bc007816 */ /* 0x040fe200000000ff */
[----:B------:R-:W-:Y:S01]  /*5e180*/  ULDC UR4, c[0x0][0x22c] ;  /* 0x00008b0000047ab9 */ /* 0x000fe20000000800 */
[----:B------:R-:W-:Y:S01]  /*5e190*/  ISETP.LT.AND P3, PT, R7, UR6, !P3 ;  /* 0x0000000607007c0c */ /* 0x000fe2000df61270 */
[----:B------:R-:W4:Y:S01]  /*5e1a0*/  LDL.LU.64 R178, [R1+0x340] ;  /* 0x0003400001b27983 */ /* 0x000f220000300a00 */
[----:B------:R-:W-:Y:S01]  /*5e1b0*/  PRMT R188, R188, 0x7773, RZ ;  /* 0x00007773bcbc7816 */ /* 0x000fe200000000ff */
[----:B------:R-:W-:-:S02]  /*5e1c0*/  ULDC UR6, c[0x0][0x228] ;  /* 0x00008a0000067ab9 */ /* 0x000fc40000000800 */
[----:B------:R0:W-:Y:S01]  /*5e1d0*/  @P6 STG.E.U8 desc[UR58][R184.64], R0 ;  /* 0x00000000b8006986 */ /* 0x0001e2000c10113a */
[----:B------:R-:W-:Y:S01]  /*5e1e0*/  ISETP.GE.AND P6, PT, R4, UR4, PT ;  /* 0x0000000404007c0c */ /* 0x000fe2000bfc6270 */
[----:B------:R-:W-:Y:S01]  /*5e1f0*/  ULDC UR4, c[0x0][0x228] ;  /* 0x00008a0000047ab9 */ /* 0x000fe20000000800 */
[C---:B------:R-:W-:Y:S01]  /*5e200*/  PRMT R4, R189.reuse, 0x7770, RZ ;  /* 0x00007770bd047816 */ /* 0x040fe200000000ff */
[----:B------:R-:W-:Y:S04]  /*5e210*/  @P0 STG.E.U8 desc[UR58][R182.64], R188 ;  /* 0x000000bcb6000986 */ /* 0x000fe8000c10113a */
[----:B------:R-:W4:Y:S01]  /*5e220*/  LDL.LU.64 R180, [R1+0x338] ;  /* 0x0003380001b47983 */ /* 0x000f220000300a00 */
[----:B0-----:R-:W-:-:S03]  /*5e230*/  PRMT R0, R189, 0x7771, RZ ;  /* 0x00007771bd007816 */ /* 0x001fc600000000ff */
[----:B--2---:R0:W-:Y:S04]  /*5e240*/  @P5 STG.E.U8 desc[UR58][R250.64], R4 ;  /* 0x00000004fa005986 */ /* 0x0041e8000c10113a */
[----:B------:R1:W-:Y:S04]  /*5e250*/  @P3 STG.E.U8 desc[UR58][R190.64], R0 ;  /* 0x00000000be003986 */ /* 0x0003e8000c10113a */
[----:B0-----:R-:W2:Y:S04]  /*5e260*/  LDL.LU.64 R250, [R1+0x330] ;  /* 0x0003300001fa7983 */ /* 0x001ea80000300a00 */
[----:B-1----:R-:W2:Y:S01]  /*5e270*/  LDL.LU.64 R190, [R1+0x1250] ;  /* 0x0012500001be7983 */ /* 0x002ea20000300a00 */
[----:B------:R-:W-:-:S02]  /*5e280*/  ISETP.LT.AND P0, PT, R6, UR4, !P2 ;  /* 0x0000000406007c0c */ /* 0x000fc4000d701270 */
[----:B------:R-:W-:Y:S01]  /*5e290*/  PRMT R4, R189, 0x7772, RZ ;  /* 0x00007772bd047816 */ /* 0x000fe200000000ff */
[----:B------:R-:W2:Y:S01]  /*5e2a0*/  LDL.LU.64 R184, [R1+0x328] ;  /* 0x0003280001b87983 */ /* 0x000ea20000300a00 */
[C---:B------:R-:W-:Y:S01]  /*5e2b0*/  VIADD R0, R5.reuse, 0x1a5 ;  /* 0x000001a505007836 */ /* 0x040fe20000000000 */
[----:B------:R-:W-:Y:S02]  /*5e2c0*/  ULDC UR4, c[0x0][0x22c] ;  /* 0x00008b0000047ab9 */ /* 0x000fe40000000800 */
[----:B------:R-:W2:Y:S02]  /*5e2d0*/  LDL.LU.64 R182, [R1+0x320] ;  /* 0x0003200001b67983 */ /* 0x000ea40000300a00 */
[----:B------:R-:W-:Y:S01]  /*5e2e0*/  ISETP.GE.AND P3, PT, R0, UR4, PT ;  /* 0x0000000400007c0c */ /* 0x000fe2000bf66270 */
[----:B------:R-:W-:Y:S01]  /*5e2f0*/  VIADD R0, R5, 0x1a6 ;  /* 0x000001a605007836 */ /* 0x000fe20000000000 */
[----:B------:R-:W-:Y:S01]  /*5e300*/  ISETP.LT.AND P2, PT, R7, UR6, !P2 ;  /* 0x0000000607007c0c */ /* 0x000fe2000d741270 */
[----:B------:R-:W-:Y:S01]  /*5e310*/  ULDC UR4, c[0x0][0x22c] ;  /* 0x00008b0000047ab9 */ /* 0x000fe20000000800 */
[----:B------:R-:W-:Y:S01]  /*5e320*/  ISETP.LT.AND P5, PT, R6, UR8, !P6 ;  /* 0x0000000806007c0c */ /* 0x000fe2000f7a1270 */
[----:B------:R-:W-:Y:S01]  /*5e330*/  ULDC UR6, c[0x0][0x228] ;  /* 0x00008a0000067ab9 */ /* 0x000fe20000000800 */
[----:B------:R-:W-:Y:S01]  /*5e340*/  PRMT R189, R189, 0x7773, RZ ;  /* 0x00007773bdbd7816 */ /* 0x000fe200000000ff */
[----:B------:R-:W-:Y:S01]  /*5e350*/  ULDC UR8, c[0x0][0x228] ;  /* 0x00008a0000087ab9 */ /* 0x000fe20000000800 */
[----:B---3--:R0:W-:Y:S04]  /*5e360*/  @P0 STG.E.U8 desc[UR58][R236.64], R4 ;  /* 0x00000004ec000986 */ /* 0x0081e8000c10113a */
[----:B0-----:R-:W3:Y:S01]  /*5e370*/  LDL.LU.64 R236, [R1+0x318] ;  /* 0x0003180001ec7983 */ /* 0x001ee20000300a00 */
[----:B------:R-:W-:Y:S01]  /*5e380*/  ISETP.GE.AND P0, PT, R0, UR4, PT ;  /* 0x0000000400007c0c */ /* 0x000fe2000bf06270 */
[----:B------:R-:W-:-:S02]  /*5e390*/  ULDC UR4, c[0x0][0x228] ;  /* 0x00008a0000047ab9 */ /* 0x000fc40000000800 */
[----:B------:R-:W-:Y:S01]  /*5e3a0*/  ISETP.LT.AND P6, PT, R7, UR4, !P6 ;  /* 0x0000000407007c0c */ /* 0x000fe2000f7c1270 */
[----:B----4-:R-:W-:Y:S01]  /*5e3b0*/  @P2 STG.E.U8 desc[UR58][R178.64], R189 ;  /* 0x000000bdb2002986 */ /* 0x010fe2000c10113a */
[----:B------:R-:W-:Y:S01]  /*5e3c0*/  VIADD R4, R5, 0x1a7 ;  /* 0x000001a705047836 */ /* 0x000fe20000000000 */
[----:B------:R-:W-:Y:S01]  /*5e3d0*/  ULDC UR4, c[0x0][0x22c] ;  /* 0x00008b0000047ab9 */ /* 0x000fe20000000800 */
[----:B--2---:R-:W-:-:S05]  /*5e3e0*/  PRMT R0, R190, 0x7770, RZ ;  /* 0x00007770be007816 */ /* 0x004fca00000000ff */
[----:B------:R0:W-:Y:S02]  /*5e3f0*/  @P5 STG.E.U8 desc[UR58][R180.64], R0 ;  /* 0x00000000b4005986 */ /* 0x0001e4000c10113a */
[----:B0-----:R-:W-:-:S05]  /*5e400*/  PRMT R0, R190, 0x7771, RZ ;  /* 0x00007771be007816 */ /* 0x001fca00000000ff */
[----:B------:R0:W-:Y:S04]  /*5e410*/  @P6 STG.E.U8 desc[UR58][R250.64], R0 ;  /* 0x00000000fa006986 */ /* 0x0001e8000c10113a */
        /* <DEDUP_REMOVED lines=22> */
[----:B---3--:R0:W-:Y:S04]  /*5e580*/  @P6 STG.E.U8 desc[UR58][R236.64], R4 ;  /* 0x00000004ec006986 */ /* 0x0081e8000c10113a */
        /* <DEDUP_REMOVED lines=370> */
[----:B------:R-:W-:Y:S01]  /*5fcb0*/  VIADD R0, R5, 0x1c5 ;  /* 0x000001c505007836 */ /* 0x000fe20000000000 */
[----:B------:R-:W-:Y:S02]  /*5fcc0*/  ULDC UR4, c[0x0][0x22c] ;  /* 0x00008b0000047ab9 */ /* 0x000fe40000000800 */
[----:B------:R-:W2:Y:S01]  /*5fcd0*/  LDL.LU.64 R182, [R1+0x120] ;  /* 0x0001200001b67983 */ /* 0x000ea20000300a00 */
[----:B------:R-:W-:Y:S01]  /*5fce0*/  ISETP.LT.AND P2, PT, R7, UR6, !P2 ;  /* 0x0000000607007c0c */ /* 0x000fe2000d741270 */
[----:B------:R-:W-:Y:S01]  /*5fcf0*/  ULDC UR6, c[0x0][0x228] ;  /* 0x00008a0000067ab9 */ /* 0x000fe20000000800 */
[----:B------:R-:W-:Y:S01]  /*5fd00*/  ISETP.LT.AND P5, PT, R6, UR8, !P6 ;  /* 0x0000000806007c0c */ /* 0x000fe2000f7a1270 */
[----:B------:R-:W-:Y:S01]  /*5fd10*/  ULDC UR8, c[0x0][0x228] ;  /* 0x00008a0000087ab9 */ /* 0x000fe20000000800 */
[----:B------:R-:W-:Y:S01]  /*5fd20*/  ISETP.GE.AND P3, PT, R0, UR4, PT ;  /* 0x0000000400007c0c */ /* 0x000fe2000bf66270 */
[----:B------:R-:W-:Y:S01]  /*5fd30*/  VIADD R0, R5, 0x1c6 ;  /* 0x000001c605007836 */ /* 0x000fe20000000000 */
[----:B------:R-:W-:Y:S01]  /*5fd40*/  ULDC UR4, c[0x0][0x22c] ;  /* 0x00008b0000047ab9 */ /* 0x000fe20000000800 */
[----:B------:R-:W-:Y:S01]  /*5fd50*/  PRMT R205, R205, 0x7773, RZ ;  /* 0x00007773cdcd7816 */ /* 0x000fe200000000ff */
[----:B---3--:R0:W-:Y:S04]  /*5fd60*/  @P0 STG.E.U8 desc[UR58][R236.64], R4 ;  /* 0x00000004ec000986 */ /* 0x0081e8000c10113a */
[----:B0-----:R-:W3:Y:S01]  /*5fd70*/  LDL.LU.64 R236, [R1+0x118] ;  /* 0x0001180001ec7983 */ /* 0x001ee20000300a00 */
[----:B------:R-:W-:Y:S01]  /*5fd80*/  ISETP.GE.AND P0, PT, R0, UR4, PT ;  /* 0x0000000400007c0c */ /* 0x000fe2000bf06270 */
[----:B------:R-:W-:-:S02]  /*5fd90*/  ULDC UR4, c[0x0][0x228] ;  /* 0x00008a0000047ab9 */ /* 0x000fc40000000800 */
[----:B----4-:R-:W-:Y:S01]  /*5fda0*/  @P2 STG.E.U8 desc[UR58][R178.64], R205 ;  /* 0x000000cdb2002986 */ /* 0x010fe2000c10113a */
[----:B--2---:R-:W-:-:S05]  /*5fdb0*/  PRMT R0, R206, 0x7770, RZ ;  /* 0x00007770ce007816 */ /* 0x004fca00000000ff */
[----:B------:R0:W-:Y:S04]  /*5fdc0*/  @P5 STG.E.U8 desc[UR58][R180.64], R0 ;  /* 0x00000000b4005986 */ /* 0x0001e8000c10113a */
[----:B0-----:R-:W2:Y:S01]  /*5fdd0*/  LDL.LU.64 R180, [R1+0x108] ;  /* 0x0001080001b47983 */ /* 0x001ea20000300a00 */
        /* <DEDUP_REMOVED lines=8> */
[----:B------:R-:W-:Y:S01]  /*5fe60*/  ISETP.LT.AND P3, PT, R7, UR6, !P3 ;  /* 0x0000000607007c0c */ /* 0x000fe2000df61270 */
[----:B------:R-:W-:Y:S01]  /*5fe70*/  ULDC UR6, c[0x0][0x228] ;  /* 0x00008a0000067ab9 */ /* 0x000fe20000000800 */
[----:B------:R-:W-:Y:S01]  /*5fe80*/  VIADD R4, R5, 0x1c8 ;  /* 0x000001c805047836 */ /* 0x000fe20000000000 */
[----:B------:R-:W4:Y:S04]  /*5fe90*/  LDL.LU.64 R178, [R1+0x100] ;  /* 0x0001000001b27983 */ /* 0x000f280000300a00 */
[----:B------:R0:W-:Y:S01]  /*5fea0*/  @P6 STG.E.U8 desc[UR58][R250.64], R0 ;  /* 0x00000000fa006986 */ /* 0x0001e2000c10113a */
[----:B------:R-:W-:Y:S01]  /*5feb0*/  ISETP.LT.AND P6, PT, R6, UR4, !P0 ;  /* 0x0000000406007c0c */ /* 0x000fe2000c7c1270 */
[----:B------:R-:W-:Y:S01]  /*5fec0*/  ULDC UR4, c[0x0][0x22c] ;  /* 0x00008b0000047ab9 */ /* 0x000fe20000000800 */
[----:B------:R-:W-:Y:S01]  /*5fed0*/  ISETP.LT.AND P0, PT, R7, UR6, !P0 ;  /* 0x0000000607007c0c */ /* 0x000fe2000c701270 */
[----:B------:R-:W-:Y:S01]  /*5fee0*/  ULDC UR6, c[0x0][0x228] ;  /* 0x00008a0000067ab9 */ /* 0x000fe20000000800 */
[C---:B0-----:R-:W-:Y:S01]  /*5fef0*/  PRMT R0, R206.reuse, 0x7772, RZ ;  /* 0x00007772ce007816 */ /* 0x041fe200000000ff */
[----:B------:R-:W4:Y:S01]  /*5ff00*/  LDL.LU.64 R250, [R1+0xf8] ;  /* 0x0000f80001fa7983 */ /* 0x000f220000300a00 */
[----:B------:R-:W-:-:S03]  /*5ff10*/  PRMT R206, R206, 0x7773, RZ ;  /* 0x00007773cece7816 */ /* 0x000fc600000000ff */
[----:B------:R0:W-:Y:S01]  /*5ff20*/  @P5 STG.E.U8 desc[UR58][R184.64], R0 ;  /* 0x00000000b8005986 */ /* 0x0001e2000c10113a */
[----:B------:R-:W-:Y:S01]  /*5ff30*/  ISETP.GE.AND P5, PT, R4, UR4, PT ;  /* 0x0000000404007c0c */ /* 0x000fe2000bfa6270 */
[----:B------:R-:W-:Y:S01]  /*5ff40*/  ULDC UR4, c[0x0][0x228] ;  /* 0x00008a0000047ab9 */ /* 0x000fe20000000800 */
[C---:B------:R-:W-:Y:S01]  /*5ff50*/  PRMT R4, R207.reuse, 0x7770, RZ ;  /* 0x00007770cf047816 */ /* 0x040fe200000000ff */
[----:B------:R-:W-:Y:S01]  /*5ff60*/  @P3 STG.E.U8 desc[UR58][R182.64], R206 ;  /* 0x000000ceb6003986 */ /* 0x000fe2000c10113a */
[----:B0-----:R-:W-:-:S03]  /*5ff70*/  PRMT R0, R207, 0x7771, RZ ;  /* 0x00007771cf007816 */ /* 0x001fc600000000ff */
[----:B---3--:R-:W-:Y:S04]  /*5ff80*/  @P6 STG.E.U8 desc[UR58][R236.64], R4 ;  /* 0x00000004ec006986 */ /* 0x008fe8000c10113a */
[----:B------:R0:W-:Y:S04]  /*5ff90*/  @P0 STG.E.U8 desc[UR58][R208.64], R0 ;  /* 0x00000000d0000986 */ /* 0x0001e8000c10113a */
[----:B0-----:R-:W3:Y:S01]  /*5ffa0*/  LDL.LU.64 R208, [R1+0x1208] ;  /* 0x0012080001d07983 */ /* 0x001ee20000300a00 */
[----:B------:R-:W-:Y:S02]  /*5ffb0*/  ISETP.LT.AND P3, PT, R6, UR4, !P2 ;  /* 0x0000000406007c0c */ /* 0x000fe4000d761270 */
[----:B------:R-:W-:Y:S01]  /*5ffc0*/  PRMT R4, R207, 0x7772, RZ ;  /* 0x00007772cf047816 */ /* 0x000fe200000000ff */
[----:B------:R-:W3:Y:S01]  /*5ffd0*/  LDL.LU.64 R236, [R1+0xf0] ;  /* 0x0000f00001ec7983 */ /* 0x000ee20000300a00 */
[----:B------:R-:W-:Y:S01]  /*5ffe0*/  VIADD R0, R5, 0x1c9 ;  /* 0x000001c905007836 */ /* 0x000fe20000000000 */
[----:B------:R-:W-:-:S02]  /*5fff0*/  ULDC UR4, c[0x0][0x22c] ;  /* 0x00008b0000047ab9 */ /* 0x000fc40000000800 */
[----:B------:R-:W3:Y:S04]  /*60000*/  LDL.LU.64 R184, [R1+0xe8] ;  /* 0x0000e80001b87983 */ /* 0x000ee80000300a00 */
[----:B------:R-:W3:Y:S04]  /*60010*/  LDL.LU.64 R182, [R1+0xe0] ;  /* 0x0000e00001b67983 */ /* 0x000ee80000300a00 */
        /* <DEDUP_REMOVED lines=15> */
[----:B----4-:R0:W-:Y:S02]  /*60110*/  @P2 STG.E.U8 desc[UR58][R178.64], R207 ;  /* 0x000000cfb2002986 */ /* 0x0101e4000c10113a */
[----:B0-----:R-:W-:-:S05]  /*60120*/  VIADD R178, R5, 0x1cb ;  /* 0x000001cb05b27836 */ /* 0x001fca0000000000 */
[----:B------:R-:W-:Y:S01]  /*60130*/  ISETP.GE.AND P2, PT, R178, UR4, PT ;  /* 0x00000004b2007c0c */ /* 0x000fe2000bf46270 */
[----:B------:R-:W-:Y:S01]  /*60140*/  ULDC UR4, c[0x0][0x228] ;  /* 0x00008a0000047ab9 */ /* 0x000fe20000000800 */
[C---:B---3--:R-:W-:Y:S02]  /*60150*/  PRMT R0, R208.reuse, 0x7770, RZ ;  /* 0x00007770d0007816 */ /* 0x048fe400000000ff */
[----:B------:R-:W-:-:S03]  /*60160*/  PRMT R179, R208, 0x7771, RZ ;  /* 0x00007771d0b37816 */ /* 0x000fc600000000ff */
[----:B------:R0:W-:Y:S01]  /*60170*/  @P6 STG.E.U8 desc[UR58][R250.64], R0 ;  /* 0x00000000fa006986 */ /* 0x0001e2000c10113a */
[C---:B------:R-:W-:Y:S01]  /*60180*/  ISETP.LT.AND P6, PT, R6.reuse, UR6, !P0 ;  /* 0x0000000606007c0c */ /* 0x040fe2000c7c1270 */
[----:B------:R-:W-:Y:S02]  /*60190*/  ULDC UR6, c[0x0][0x228] ;  /* 0x00008a0000067ab9 */ /* 0x000fe40000000800 */
[C---:B------:R-:W-:Y:S01]  /*601a0*/  ISETP.LT.AND P0, PT, R7.reuse, UR6, !P0 ;  /* 0x0000000607007c0c */ /* 0x040fe2000c701270 */
[----:B------:R1:W-:Y:S01]  /*601b0*/  @P5 STG.E.U8 desc[UR58][R236.64], R179 ;  /* 0x000000b3ec005986 */ /* 0x0003e2000c10113a */
[----:B------:R-:W-:Y:S01]  /*601c0*/  ULDC UR6, c[0x0][0x228] ;  /* 0x00008a0000067ab9 */ /* 0x000fe20000000800 */
[----:B------:R-:W-:Y:S01]  /*601d0*/  ISETP.LT.AND P5, PT, R6, UR4, !P3 ;  /* 0x0000000406007c0c */ /* 0x000fe2000dfa1270 */
[----:B------:R-:W-:Y:S01]  /*601e0*/  ULDC UR4, c[0x0][0x22c] ;  /* 0x00008b0000047ab9 */ /* 0x000fe20000000800 */
[C---:B------:R-:W-:Y:S02]  /*601f0*/  PRMT R178, R208.reuse, 0x7772, RZ ;  /* 0x00007772d0b27816 */ /* 0x040fe400000000ff */
[----:B------:R-:W-:Y:S01]  /*60200*/  ISETP.LT.AND P3, PT, R7, UR6, !P3 ;  /* 0x0000000607007c0c */ /* 0x000fe2000df61270 */
[----:B0-----:R-:W3:Y:S01]  /*60210*/  LDL.LU.64 R250, [R1+0xc8] ;  /* 0x0000c80001fa7983 */ /* 0x001ee20000300a00 */
[----:B------:R-:W-:Y:S01]  /*60220*/  PRMT R208, R208, 0x7773, RZ ;  /* 0x00007773d0d07816 */ /* 0x000fe200000000ff */
[----:B------:R-:W-:Y:S01]  /*60230*/  VIADD R0, R5, 0x1cd ;  /* 0x000001cd05007836 */ /* 0x000fe20000000000 */
[----:B------:R-:W-:Y:S01]  /*60240*/  ULDC UR6, c[0x0][0x228] ;  /* 0x00008a0000067ab9 */ /* 0x000fe20000000800 */
[----:B------:R-:W-:Y:S01]  /*60250*/  @P6 STG.E.U8 desc[UR58][R184.64], R178 ;  /* 0x000000b2b8006986 */ /* 0x000fe2000c10113a */
[----:B------:R-:W-:Y:S01]  /*60260*/  ISETP.GE.AND P6, PT, R4, UR4, PT ;  /* 0x0000000404007c0c */ /* 0x000fe2000bfc6270 */
[----:B------:R-:W-:Y:S01]  /*60270*/  ULDC UR4, c[0x0][0x228] ;  /* 0x00008a0000047ab9 */ /* 0x000fe20000000800 */
[----:B------:R-:W-:-:S02]  /*60280*/  PRMT R4, R209, 0x7770, RZ ;  /* 0x00007770d1047816 */ /* 0x000fc400000000ff */
[C---:B-1----:R-:W-:Y:S01]  /*60290*/  PRMT R179, R209.reuse, 0x7771, RZ ;  /* 0x00007771d1b37816 */ /* 0x042fe200000000ff */
[----:B------:R-:W-:Y:S04]  /*602a0*/  @P0 STG.E.U8 desc[UR58][R182.64], R208 ;  /* 0x000000d0b6000986 */ /* 0x000fe8000c10113a */
[----:B------:R-:W4:Y:S04]  /*602b0*/  LDL.LU.64 R236, [R1+0xc0] ;  /* 0x0000c00001ec7983 */ /* 0x000f280000300a00 */
[----:B--2---:R-:W-:Y:S04]  /*602c0*/  @P5 STG.E.U8 desc[UR58][R180.64], R4 ;  /* 0x00000004b4005986 */ /* 0x004fe8000c10113a */
[----:B------:R0:W-:Y:S04]  /*602d0*/  @P3 STG.E.U8 desc[UR58][R210.64], R179 ;  /* 0x000000b3d2003986 */ /* 0x0001e8000c10113a */
[----:B0-----:R-:W2:Y:S01]  /*602e0*/  LDL.LU.64 R210, [R1+0x1200] ;  /* 0x0012000001d27983 */ /* 0x001ea20000300a00 */
[----:B------:R-:W-:Y:S01]  /*602f0*/  ISETP.LT.AND P0, PT, R6, UR4, !P2 ;  /* 0x0000000406007c0c */ /* 0x000fe2000d701270 */
[----:B------:R-:W-:Y:S01]  /*60300*/  ULDC UR4, c[0x0][0x22c] ;  /* 0x00008b0000047ab9 */ /* 0x000fe20000000800 */
[----:B------:R-:W-:-:S02]  /*60310*/  PRMT R178, R209, 0x7772, RZ ;  /* 0x00007772d1b27816 */ /* 0x000fc400000000ff */
[----:B------:R-:W-:Y:S01]  /*60320*/  ISETP.GE.AND P3, PT, R0, UR4, PT ;  /* 0x0000000400007c0c */ /* 0x000fe2000bf66270 */
[----:B------:R-:W-:Y:S01]  /*60330*/  VIADD R0, R5, 0x1ce ;  /* 0x000001ce05007836 */ /* 0x000fe20000000000 */
[----:B------:R-:W-:Y:S01]  /*60340*/  ISETP.LT.AND P2, PT, R7, UR6, !P2 ;  /* 0x0000000607007c0c */ /* 0x000fe2000d741270 */
[----:B------:R-:W-:Y:S01]  /*60350*/  ULDC UR4, c[0x0][0x22c] ;  /* 0x00008b0000047ab9 */ /* 0x000fe20000000800 */
[----:B------:R-:W-:Y:S01]  /*60360*/  ISETP.LT.AND P5, PT, R6, UR8, !P6 ;  /* 0x0000000806007c0c */ /* 0x000fe2000f7a1270 */
[----:B------:R-:W-:Y:S01]  /*60370*/  ULDC UR6, c[0x0][0x228] ;  /* 0x00008a0000067ab9 */ /* 0x000fe20000000800 */
[----:B------:R-:W-:Y:S01]  /*60380*/  PRMT R209, R209, 0x7773, RZ ;  /* 0x00007773d1d17816 */ /* 0x000fe200000000ff */
[----:B------:R-:W-:Y:S02]  /*60390*/  ULDC UR8, c[0x0][0x228] ;  /* 0x00008a0000087ab9 */ /* 0x000fe40000000800 */
[----:B---3--:R0:W-:Y:S01]  /*603a0*/  @P0 STG.E.U8 desc[UR58][R250.64], R178 ;  /* 0x000000b2fa000986 */ /* 0x0081e2000c10113a */
[----:B------:R-:W-:Y:S01]  /*603b0*/  ISETP.GE.AND P0, PT, R0, UR4, PT ;  /* 0x0000000400007c0c */ /* 0x000fe2000bf06270 */
[----:B------:R-:W-:-:S02]  /*603c0*/  ULDC UR4, c[0x0][0x228] ;  /* 0x00008a0000047ab9 */ /* 0x000fc40000000800 */
[----:B------:R-:W-:Y:S01]  /*603d0*/  ISETP.LT.AND P6, PT, R7, UR4, !P6 ;  /* 0x0000000407007c0c */ /* 0x000fe2000f7c1270 */
[C---:B------:R-:W-:Y:S01]  /*603e0*/  VIADD R0, R5.reuse, 0x1cf ;  /* 0x000001cf05007836 */ /* 0x040fe20000000000 */
[----:B------:R-:W-:Y:S01]  /*603f0*/  ULDC UR4, c[0x0][0x22c] ;  /* 0x00008b0000047ab9 */ /* 0x000fe20000000800 */
[----:B----4-:R-:W-:Y:S03]  /*60400*/  @P2 STG.E.U8 desc[UR58][R236.64], R209 ;  /* 0x000000d1ec002986 */ /* 0x010fe6000c10113a */
[----:B------:R-:W-:Y:S01]  /*60410*/  ISETP.GE.AND P2, PT, R0, UR4, PT ;  /* 0x0000000400007c0c */ /* 0x000fe2000bf46270 */
[----:B------:R-:W-:Y:S01]  /*60420*/  ULDC UR4, c[0x0][0x228] ;  /* 0x00008a0000047ab9 */ /* 0x000fe20000000800 */
[----:B------:R-:W-:Y:S01]  /*60430*/  VIADD R0, R5, 0x1d0 ;  /* 0x000001d005007836 */ /* 0x000fe20000000000 */
[C---:B--2---:R-:W-:Y:S02]  /*60440*/  PRMT R4, R210.reuse, 0x7770, RZ ;  /* 0x00007770d2047816 */ /* 0x044fe400000000ff */
[----:B0-----:R-:W-:-:S03]  /*60450*/  PRMT R178, R210, 0x7771, RZ ;  /* 0x00007771d2b27816 */ /* 0x001fc600000000ff */
        /* <DEDUP_REMOVED lines=8> */
[----:B------:R-:W-:Y:S01]  /*604e0*/  ISETP.LT.AND P0, PT, R7, UR6, !P0 ;  /* 0x0000000607007c0c */ /* 0x000fe2000c701270 */
[----:B------:R-:W-:Y:S01]  /*604f0*/  ULDC UR6, c[0x0][0x228] ;  /* 0x00008a0000067ab9 */ /* 0x000fe20000000800 */
[C---:B0-----:R-:W-:Y:S01]  /*60500*/  PRMT R4, R210.reuse, 0x7772, RZ ;  /* 0x00007772d2047816 */ /* 0x041fe200000000ff */
[----:B------:R-:W2:Y:S01]  /*60510*/  LDL.LU.64 R224, [R1+0x11f8] ;  /* 0x0011f80001e07983 */ /* 0x000ea20000300a00 */
[----:B------:R-:W-:-:S02]  /*60520*/  PRMT R210, R210, 0x7773, RZ ;  /* 0x00007773d2d27816 */ /* 0x000fc400000000ff */
[C---:B------:R-:W-:Y:S01]  /*60530*/  PRMT R179, R211.reuse, 0x7771, RZ ;  /* 0x00007771d3b37816 */ /* 0x040fe200000000ff */
[----:B-1----:R-:W3:Y:S01]  /*60540*/  LDL.LU.64 R226, [R1+0x11f0] ;  /* 0x0011f00001e27983 */ /* 0x002ee20000300a00 */
[----:B------:R-:W-:-:S03]  /*60550*/  PRMT R178, R211, 0x7770, RZ ;  /* 0x00007770d3b27816 */ /* 0x000fc600000000ff */
[----:B------:R0:W-:Y:S04]  /*60560*/  @P5 STG.E.U8 desc[UR58][R220.64], R4 ;  /* 0x00000004dc005986 */ /* 0x0001e8000c10113a */
[----:B------:R1:W-:Y:S04]  /*60570*/  @P3 STG.E.U8 desc[UR58][R222.64], R210 ;  /* 0x000000d2de003986 */ /* 0x0003e8000c10113a */
[----:B------:R4:W-:Y:S04]  /*60580*/  @P6 STG.E.U8 desc[UR58][R216.64], R178 ;  /* 0x000000b2d8006986 */ /* 0x0009e8000c10113a */
[----:B0-----:R-:W2:Y:S04]  /*60590*/  LDL.LU.64 R220, [R1+0x11e8] ;  /* 0x0011e80001dc7983 */ /* 0x001ea80000300a00 */
[----:B-1----:R-:W3:Y:S04]  /*605a0*/  LDL.LU.64 R222, [R1+0x11e0] ;  /* 0x0011e00001de7983 */ /* 0x002ee80000300a00 */
[----:B----4-:R-:W4:Y:S04]  /*605b0*/  LDL.LU.64 R216, [R1+0x11d8] ;  /* 0x0011d80001d87983 */ /* 0x010f280000300a00 */
[----:B------:R0:W-:Y:S04]  /*605c0*/  @P0 STG.E.U8 desc[UR58][R212.64], R179 ;  /* 0x000000b3d4000986 */ /* 0x0001e8000c10113a */
[----:B0-----:R-:W2:Y:S01]  /*605d0*/  LDL.LU.64 R212, [R1+0x11d0] ;  /* 0x0011d00001d47983 */ /* 0x001ea20000300a00 */
[----:B------:R-:W-:Y:S01]  /*605e0*/  ISETP.GE.AND P5, PT, R0, UR4, PT ;  /* 0x0000000400007c0c */ /* 0x000fe2000bfa6270 */
[----:B------:R-:W-:-:S02]  /*605f0*/  ULDC UR4, c[0x0][0x228] ;  /* 0x00008a0000047ab9 */ /* 0x000fc40000000800 */
[----:B------:R-:W-:Y:S02]  /*60600*/  ISETP.LT.AND P3, PT, R6, UR4, !P2 ;  /* 0x0000000406007c0c */ /* 0x000fe4000d761270 */
[----:B------:R-:W-:Y:S01]  /*60610*/  PRMT R4, R211, 0x7772, RZ ;  /* 0x00007772d3047816 */ /* 0x000fe200000000ff */
[----:B------:R-:W-:Y:S01]  /*60620*/  VIADD R0, R5, 0x1d1 ;  /* 0x000001d105007836 */ /* 0x000fe20000000000 */
[----:B------:R-:W-:Y:S01]  /*60630*/  ISETP.LT.AND P2, PT, R7, UR6, !P2 ;  /* 0x0000000607007c0c */ /* 0x000fe2000d741270 */
[----:B------:R-:W-:Y:S01]  /*60640*/  ULDC UR4, c[0x0][0x22c] ;  /* 0x00008b0000047ab9 */ /* 0x000fe20000000800 */
[----:B------:R-:W-:Y:S01]  /*60650*/  PRMT R211, R211, 0x7773, RZ ;  /* 0x00007773d3d37816 */ /* 0x000fe200000000ff */
[----:B------:R-:W-:-:S06]  /*60660*/  ULDC UR6, c[0x0][0x228] ;  /* 0x00008a0000067ab9 */ /* 0x000fcc0000000800 */
[----:B------:R0:W-:Y:S04]  /*60670*/  @P3 STG.E.U8 desc[UR58][R218.64], R4 ;  /* 0x00000004da003986 */ /* 0x0001e8000c10113a */
[----:B------:R1:W-:Y:S04]  /*60680*/  @P2 STG.E.U8 desc[UR58][R214.64], R211 ;  /* 0x000000d3d6002986 */ /* 0x0003e8000c10113a */
[----:B0-----:R-:W3:Y:S04]  /*60690*/  LDL.LU.64 R218, [R1+0x11c8] ;  /* 0x0011c80001da7983 */ /* 0x001ee80000300a00 */
[----:B-1----:R-:W4:Y:S04]  /*606a0*/  LDL.LU.64 R214, [R1+0x11c0] ;  /* 0x0011c00001d67983 */ /* 0x002f280000300a00 */
[----:B------:R-:W3:Y:S04]  /*606b0*/  LDL.LU R250, [R1+0x60] ;  /* 0x0000600001fa7983 */ /* 0x000ee80000300800 */
[----:B------:R-:W3:Y:S04]  /*606c0*/  LDL.LU R236, [R1+0x64] ;  /* 0x0000640001ec7983 */ /* 0x000ee80000300800 */
[----:B------:R-:W3:Y:S01]  /*606d0*/  LDL.LU R237, [R1+0x68] ;  /* 0x0000680001ed7983 */ /* 0x000ee20000300800 */
[----:B------:R-:W-:Y:S01]  /*606e0*/  ISETP.LT.AND P6, PT, R6, UR8, !P5 ;  /* 0x0000000806007c0c */ /* 0x000fe2000efc1270 */
[----:B------:R-:W-:-:S02]  /*606f0*/  ULDC UR8, c[0x0][0x228] ;  /* 0x00008a0000087ab9 */ /* 0x000fc40000000800 */
[----:B------:R-:W3:Y:S01]  /*60700*/  LDL.LU R251, [R1+0x6c] ;  /* 0x00006c0001fb7983 */ /* 0x000ee20000300800 */
[----:B------:R-:W-:Y:S01]  /*60710*/  ISETP.GE.AND P0, PT, R0, UR4, PT ;  /* 0x0000000400007c0c */ /* 0x000fe2000bf06270 */
[----:B------:R-:W-:Y:S01]  /*60720*/  VIADD R0, R5, 0x1d2 ;  /* 0x000001d205007836 */ /* 0x000fe20000000000 */
[----:B------:R-:W-:-:S04]  /*60730*/  ULDC UR4, c[0x0][0x22c] ;  /* 0x00008b0000047ab9 */ /* 0x000fc80000000800 */
[----:B------:R-:W-:Y:S01]  /*60740*/  ISETP.GE.AND P3, PT, R0, UR4, PT ;  /* 0x0000000400007c0c */ /* 0x000fe2000bf66270 */
[----:B------:R-:W-:Y:S02]  /*60750*/  ULDC UR4, c[0x0][0x228] ;  /* 0x00008a0000047ab9 */ /* 0x000fe40000000800 */
[----:B------:R-:W-:Y:S01]  /*60760*/  ISETP.LT.AND P5, PT, R7, UR4, !P5 ;  /* 0x0000000407007c0c */ /* 0x000fe2000efa1270 */
[----:B------:R-:W-:Y:S01]  /*60770*/  VIADD R0, R5, 0x1d3 ;  /* 0x000001d305007836 */ /* 0x000fe20000000000 */
[----:B------:R-:W-:-:S04]  /*60780*/  ULDC UR4, c[0x0][0x22c] ;  /* 0x00008b0000047ab9 */ /* 0x000fc80000000800 */
[----:B------:R-:W-:Y:S01]  /*60790*/  ISETP.GE.AND P2, PT, R0, UR4, PT ;  /* 0x0000000400007c0c */ /* 0x000fe2000bf46270 */
[----:B------:R-:W-:Y:S01]  /*607a0*/  ULDC UR4, c[0x0][0x228] ;  /* 0x00008a0000047ab9 */ /* 0x000fe20000000800 */
[----:B------:R-:W-:Y:S01]  /*607b0*/  VIADD R0, R5, 0x1d4 ;  /* 0x000001d405007836 */ /* 0x000fe20000000000 */
[----:B--2---:R-:W-:-:S05]  /*607c0*/  PRMT R179, R212, 0x7770, RZ ;  /* 0x00007770d4b37816 */ /* 0x004fca00000000ff */
[----:B------:R0:W-:Y:S01]  /*607d0*/  @P6 STG.E.U8 desc[UR58][R248.64], R179 ;  /* 0x000000b3f8006986 */ /* 0x0001e2000c10113a */
[----:B------:R-:W-:Y:S01]  /*607e0*/  ISETP.LT.AND P6, PT, R6, UR6, !P0 ;  /* 0x0000000606007c0c */ /* 0x000fe2000c7c1270 */
[----:B------:R-:W-:Y:S01]  /*607f0*/  ULDC UR6, c[0x0][0x228] ;  /* 0x00008a0000067ab9 */ /* 0x000fe20000000800 */
[----:B------:R-:W-:Y:S02]  /*60800*/  PRMT R181, R212, 0x7771, RZ ;  /* 0x00007771d4b57816 */ /* 0x000fe400000000ff */
[----:B------:R-:W-:Y:S01]  /*60810*/  ISETP.LT.AND P0, PT, R7, UR6, !P0 ;  /* 0x0000000607007c0c */ /* 0x000fe2000c701270 */
[----:B------:R-:W-:Y:S02]  /*60820*/  ULDC UR6, c[0x0][0x228] ;  /* 0x00008a0000067ab9 */ /* 0x000fe40000000800 */
[----:B------:R1:W-:Y:S01]  /*60830*/  @P5 STG.E.U8 desc[UR58][R246.64], R181 ;  /* 0x000000b5f6005986 */ /* 0x0003e2000c10113a */
[----:B------:R-:W-:Y:S01]  /*60840*/  ISETP.LT.AND P5, PT, R6, UR4, !P3 ;  /* 0x0000000406007c0c */ /* 0x000fe2000dfa1270 */
[----:B------:R-:W-:Y:S01]  /*60850*/  ULDC UR4, c[0x0][0x22c] ;  /* 0x00008b0000047ab9 */ /* 0x000fe20000000800 */
[----:B0-----:R-:W-:-:S02]  /*60860*/  PRMT R179, R212, 0x7772, RZ ;  /* 0x00007772d4b37816 */ /* 0x001fc400000000ff */
[----:B------:R-:W-:Y:S01]  /*60870*/  ISETP.LT.AND P3, PT, R7, UR6, !P3 ;  /* 0x0000000607007c0c */ /* 0x000fe2000df61270 */
[----:B------:R-:W-:Y:S01]  /*60880*/  ULDC UR6, c[0x0][0x228] ;  /* 0x00008a0000067ab9 */ /* 0x000fe20000000800 */
[----:B------:R-:W-:Y:S01]  /*60890*/  PRMT R183, R212, 0x7773, RZ ;  /* 0x00007773d4b77816 */ /* 0x000fe200000000ff */
[----:B------:R0:W-:Y:S01]  /*608a0*/  @P6 STG.E.U8 desc[UR58][R244.64], R179 ;  /* 0x000000b3f4006986 */ /* 0x0001e2000c10113a */
[----:B------:R-:W-:Y:S01]  /*608b0*/  ISETP.GE.AND P6, PT, R0, UR4, PT ;  /* 0x0000000400007c0c */ /* 0x000fe2000bfc6270 */
[----:B------:R-:W-:Y:S02]  /*608c0*/  ULDC UR4, c[0x0][0x228] ;  /* 0x00008a0000047ab9 */ /* 0x000fe40000000800 */
[----:B------:R-:W-:Y:S01]  /*608d0*/  @P0 STG.E.U8 desc[UR58][R242.64], R183 ;  /* 0x000000b7f2000986 */ /* 0x000fe2000c10113a */
[C---:B------:R-:W-:Y:S02]  /*608e0*/  ISETP.LT.AND P0, PT, R6.reuse, UR4, !P2 ;  /* 0x0000000406007c0c */ /* 0x040fe4000d701270 */
[----:B-1----:R-:W-:Y:S01]  /*608f0*/  PRMT R181, R213, 0x7770, RZ ;  /* 0x00007770d5b57816 */ /* 0x002fe200000000ff */
[----:B------:R-:W-:Y:S01]  /*60900*/  VIADD R0, R5, 0x1d5 ;  /* 0x000001d505007836 */ /* 0x000fe20000000000 */
[----:B------:R-:W-:Y:S01]  /*60910*/  PRMT R185, R213, 0x7771, RZ ;  /* 0x00007771d5b97816 */ /* 0x000fe200000000ff */
[----:B------:R-:W-:Y:S01]  /*60920*/  ULDC UR4, c[0x0][0x22c] ;  /* 0x00008b0000047ab9 */ /* 0x000fe20000000800 */
[----:B------:R-:W-:Y:S01]  /*60930*/  ISETP.LT.AND P2, PT, R7, UR6, !P2 ;  /* 0x0000000607007c0c */ /* 0x000fe2000d741270 */
[----:B------:R4:W-:Y:S01]  /*60940*/  @P5 STG.E.U8 desc[UR58][R240.64], R181 ;  /* 0x000000b5f0005986 */ /* 0x0009e2000c10113a */
[----:B------:R-:W-:Y:S01]  /*60950*/  ISETP.LT.AND P5, PT, R6, UR8, !P6 ;  /* 0x0000000806007c0c */ /* 0x000fe2000f7a1270 */
[----:B------:R-:W-:Y:S01]  /*60960*/  ULDC UR6, c[0x0][0x228] ;  /* 0x00008a0000067ab9 */ /* 0x000fe20000000800 */
[----:B0-----:R-:W-:Y:S01]  /*60970*/  PRMT R179, R213, 0x7772, RZ ;  /* 0x00007772d5b37816 */ /* 0x001fe200000000ff */
[----:B------:R-:W-:Y:S01]  /*60980*/  @P3 STG.E.U8 desc[UR58][R238.64], R185 ;  /* 0x000000b9ee003986 */ /* 0x000fe2000c10113a */
[----:B------:R-:W-:Y:S01]  /*60990*/  ISETP.GE.AND P3, PT, R0, UR4, PT ;  /* 0x0000000400007c0c */ /* 0x000fe2000bf66270 */
[----:B------:R-:W-:Y:S01]  /*609a0*/  VIADD R0, R5, 0x1d6 ;  /* 0x000001d605007836 */ /* 0x000fe20000000000 */
[----:B------:R-:W-:Y:S01]  /*609b0*/  ULDC UR4, c[0x0][0x22c] ;  /* 0x00008b0000047ab9 */ /* 0x000fe20000000800 */
[----:B------:R0:W-:Y:S01]  /*609c0*/  @P0 STG.E.U8 desc[UR58][R234.64], R179 ;  /* 0x000000b3ea000986 */ /* 0x0001e2000c10113a */
[----:B------:R-:W-:Y:S01]  /*609d0*/  PRMT R213, R213, 0x7773, RZ ;  /* 0x00007773d5d57816 */ /* 0x000fe200000000ff */
[----:B------:R-:W-:Y:S01]  /*609e0*/  ULDC UR8, c[0x0][0x228] ;  /* 0x00008a0000087ab9 */ /* 0x000fe20000000800 */
[----:B------:R-:W-:Y:S01]  /*609f0*/  ISETP.GE.AND P0, PT, R0, UR4, PT ;  /* 0x0000000400007c0c */ /* 0x000fe2000bf06270 */
[----:B------:R-:W-:Y:S01]  /*60a00*/  ULDC UR4, c[0x0][0x228] ;  /* 0x00008a0000047ab9 */ /* 0x000fe20000000800 */
[----:B----4-:R-:W-:-:S02]  /*60a10*/  PRMT R181, R214, 0x7770, RZ ;  /* 0x00007770d6b57816 */ /* 0x010fc400000000ff */
[----:B------:R-:W-:Y:S01]  /*60a20*/  ISETP.LT.AND P6, PT, R7, UR4, !P6 ;  /* 0x0000000407007c0c */ /* 0x000fe2000f7c1270 */
[----:B------:R-:W-:Y:S01]  /*60a30*/  @P2 STG.E.U8 desc[UR58][R232.64], R213 ;  /* 0x000000d5e8002986 */ /* 0x000fe2000c10113a */
[----:B------:R-:W-:Y:S01]  /*60a40*/  VIADD R0, R5, 0x1d7 ;  /* 0x000001d705007836 */ /* 0x000fe20000000000 */
[----:B------:R-:W-:Y:S02]  /*60a50*/  ULDC UR4, c[0x0][0x22c] ;  /* 0x00008b0000047ab9 */ /* 0x000fe40000000800 */
[----:B------:R1:W-:Y:S01]  /*60a60*/  @P5 STG.E.U8 desc[UR58][R230.64], R181 ;  /* 0x000000b5e6005986 */ /* 0x0003e2000c10113a */
[----:B------:R-:W-:Y:S01]  /*60a70*/  ISETP.LT.AND P5, PT, R6, UR6, !P3 ;  /* 0x0000000606007c0c */ /* 0x000fe2000dfa1270 */
[----:B------:R-:W-:Y:S01]  /*60a80*/  ULDC UR6, c[0x0][0x228] ;  /* 0x00008a0000067ab9 */ /* 0x000fe20000000800 */
[----:B0-----:R-:W-:Y:S02]  /*60a90*/  PRMT R179, R214, 0x7771, RZ ;  /* 0x00007771d6b37816 */ /* 0x001fe400000000ff */
[----:B------:R-:W-:Y:S01]  /*60aa0*/  ISETP.LT.AND P3, PT, R7, UR6, !P3 ;  /* 0x0000000607007c0c */ /* 0x000fe2000df61270 */
[----:B------:R-:W-:Y:S01]  /*60ab0*/  ULDC UR6, c[0x0][0x228] ;  /* 0x00008a0000067ab9 */ /* 0x000fe20000000800 */
[----:B------:R-:W-:Y:S01]  /*60ac0*/  ISETP.GE.AND P2, PT, R0, UR4, PT ;  /* 0x0000000400007c0c */ /* 0x000fe2000bf46270 */
[----:B------:R-:W-:Y:S01]  /*60ad0*/  ULDC UR4, c[0x0][0x228] ;  /* 0x00008a0000047ab9 */ /* 0x000fe20000000800 */
[----:B------:R0:W-:Y:S01]  /*60ae0*/  @P6 STG.E.U8 desc[UR58][R228.64], R179 ;  /* 0x000000b3e4006986 */ /* 0x0001e2000c10113a */
[----:B------:R-:W-:Y:S01]  /*60af0*/  VIADD R0, R5, 0x1d8 ;  /* 0x000001d805007836 */ /* 0x000fe20000000000 */
[----:B-1----:R-:W-:-:S02]  /*60b00*/  PRMT R181, R214, 0x7772, RZ ;  /* 0x00007772d6b57816 */ /* 0x002fc400000000ff */
[----:B------:R-:W-:Y:S01]  /*60b10*/  ISETP.LT.AND P6, PT, R6, UR4, !P0 ;  /* 0x0000000406007c0c */ /* 0x000fe2000c7c1270 */
[----:B------:R-:W-:Y:S01]  /*60b20*/  ULDC UR4, c[0x0][0x22c] ;  /* 0x00008b0000047ab9 */ /* 0x000fe20000000800 */
[----:B------:R-:W-:Y:S02]  /*60b30*/  ISETP.LT.AND P0, PT, R7, UR6, !P0 ;  /* 0x0000000607007c0c */ /* 0x000fe4000c701270 */
[----:B------:R-:W-:Y:S01]  /*60b40*/  PRMT R183, R214, 0x7773, RZ ;  /* 0x00007773d6b77816 */ /* 0x000fe200000000ff */
[----:B------:R-:W-:Y:S01]  /*60b50*/  @P5 STG.E.U8 desc[UR58][R176.64], R181 ;  /* 0x000000b5b0005986 */ /* 0x000fe2000c10113a */
[----:B------:R-:W-:Y:S01]  /*60b60*/  ISETP.GE.AND P5, PT, R0, UR4, PT ;  /* 0x0000000400007c0c */ /* 0x000fe2000bfa6270 */
[----:B------:R-:W-:Y:S01]  /*60b70*/  ULDC UR4, c[0x0][0x228] ;  /* 0x00008a0000047ab9 */ /* 0x000fe20000000800 */
[----:B0-----:R-:W-:Y:S01]  /*60b80*/  PRMT R179, R215, 0x7770, RZ ;  /* 0x00007770d7b37816 */ /* 0x001fe200000000ff */
[----:B------:R0:W-:Y:S01]  /*60b90*/  @P3 STG.E.U8 desc[UR58][R174.64], R183 ;  /* 0x000000b7ae003986 */ /* 0x0001e2000c10113a */
[C---:B------:R-:W-:Y:S01]  /*60ba0*/  ISETP.LT.AND P3, PT, R6.reuse, UR4, !P2 ;  /* 0x0000000406007c0c */ /* 0x040fe2000d761270 */
[----:B------:R-:W-:Y:S01]  /*60bb0*/  VIADD R0, R5, 0x1d9 ;  /* 0x000001d905007836 */ /* 0x000fe20000000000 */
[----:B------:R-:W-:Y:S01]  /*60bc0*/  PRMT R185, R215, 0x7771, RZ ;  /* 0x00007771d7b97816 */ /* 0x000fe200000000ff */
[----:B------:R-:W-:Y:S01]  /*60bd0*/  ULDC UR6, c[0x0][0x228] ;  /* 0x00008a0000067ab9 */ /* 0x000fe20000000800 */
[----:B------:R-:W-:Y:S01]  /*60be0*/  @P6 STG.E.U8 desc[UR58][R172.64], R179 ;  /* 0x000000b3ac006986 */ /* 0x000fe2000c10113a */
[----:B------:R-:W-:Y:S01]  /*60bf0*/  ULDC UR4, c[0x0][0x22c] ;  /* 0x00008b0000047ab9 */ /* 0x000fe20000000800 */
[----:B------:R-:W-:Y:S01]  /*60c00*/  ISETP.LT.AND P2, PT, R7, UR6, !P2 ;  /* 0x0000000607007c0c */ /* 0x000fe2000d741270 */
[----:B------:R-:W-:Y:S01]  /*60c10*/  ULDC UR6, c[0x0][0x228] ;  /* 0x00008a0000067ab9 */ /* 0x000fe20000000800 */
[----:B------:R1:W-:Y:S01]  /*60c20*/  @P0 STG.E.U8 desc[UR58][R170.64], R185 ;  /* 0x000000b9aa000986 */ /* 0x0003e2000c10113a */
[----:B------:R-:W-:Y:S01]  /*60c30*/  ISETP.LT.AND P6, PT, R6, UR8, !P5 ;  /* 0x0000000806007c0c */ /* 0x000fe2000efc1270 */
[----:B------:R-:W-:Y:S01]  /*60c40*/  ULDC UR8, c[0x0][0x228] ;  /* 0x00008a0000087ab9 */ /* 0x000fe20000000800 */
[----:B0-----:R-:W-:-:S02]  /*60c50*/  PRMT R175, R215, 0x7772, RZ ;  /* 0x00007772d7af7816 */ /* 0x001fc400000000ff */
[----:B------:R-:W-:Y:S01]  /*60c60*/  ISETP.GE.AND P0, PT, R0, UR4, PT ;  /* 0x0000000400007c0c */ /* 0x000fe2000bf06270 */
[----:B------:R-:W-:Y:S01]  /*60c70*/  VIADD R0, R5, 0x1da ;  /* 0x000001da05007836 */ /* 0x000fe20000000000 */
[----:B------:R-:W-:Y:S01]  /*60c80*/  ULDC UR4, c[0x0][0x22c] ;  /* 0x00008b0000047ab9 */ /* 0x000fe20000000800 */
[----:B------:R0:W-:Y:S01]  /*60c90*/  @P3 STG.E.U8 desc[UR58][R168.64], R175 ;  /* 0x000000afa8003986 */ /* 0x0001e2000c10113a */
[----:B------:R-:W-:Y:S02]  /*60ca0*/  PRMT R215, R215, 0x7773, RZ ;  /* 0x00007773d7d77816 */ /* 0x000fe400000000ff */
[----:B------:R-:W-:Y:S01]  /*60cb0*/  ISETP.GE.AND P3, PT, R0, UR4, PT ;  /* 0x0000000400007c0c */ /* 0x000fe2000bf66270 */
[----:B------:R-:W-:Y:S01]  /*60cc0*/  ULDC UR4, c[0x0][0x228] ;  /* 0x00008a0000047ab9 */ /* 0x000fe20000000800 */
[----:B-1----:R-:W-:Y:S02]  /*60cd0*/  PRMT R171, R216, 0x7770, RZ ;  /* 0x00007770d8ab7816 */ /* 0x002fe400000000ff */
[----:B------:R-:W-:Y:S01]  /*60ce0*/  ISETP.LT.AND P5, PT, R7, UR4, !P5 ;  /* 0x0000000407007c0c */ /* 0x000fe2000efa1270 */
[----:B------:R-:W-:Y:S01]  /*60cf0*/  @P2 STG.E.U8 desc[UR58][R166.64], R215 ;  /* 0x000000d7a6002986 */ /* 0x000fe2000c10113a */
[----:B------:R-:W-:Y:S01]  /*60d00*/  VIADD R0, R5, 0x1db ;  /* 0x000001db05007836 */ /* 0x000fe20000000000 */
[----:B------:R-:W-:-:S02]  /*60d10*/  ULDC UR4, c[0x0][0x22c] ;  /* 0x00008b0000047ab9 */ /* 0x000fc40000000800 */
        /* <DEDUP_REMOVED lines=24> */
[----:B------:R3:W-:Y:S01]  /*60ea0*/  @P5 STG.E.U8 desc[UR58][R132.64], R141 ;  /* 0x0000008d84005986 */ /* 0x0007e2000c10113a */
[----:B------:R-:W-:Y:S01]  /*60eb0*/  ULDC UR4, c[0x0][0x22c] ;  /* 0x00008b0000047ab9 */ /* 0x000fe20000000800 */
[----:B------:R-:W-:Y:S01]  /*60ec0*/  ISETP.LT.AND P2, PT, R7, UR6, !P2 ;  /* 0x0000000607007c0c */ /* 0x000fe2000d741270 */
[----:B------:R-:W-:Y:S01]  /*60ed0*/  ULDC UR6, c[0x0][0x228] ;  /* 0x00008a0000067ab9 */ /* 0x000fe20000000800 */
[----:B------:R-:W-:Y:S01]  /*60ee0*/  @P3 STG.E.U8 desc[UR58][R134.64], R169 ;  /* 0x000000a986003986 */ /* 0x000fe2000c10113a */
        /* <DEDUP_REMOVED lines=10> */
[----:B---3--:R-:W-:Y:S02]  /*60f90*/  PRMT R133, R218, 0x7770, RZ ;  /* 0x00007770da857816 */ /* 0x008fe400000000ff */
[----:B------:R-:W-:Y:S01]  /*60fa0*/  ISETP.LT.AND P6, PT, R7, UR4, !P6 ;  /* 0x0000000407007c0c */ /* 0x000fe2000f7c1270 */
[----:B------:R1:W-:Y:S01]  /*60fb0*/  @P2 STG.E.U8 desc[UR58][R126.64], R217 ;  /* 0x000000d97e002986 */ /* 0x0003e2000c10113a */
        /* <DEDUP_REMOVED lines=10> */
[----:B-1----:R-:W-:Y:S01]  /*61060*/  PRMT R127, R218, 0x7772, RZ ;  /* 0x00007772da7f7816 */ /* 0x002fe200000000ff */
[----:B------:R0:W-:Y:S01]  /*61070*/  @P6 STG.E.U8 desc[UR58][R124.64], R131 ;  /* 0x000000837c006986 */ /* 0x0001e2000c10113a */
[----:B------:R-:W-:Y:S01]  /*61080*/  VIADD R0, R5, 0x1e0 ;  /* 0x000001e005007836 */ /* 0x000fe20000000000 */
[----:B------:R-:W-:Y:S01]  /*61090*/  ISETP.LT.AND P6, PT, R6, UR4, !P0 ;  /* 0x0000000406007c0c */ /* 0x000fe2000c7c1270 */
[----:B------:R-:W-:Y:S01]  /*610a0*/  ULDC UR4, c[0x0][0x22c] ;  /* 0x00008b0000047ab9 */ /* 0x000fe20000000800 */
[----:B------:R-:W-:-:S02]  /*610b0*/  ISETP.LT.AND P0, PT, R7, UR6, !P0 ;  /* 0x0000000607007c0c */ /* 0x000fc4000c701270 */
[----:B--2---:R-:W-:Y:S01]  /*610c0*/  PRMT R129, R218, 0x7773, RZ ;  /* 0x00007773da817816 */ /* 0x004fe200000000ff */
[----:B------:R-:W-:Y:S01]  /*610d0*/  @P5 STG.E.U8 desc[UR58][R122.64], R127 ;  /* 0x0000007f7a005986 */ /* 0x000fe2000c10113a */
[----:B------:R-:W-:Y:S01]  /*610e0*/  ISETP.GE.AND P5, PT, R0, UR4, PT ;  /* 0x0000000400007c0c */ /* 0x000fe2000bfa6270 */
[----:B------:R-:W-:Y:S01]  /*610f0*/  ULDC UR4, c[0x0][0x228] ;  /* 0x00008a0000047ab9 */ /* 0x000fe20000000800 */
[----:B------:R-:W-:Y:S01]  /*61100*/  ULDC UR6, c[0x0][0x228] ;  /* 0x00008a0000067ab9 */ /* 0x000fe20000000800 */
[----:B------:R1:W-:Y:S01]  /*61110*/  @P3 STG.E.U8 desc[UR58][R120.64], R129 ;  /* 0x0000008178003986 */ /* 0x0003e2000c10113a */
[C---:B------:R-:W-:Y:S02]  /*61120*/  ISETP.LT.AND P3, PT, R6.reuse, UR4, !P2 ;  /* 0x0000000406007c0c */ /* 0x040fe4000d761270 */
[----:B0-----:R-:W-:Y:S01]  /*61130*/  PRMT R125, R219, 0x7770, RZ ;  /* 0x00007770db7d7816 */ /* 0x001fe200000000ff */
[----:B------:R-:W-:Y:S01]  /*61140*/  VIADD R0, R5, 0x1e1 ;  /* 0x000001e105007836 */ /* 0x000fe20000000000 */
[----:B------:R-:W-:Y:S01]  /*61150*/  PRMT R131, R219, 0x7771, RZ ;  /* 0x00007771db837816 */ /* 0x000fe200000000ff */
[----:B------:R-:W-:Y:S01]  /*61160*/  ULDC UR4, c[0x0][0x22c] ;  /* 0x00008b0000047ab9 */ /* 0x000fe20000000800 */
[----:B------:R-:W-:Y:S01]  /*61170*/  ISETP.LT.AND P2, PT, R7, UR6, !P2 ;  /* 0x0000000607007c0c */ /* 0x000fe2000d741270 */
[----:B------:R0:W-:Y:S01]  /*61180*/  @P6 STG.E.U8 desc[UR58][R116.64], R125 ;  /* 0x0000007d74006986 */ /* 0x0001e2000c10113a */
[----:B------:R-:W-:Y:S01]  /*61190*/  ISETP.LT.AND P6, PT, R6, UR8, !P5 ;  /* 0x0000000806007c0c */ /* 0x000fe2000efc1270 */
[----:B------:R-:W-:Y:S01]  /*611a0*/  ULDC UR6, c[0x0][0x228] ;  /* 0x00008a0000067ab9 */ /* 0x000fe20000000800 */
[----:B------:R-:W-:Y:S01]  /*611b0*/  ULDC UR8, c[0x0][0x228] ;  /* 0x00008a0000087ab9 */ /* 0x000fe20000000800 */
[----:B------:R-:W-:Y:S01]  /*611c0*/  @P0 STG.E.U8 desc[UR58][R118.64], R131 ;  /* 0x0000008376000986 */ /* 0x000fe2000c10113a */
[----:B-1----:R-:W-:-:S02]  /*611d0*/  PRMT R121, R219, 0x7772, RZ ;  /* 0x00007772db797816 */ /* 0x002fc400000000ff */
[----:B------:R-:W-:Y:S01]  /*611e0*/  ISETP.GE.AND P0, PT, R0, UR4, PT ;  /* 0x0000000400007c0c */ /* 0x000fe2000bf06270 */
[----:B------:R-:W-:Y:S01]  /*611f0*/  VIADD R0, R5, 0x1e2 ;  /* 0x000001e205007836 */ /* 0x000fe20000000000 */
[----:B------:R-:W-:Y:S01]  /*61200*/  ULDC UR4, c[0x0][0x22c] ;  /* 0x00008b0000047ab9 */ /* 0x000fe20000000800 */
[----:B------:R1:W-:Y:S01]  /*61210*/  @P3 STG.E.U8 desc[UR58][R114.64], R121 ;  /* 0x0000007972003986 */ /* 0x0003e2000c10113a */
[----:B------:R-:W-:Y:S02]  /*61220*/  PRMT R219, R219, 0x7773, RZ ;  /* 0x00007773dbdb7816 */ /* 0x000fe400000000ff */
[----:B------:R-:W-:Y:S01]  /*61230*/  ISETP.GE.AND P3, PT, R0, UR4, PT ;  /* 0x0000000400007c0c */ /* 0x000fe2000bf66270 */
[----:B------:R-:W-:Y:S01]  /*61240*/  ULDC UR4, c[0x0][0x228] ;  /* 0x00008a0000047ab9 */ /* 0x000fe20000000800 */
[----:B0-----:R-:W-:Y:S02]  /*61250*/  PRMT R117, R220, 0x7770, RZ ;  /* 0x00007770dc757816 */ /* 0x001fe400000000ff */
[----:B------:R-:W-:Y:S01]  /*61260*/  ISETP.LT.AND P5, PT, R7, UR4, !P5 ;  /* 0x0000000407007c0c */ /* 0x000fe2000efa1270 */
[----:B------:R0:W-:Y:S01]  /*61270*/  @P2 STG.E.U8 desc[UR58][R110.64], R219 ;  /* 0x000000db6e002986 */ /* 0x0001e2000c10113a */
[----:B------:R-:W-:Y:S01]  /*61280*/  VIADD R0, R5, 0x1e3 ;  /* 0x000001e305007836 */ /* 0x000fe20000000000 */
[----:B------:R-:W-:-:S02]  /*61290*/  ULDC UR4, c[0x0][0x22c] ;  /* 0x00008b0000047ab9 */ /* 0x000fc40000000800 */
[----:B------:R2:W-:Y:S01]  /*612a0*/  @P6 STG.E.U8 desc[UR58][R112.64], R117 ;  /* 0x0000007570006986 */ /* 0x0005e2000c10113a */
[----:B------:R-:W-:Y:S01]  /*612b0*/  ISETP.LT.AND P6, PT, R6, UR6, !P0 ;  /* 0x0000000606007c0c */ /* 0x000fe2000c7c1270 */
[----:B------:R-:W-:Y:S01]  /*612c0*/  ULDC UR6, c[0x0][0x228] ;  /* 0x00008a0000067ab9 */ /* 0x000fe20000000800 */
[----:B-1----:R-:W-:Y:S02]  /*612d0*/  PRMT R115, R220, 0x7771, RZ ;  /* 0x00007771dc737816 */ /* 0x002fe400000000ff */
[----:B------:R-:W-:Y:S01]  /*612e0*/  ISETP.LT.AND P0, PT, R7, UR6, !P0 ;  /* 0x0000000607007c0c */ /* 0x000fe2000c701270 */
[----:B------:R-:W-:Y:S01]  /*612f0*/  ULDC UR6, c[0x0][0x228] ;  /* 0x00008a0000067ab9 */ /* 0x000fe20000000800 */
[----:B------:R-:W-:Y:S01]  /*61300*/  ISETP.GE.AND P2, PT, R0, UR4, PT ;  /* 0x0000000400007c0c */ /* 0x000fe2000bf46270 */
[----:B------:R-:W-:Y:S01]  /*61310*/  ULDC UR4, c[0x0][0x228] ;  /* 0x00008a0000047ab9 */ /* 0x000fe20000000800 */
[----:B0-----:R-:W-:Y:S01]  /*61320*/  PRMT R111, R220, 0x7772, RZ ;  /* 0x00007772dc6f7816 */ /* 0x001fe200000000ff */
        /* <DEDUP_REMOVED lines=82> */
[----:B------:R-:W-:Y:S02]  /*61850*/  ISETP.LT.AND P0, PT, R7, UR8, !P0 ;  /* 0x0000000807007c0c */ /* 0x000fe4000c701270 */
[----:B-1----:R-:W-:Y:S02]  /*61860*/  PRMT R83, R250, 0x7771, RZ ;  /* 0x00007771fa537816 */ /* 0x002fe400000000ff */
        /* <DEDUP_REMOVED lines=9> */
[----:B------:R1:W-:Y:S01]  /*61900*/  @P6 STG.E.U8 desc[UR58][R72.64], R79 ;  /* 0x0000004f48006986 */ /* 0x0003e2000c10113a */
[----:B------:R-:W-:Y:S01]  /*61910*/  ISETP.GE.AND P6, PT, R0, UR4, PT ;  /* 0x0000000400007c0c */ /* 0x000fe2000bfc6270 */
[----:B------:R-:W-:Y:S01]  /*61920*/  ULDC UR4, c[0x0][0x228] ;  /* 0x00008a0000047ab9 */ /* 0x000fe20000000800 */
[----:B------:R-:W-:Y:S01]  /*61930*/  ULDC UR6, c[0x0][0x228] ;  /* 0x00008a0000067ab9 */ /* 0x000fe20000000800 */
[----:B------:R-:W-:Y:S01]  /*61940*/  @P0 STG.E.U8 desc[UR58][R74.64], R81 ;  /* 0x000000514a000986 */ /* 0x000fe2000c10113a */
[----:B------:R-:W-:Y:S02]  /*61950*/  ISETP.LT.AND P0, PT, R6, UR4, !P2 ;  /* 0x0000000406007c0c */ /* 0x000fe4000d701270 */
[C---:B0-----:R-:W-:Y:S01]  /*61960*/  PRMT R77, R236.reuse, 0x7770, RZ ;  /* 0x00007770ec4d7816 */ /* 0x041fe200000000ff */
[----:B------:R-:W-:Y:S01]  /*61970*/  VIADD R0, R5, 0x1f5 ;  /* 0x000001f505007836 */ /* 0x000fe20000000000 */
[----:B------:R-:W-:Y:S01]  /*61980*/  PRMT R83, R236, 0x7771, RZ ;  /* 0x00007771ec537816 */ /* 0x000fe200000000ff */
[----:B------:R-:W-:-:S02]  /*61990*/  ULDC UR4, c[0x0][0x228] ;  /* 0x00008a0000047ab9 */ /* 0x000fc40000000800 */
[----:B------:R0:W-:Y:S01]  /*619a0*/  @P5 STG.E.U8 desc[UR58][R68.64], R77 ;  /* 0x0000004d44005986 */ /* 0x0001e2000c10113a */
[----:B------:R-:W-:Y:S01]  /*619b0*/  ISETP.LT.AND P2, PT, R7, UR4, !P2 ;  /* 0x0000000407007c0c */ /* 0x000fe2000d741270 */
[----:B------:R-:W-:Y:S01]  /*619c0*/  ULDC UR4, c[0x0][0x22c] ;  /* 0x00008b0000047ab9 */ /* 0x000fe20000000800 */
[----:B-1----:R-:W-:Y:S01]  /*619d0*/  PRMT R73, R236, 0x7772, RZ ;  /* 0x00007772ec497816 */ /* 0x002fe200000000ff */
[----:B------:R1:W-:Y:S01]  /*619e0*/  @P3 STG.E.U8 desc[UR58][R70.64], R83 ;  /* 0x0000005346003986 */ /* 0x0003e2000c10113a */
[----:B------:R-:W-:Y:S01]  /*619f0*/  ISETP.GE.AND P3, PT, R0, UR5, PT ;  /* 0x0000000500007c0c */ /* 0x000fe2000bf66270 */
[C---:B------:R-:W-:Y:S01]  /*61a00*/  VIADD R0, R5.reuse, 0x1ed ;  /* 0x000001ed05007836 */ /* 0x040fe20000000000 */
[----:B------:R-:W-:Y:S01]  /*61a10*/  ISETP.LT.AND P5, PT, R6, UR6, !P6 ;  /* 0x0000000606007c0c */ /* 0x000fe2000f7a1270 */
[----:B------:R2:W-:Y:S01]  /*61a20*/  @P0 STG.E.U8 desc[UR58][R66.64], R73 ;  /* 0x0000004942000986 */ /* 0x0005e2000c10113a */
[----:B------:R-:W-:Y:S01]  /*61a30*/  ULDC UR5, c[0x0][0x228] ;  /* 0x00008a0000057ab9 */ /* 0x000fe20000000800 */
[----:B------:R-:W-:Y:S01]  /*61a40*/  VIADD R4, R5, 0x1f6 ;  /* 0x000001f605047836 */ /* 0x000fe20000000000 */
[----:B------:R-:W-:Y:S01]  /*61a50*/  ISETP.GE.AND P0, PT, R0, UR4, PT ;  /* 0x0000000400007c0c */ /* 0x000fe2000bf06270 */
[----:B------:R-:W-:Y:S01]  /*61a60*/  ULDC UR4, c[0x0][0x228] ;  /* 0x00008a0000047ab9 */ /* 0x000fe20000000800 */
[----:B0-----:R-:W-:Y:S01]  /*61a70*/  PRMT R69, R236, 0x7773, RZ ;  /* 0x00007773ec457816 */ /* 0x001fe200000000ff */
[----:B------:R-:W-:Y:S01]  /*61a80*/  ULDC UR6, c[0x0][0x228] ;  /* 0x00008a0000067ab9 */ /* 0x000fe20000000800 */
[----:B------:R-:W-:Y:S01]  /*61a90*/  ISETP.LT.AND P6, PT, R7, UR4, !P6 ;  /* 0x0000000407007c0c */ /* 0x000fe2000f7c1270 */
[----:B------:R-:W-:-:S02]  /*61aa0*/  ULDC UR4, c[0x0][0x228] ;  /* 0x00008a0000047ab9 */ /* 0x000fc40000000800 */
[----:B------:R0:W-:Y:S01]  /*61ab0*/  @P2 STG.E.U8 desc[UR58][R62.64], R69 ;  /* 0x000000453e002986 */ /* 0x0001e2000c10113a */
[----:B------:R-:W-:Y:S01]  /*61ac0*/  ISETP.LT.AND P2, PT, R6, UR4, !P0 ;  /* 0x0000000406007c0c */ /* 0x000fe2000c741270 */
[----:B------:R-:W-:Y:S01]  /*61ad0*/  VIADD R0, R5, 0x1ee ;  /* 0x000001ee05007836 */ /* 0x000fe20000000000 */
[----:B-1----:R-:W-:Y:S01]  /*61ae0*/  PRMT R71, R237, 0x7770, RZ ;  /* 0x00007770ed477816 */ /* 0x002fe200000000ff */
[----:B------:R-:W-:Y:S01]  /*61af0*/  ULDC UR4, c[0x0][0x22c] ;  /* 0x00008b0000047ab9 */ /* 0x000fe20000000800 */
[----:B------:R-:W-:Y:S01]  /*61b00*/  ISETP.LT.AND P0, PT, R7, UR5, !P0 ;  /* 0x0000000507007c0c */ /* 0x000fe2000c701270 */
[----:B------:R-:W-:Y:S01]  /*61b10*/  ULDC UR5, c[0x0][0x228] ;  /* 0x00008a0000057ab9 */ /* 0x000fe20000000800 */
[----:B--2---:R-:W-:Y:S01]  /*61b20*/  PRMT R67, R237, 0x7771, RZ ;  /* 0x00007771ed437816 */ /* 0x004fe200000000ff */
[----:B------:R1:W-:Y:S01]  /*61b30*/  @P5 STG.E.U8 desc[UR58][R64.64], R71 ;  /* 0x0000004740005986 */ /* 0x0003e2000c10113a */
[----:B------:R-:W-:Y:S01]  /*61b40*/  ISETP.GE.AND P5, PT, R0, UR4, PT ;  /* 0x0000000400007c0c */ /* 0x000fe2000bfa6270 */
[----:B------:R-:W-:Y:S01]  /*61b50*/  VIADD R0, R5, 0x1ef ;  /* 0x000001ef05007836 */ /* 0x000fe20000000000 */
[----:B------:R-:W-:Y:S01]  /*61b60*/  ULDC UR4, c[0x0][0x22c] ;  /* 0x00008b0000047ab9 */ /* 0x000fe20000000800 */
[----:B0-----:R-:W-:Y:S01]  /*61b70*/  PRMT R63, R237, 0x7772, RZ ;  /* 0x00007772ed3f7816 */ /* 0x001fe200000000ff */
[----:B------:R0:W-:Y:S01]  /*61b80*/  @P6 STG.E.U8 desc[UR58][R60.64], R67 ;  /* 0x000000433c006986 */ /* 0x0001e2000c10113a */
[----:B------:R-:W-:Y:S01]  /*61b90*/  ISETP.LT.AND P6, PT, R6, UR5, !P5 ;  /* 0x0000000506007c0c */ /* 0x000fe2000efc1270 */
[----:B------:R-:W-:-:S02]  /*61ba0*/  ULDC UR5, c[0x0][0x228] ;  /* 0x00008a0000057ab9 */ /* 0x000fc40000000800 */
[----:B------:R2:W-:Y:S01]  /*61bb0*/  @P2 STG.E.U8 desc[UR58][R56.64], R63 ;  /* 0x0000003f38002986 */ /* 0x0005e2000c10113a */
[----:B------:R-:W-:Y:S01]  /*61bc0*/  ISETP.GE.AND P2, PT, R0, UR4, PT ;  /* 0x0000000400007c0c */ /* 0x000fe2000bf46270 */
[----:B------:R-:W-:Y:S01]  /*61bd0*/  ULDC UR4, c[0x0][0x228] ;  /* 0x00008a0000047ab9 */ /* 0x000fe20000000800 */
[----:B-1----:R-:W-:Y:S02]  /*61be0*/  PRMT R65, R237, 0x7773, RZ ;  /* 0x00007773ed417816 */ /* 0x002fe400000000ff */
[----:B------:R-:W-:Y:S01]  /*61bf0*/  ISETP.LT.AND P5, PT, R7, UR4, !P5 ;  /* 0x0000000407007c0c */ /* 0x000fe2000efa1270 */
[----:B------:R-:W-:Y:S01]  /*61c00*/  VIADD R0, R5, 0x1f0 ;  /* 0x000001f005007836 */ /* 0x000fe20000000000 */
[----:B------:R-:W-:Y:S01]  /*61c10*/  ULDC UR4, c[0x0][0x22c] ;  /* 0x00008b0000047ab9 */ /* 0x000fe20000000800 */
[----:B------:R1:W-:Y:S01]  /*61c20*/  @P0 STG.E.U8 desc[UR58][R58.64], R65 ;  /* 0x000000413a000986 */ /* 0x0003e2000c10113a */
[----:B------:R-:W-:Y:S01]  /*61c30*/  ISETP.LT.AND P0, PT, R6, UR5, !P2 ;  /* 0x0000000506007c0c */ /* 0x000fe2000d701270 */
[----:B------:R-:W-:Y:S01]  /*61c40*/  ULDC UR5, c[0x0][0x228] ;  /* 0x00008a0000057ab9 */ /* 0x000fe20000000800 */
[----:B0-----:R-:W-:-:S02]  /*61c50*/  PRMT R61, R251, 0x7770, RZ ;  /* 0x00007770fb3d7816 */ /* 0x001fc400000000ff */
[----:B--2---:R-:W-:-:S03]  /*61c60*/  PRMT R57, R251, 0x7771, RZ ;  /* 0x00007771fb397816 */ /* 0x004fc600000000ff */
[----:B------:R-:W-:Y:S01]  /*61c70*/  @P6 STG.E.U8 desc[UR58][R54.64], R61 ;  /* 0x0000003d36006986 */ /* 0x000fe2000c10113a */
[----:B------:R-:W-:Y:S01]  /*61c80*/  ISETP.GE.AND P6, PT, R0, UR4, PT ;  /* 0x0000000400007c0c */ /* 0x000fe2000bfc6270 */
[----:B------:R-:W-:Y:S01]  /*61c90*/  ULDC UR4, c[0x0][0x228] ;  /* 0x00008a0000047ab9 */ /* 0x000fe20000000800 */
[----:B-1----:R-:W-:Y:S01]  /*61ca0*/  PRMT R59, R251, 0x7772, RZ ;  /* 0x00007772fb3b7816 */ /* 0x002fe200000000ff */
[----:B------:R0:W-:Y:S01]  /*61cb0*/  @P5 STG.E.U8 desc[UR58][R48.64], R57 ;  /* 0x0000003930005986 */ /* 0x0001e2000c10113a */
[----:B------:R-:W-:Y:S01]  /*61cc0*/  ISETP.LT.AND P2, PT, R7, UR4, !P2 ;  /* 0x0000000407007c0c */ /* 0x000fe2000d741270 */
[----:B------:R-:W-:Y:S02]  /*61cd0*/  ULDC UR4, c[0x0][0x228] ;  /* 0x00008a0000047ab9 */ /* 0x000fe40000000800 */
[----:B------:R1:W-:Y:S01]  /*61ce0*/  @P0 STG.E.U8 desc[UR58][R52.64], R59 ;  /* 0x0000003b34000986 */ /* 0x0003e2000c10113a */
        /* <DEDUP_REMOVED lines=8> */
[----:B0-----:R-:W-:Y:S01]  /*61d70*/  PRMT R49, R224, 0x7770, RZ ;  /* 0x00007770e0317816 */ /* 0x001fe200000000ff */
[----:B------:R0:W-:Y:S01]  /*61d80*/  @P2 STG.E.U8 desc[UR58][R50.64], R63 ;  /* 0x0000003f32002986 */ /* 0x0001e2000c10113a */
[----:B------:R-:W-:Y:S01]  /*61d90*/  ULDC UR4, c[0x0][0x22c] ;  /* 0x00008b0000047ab9 */ /* 0x000fe20000000800 */
[----:B------:R-:W-:Y:S01]  /*61da0*/  ISETP.LT.AND P2, PT, R6, UR5, !P5 ;  /* 0x0000000506007c0c */ /* 0x000fe2000ef41270 */
[----:B------:R-:W-:Y:S01]  /*61db0*/  ULDC UR5, c[0x0][0x228] ;  /* 0x00008a0000057ab9 */ /* 0x000fe20000000800 */
[----:B------:R2:W-:Y:S01]  /*61dc0*/  @P0 STG.E.U8 desc[UR58][R44.64], R49 ;  /* 0x000000312c000986 */ /* 0x0005e2000c10113a */
[----:B-1----:R-:W-:Y:S02]  /*61dd0*/  PRMT R53, R224, 0x7771, RZ ;  /* 0x00007771e0357816 */ /* 0x002fe400000000ff */
[----:B------:R-:W-:Y:S01]  /*61de0*/  ISETP.GE.AND P0, PT, R0, UR4, PT ;  /* 0x0000000400007c0c */ /* 0x000fe2000bf06270 */
[----:B------:R-:W-:-:S02]  /*61df0*/  ULDC UR4, c[0x0][0x228] ;  /* 0x00008a0000047ab9 */ /* 0x000fc40000000800 */
[----:B------:R-:W-:Y:S01]  /*61e00*/  ISETP.LT.AND P5, PT, R7, UR4, !P5 ;  /* 0x0000000407007c0c */ /* 0x000fe2000efa1270 */
[----:B------:R1:W-:Y:S01]  /*61e10*/  @P6 STG.E.U8 desc[UR58][R46.64], R53 ;  /* 0x000000352e006986 */ /* 0x0003e2000c10113a */
[----:B------:R-:W-:Y:S01]  /*61e20*/  ISETP.LT.AND P6, PT, R6, UR5, !P0 ;  /* 0x0000000506007c0c */ /* 0x000fe2000c7c1270 */
[----:B------:R-:W-:Y:S01]  /*61e30*/  VIADD R0, R5, 0x1f3 ;  /* 0x000001f305007836 */ /* 0x000fe20000000000 */
[C---:B0-----:R-:W-:Y:S01]  /*61e40*/  PRMT R51, R224.reuse, 0x7772, RZ ;  /* 0x00007772e0337816 */ /* 0x041fe200000000ff */
[----:B------:R-:W-:Y:S01]  /*61e50*/  ULDC UR4, c[0x0][0x22c] ;  /* 0x00008b0000047ab9 */ /* 0x000fe20000000800 */
[----:B--2---:R-:W-:Y:S01]  /*61e60*/  PRMT R45, R224, 0x7773, RZ ;  /* 0x00007773e02d7816 */ /* 0x004fe200000000ff */
[----:B------:R-:W-:Y:S02]  /*61e70*/  ULDC UR5, c[0x0][0x228] ;  /* 0x00008a0000057ab9 */ /* 0x000fe40000000800 */
[----:B------:R0:W-:Y:S01]  /*61e80*/  @P2 STG.E.U8 desc[UR58][R42.64], R51 ;  /* 0x000000332a002986 */ /* 0x0001e2000c10113a */
[----:B------:R-:W-:Y:S01]  /*61e90*/  ISETP.GE.AND P2, PT, R0, UR4, PT ;  /* 0x0000000400007c0c */ /* 0x000fe2000bf46270 */
[----:B------:R-:W-:Y:S01]  /*61ea0*/  ULDC UR4, c[0x0][0x228] ;  /* 0x00008a0000047ab9 */ /* 0x000fe20000000800 */
[----:B-1----:R-:W-:Y:S01]  /*61eb0*/  PRMT R47, R225, 0x7770, RZ ;  /* 0x00007770e12f7816 */ /* 0x002fe200000000ff */
[----:B------:R-:W-:Y:S01]  /*61ec0*/  @P5 STG.E.U8 desc[UR58][R38.64], R45 ;  /* 0x0000002d26005986 */ /* 0x000fe2000c10113a */
[C---:B------:R-:W-:Y:S01]  /*61ed0*/  ISETP.LT.AND P0, PT, R7.reuse, UR4, !P0 ;  /* 0x0000000407007c0c */ /* 0x040fe2000c701270 */
        /* <DEDUP_REMOVED lines=8> */
[----:B0-----:R-:W-:-:S02]  /*61f60*/  PRMT R43, R225, 0x7771, RZ ;  /* 0x00007771e12b7816 */ /* 0x001fc400000000ff */
[C---:B------:R-:W-:Y:S02]  /*61f70*/  PRMT R49, R225.reuse, 0x7772, RZ ;  /* 0x00007772e1317816 */ /* 0x040fe400000000ff */
[----:B------:R-:W-:Y:S01]  /*61f80*/  PRMT R225, R225, 0x7773, RZ ;  /* 0x00007773e1e17816 */ /* 0x000fe200000000ff */
[----:B------:R-:W-:Y:S01]  /*61f90*/  @P0 STG.E.U8 desc[UR58][R36.64], R43 ;  /* 0x0000002b24000986 */ /* 0x000fe2000c10113a */
[----:B-1----:R-:W-:-:S03]  /*61fa0*/  PRMT R41, R226, 0x7770, RZ ;  /* 0x00007770e2297816 */ /* 0x002fc600000000ff */
[----:B------:R-:W0:Y:S01]  /*61fb0*/  LDS.128 R36, [R252] ;  /* 0x00000000fc247984 */ /* 0x000e220000000c00 */
[----:B------:R-:W-:Y:S01]  /*61fc0*/  ISETP.LT.AND P1, PT, R7, UR4, !P1 ;  /* 0x0000000407007c0c */ /* 0x000fe2000cf21270 */
[----:B------:R-:W-:Y:S02]  /*61fd0*/  ULDC UR4, c[0x0][0x228] ;  /* 0x00008a0000047ab9 */ /* 0x000fe40000000800 */
[----:B------:R1:W-:Y:S04]  /*61fe0*/  @P5 STG.E.U8 desc[UR58][R34.64], R49 ;  /* 0x0000003122005986 */ /* 0x0003e8000c10113a */
[----:B------:R2:W-:Y:S04]  /*61ff0*/  @P2 STG.E.U8 desc[UR58][R30.64], R225 ;  /* 0x000000e11e002986 */ /* 0x0005e8000c10113a */
[----:B------:R3:W-:Y:S01]  /*62000*/  @P6 STG.E.U8 desc[UR58][R32.64], R41 ;  /* 0x0000002920006986 */ /* 0x0007e2000c10113a */
[----:B------:R-:W-:Y:S01]  /*62010*/  ISETP.LT.AND P6, PT, R6, UR4, !P3 ;  /* 0x0000000406007c0c */ /* 0x000fe2000dfc1270 */
[----:B------:R-:W-:Y:S01]  /*62020*/  VIADD R0, R5, 0x1f7 ;  /* 0x000001f705007836 */ /* 0x000fe20000000000 */
[----:B------:R-:W-:Y:S01]  /*62030*/  ISETP.LT.AND P3, PT, R7, UR5, !P3 ;  /* 0x0000000507007c0c */ /* 0x000fe2000df61270 */
[----:B------:R-:W-:Y:S01]  /*62040*/  ULDC UR4, c[0x0][0x228] ;  /* 0x00008a0000047ab9 */ /* 0x000fe20000000800 */
[----:B-1----:R-:W-:Y:S01]  /*62050*/  PRMT R35, R226, 0x7771, RZ ;  /* 0x00007771e2237816 */ /* 0x002fe200000000ff */
[----:B------:R-:W-:Y:S01]  /*62060*/  ULDC UR5, c[0x0][0x228] ;  /* 0x00008a0000057ab9 */ /* 0x000fe20000000800 */
[----:B------:R-:W-:-:S02]  /*62070*/  ISETP.GE.AND P0, PT, R4, UR13, PT ;  /* 0x0000000d04007c0c */ /* 0x000fc4000bf06270 */
[C---:B--2---:R-:W-:Y:S01]  /*62080*/  PRMT R31, R226.reuse, 0x7772, RZ ;  /* 0x00007772e21f7816 */ /* 0x044fe200000000ff */
[----:B------:R1:W-:Y:S01]  /*62090*/  @P1 STG.E.U8 desc[UR58][R12.64], R35 ;  /* 0x000000230c001986 */ /* 0x0003e2000c10113a */
[----:B---3--:R-:W-:Y:S02]  /*620a0*/  PRMT R33, R226, 0x7773, RZ ;  /* 0x00007773e2217816 */ /* 0x008fe400000000ff */
[----:B------:R-:W-:Y:S01]  /*620b0*/  ISETP.GE.AND P5, PT, R0, UR7, PT ;  /* 0x0000000700007c0c */ /* 0x000fe2000bfa6270 */
[----:B------:R-:W-:Y:S01]  /*620c0*/  @P6 STG.E.U8 desc[UR58][R28.64], R31 ;  /* 0x0000001f1c006986 */ /* 0x000fe2000c10113a */
[C---:B------:R-:W-:Y:S01]  /*620d0*/  ISETP.LT.AND P1, PT, R6.reuse, UR4, !P0 ;  /* 0x0000000406007c0c */ /* 0x040fe2000c721270 */
[----:B------:R-:W-:Y:S01]  /*620e0*/  ULDC UR4, c[0x0][0x228] ;  /* 0x00008a0000047ab9 */ /* 0x000fe20000000800 */
[----:B------:R-:W-:Y:S01]  /*620f0*/  VIADD R0, R5, 0x1f8 ;  /* 0x000001f805007836 */ /* 0x000fe20000000000 */
[----:B------:R2:W-:Y:S01]  /*62100*/  @P3 STG.E.U8 desc[UR58][R16.64], R33 ;  /* 0x0000002110003986 */ /* 0x0005e2000c10113a */
[----:B------:R-:W-:Y:S01]  /*62110*/  ISETP.LT.AND P3, PT, R6, UR4, !P5 ;  /* 0x0000000406007c0c */ /* 0x000fe2000ef61270 */
[----:B------:R-:W-:Y:S01]  /*62120*/  ULDC UR4, c[0x0][0x228] ;  /* 0x00008a0000047ab9 */ /* 0x000fe20000000800 */
[C---:B------:R-:W-:Y:S01]  /*62130*/  ISETP.LT.AND P0, PT, R7.reuse, UR5, !P0 ;  /* 0x0000000507007c0c */ /* 0x040fe2000c701270 */
[----:B------:R-:W-:Y:S01]  /*62140*/  ULDC UR5, c[0x0][0x228] ;  /* 0x00008a0000057ab9 */ /* 0x000fe20000000800 */
[----:B------:R-:W-:Y:S01]  /*62150*/  ISETP.LT.AND P5, PT, R7, UR4, !P5 ;  /* 0x0000000407007c0c */ /* 0x000fe2000efa1270 */
[----:B------:R-:W-:Y:S01]  /*62160*/  ULDC UR4, c[0x0][0x228] ;  /* 0x00008a0000047ab9 */ /* 0x000fe20000000800 */
[----:B------:R-:W-:Y:S01]  /*62170*/  ISETP.GE.AND P2, PT, R0, UR21, PT ;  /* 0x0000001500007c0c */ /* 0x000fe2000bf46270 */
[----:B------:R-:W-:Y:S01]  /*62180*/  VIADD R0, R5, 0x1f9 ;  /* 0x000001f905007836 */ /* 0x000fe20000000000 */
[----:B-1----:R-:W-:Y:S01]  /*62190*/  PRMT R13, R227, 0x7770, RZ ;  /* 0x00007770e30d7816 */ /* 0x002fe200000000ff */
[----:B------:R-:W-:Y:S01]  /*621a0*/  VIADD R4, R5, 0x1fa ;  /* 0x000001fa05047836 */ /* 0x000fe20000000000 */
[C---:B------:R-:W-:Y:S01]  /*621b0*/  PRMT R35, R227.reuse, 0x7771, RZ ;  /* 0x00007771e3237816 */ /* 0x040fe200000000ff */
[----:B------:R-:W-:Y:S01]  /*621c0*/  ULDC UR7, c[0x0][0x228] ;  /* 0x00008a0000077ab9 */ /* 0x000fe20000000800 */
[C---:B--2---:R-:W-:Y:S01]  /*621d0*/  PRMT R17, R227.reuse, 0x7772, RZ ;  /* 0x00007772e3117816 */ /* 0x044fe200000000ff */
[----:B------:R0:W-:Y:S01]  /*621e0*/  @P1 STG.E.U8 desc[UR58][R24.64], R13 ;  /* 0x0000000d18001986 */ /* 0x0001e2000c10113a */
[----:B------:R-:W-:-:S02]  /*621f0*/  PRMT R227, R227, 0x7773, RZ ;  /* 0x00007773e3e37816 */ /* 0x000fc400000000ff */
[----:B------:R-:W-:Y:S01]  /*62200*/  ISETP.GE.AND P6, PT, R0, UR17, PT ;  /* 0x0000001100007c0c */ /* 0x000fe2000bfc6270 */
[----:B------:R-:W-:Y:S01]  /*62210*/  @P0 STG.E.U8 desc[UR58][R26.64], R35 ;  /* 0x000000231a000986 */ /* 0x000fe2000c10113a */
[----:B------:R-:W-:Y:S01]  /*62220*/  ISETP.LT.AND P1, PT, R6, UR5, !P2 ;  /* 0x0000000506007c0c */ /* 0x000fe2000d721270 */
[----:B------:R-:W-:Y:S01]  /*62230*/  ULDC UR5, c[0x0][0x228] ;  /* 0x00008a0000057ab9 */ /* 0x000fe20000000800 */
[----:B------:R-:W-:Y:S01]  /*62240*/  ISETP.LT.AND P2, PT, R7, UR4, !P2 ;  /* 0x0000000407007c0c */ /* 0x000fe2000d741270 */
[----:B------:R1:W-:Y:S01]  /*62250*/  @P3 STG.E.U8 desc[UR58][R22.64], R17 ;  /* 0x0000001116003986 */ /* 0x0003e2000c10113a */
[----:B------:R-:W-:-:S03]  /*62260*/  ULDC UR4, c[0x0][0x228] ;  /* 0x00008a0000047ab9 */ /* 0x000fc60000000800 */
[----:B------:R2:W-:Y:S01]  /*62270*/  @P5 STG.E.U8 desc[UR58][R18.64], R227 ;  /* 0x000000e312005986 */ /* 0x0005e2000c10113a */
[----:B------:R-:W-:Y:S01]  /*62280*/  ISETP.LT.AND P5, PT, R6, UR5, !P6 ;  /* 0x0000000506007c0c */ /* 0x000fe2000f7a1270 */
[----:B------:R-:W-:Y:S01]  /*62290*/  VIADD R0, R5, 0x1fb ;  /* 0x000001fb05007836 */ /* 0x000fe20000000000 */
[----:B0-----:R-:W-:Y:S01]  /*622a0*/  PRMT R13, R36, 0x7770, RZ ;  /* 0x00007770240d7816 */ /* 0x001fe200000000ff */
[----:B------:R-:W-:Y:S01]  /*622b0*/  ULDC UR5, c[0x0][0x228] ;  /* 0x00008a0000057ab9 */ /* 0x000fe20000000800 */
[----:B------:R-:W-:Y:S01]  /*622c0*/  ISETP.LT.AND P6, PT, R7, UR4, !P6 ;  /* 0x0000000407007c0c */ /* 0x000fe2000f7c1270 */
[----:B------:R-:W-:Y:S01]  /*622d0*/  ULDC UR4, c[0x0][0x228] ;  /* 0x00008a0000047ab9 */ /* 0x000fe20000000800 */
[----:B------:R-:W-:Y:S02]  /*622e0*/  ISETP.GE.AND P0, PT, R4, UR15, PT ;  /* 0x0000000f04007c0c */ /* 0x000fe4000bf06270 */
[----:B-1----:R-:W-:Y:S01]  /*622f0*/  PRMT R17, R36, 0x7771, RZ ;  /* 0x0000777124117816 */ /* 0x002fe200000000ff */
[----:B------:R0:W-:Y:S01]  /*62300*/  @P1 STG.E.U8 desc[UR58][R20.64], R13 ;  /* 0x0000000d14001986 */ /* 0x0001e2000c10113a */
[----:B------:R-:W-:Y:S01]  /*62310*/  ISETP.GE.AND P3, PT, R0, UR29, PT ;  /* 0x0000001d00007c0c */ /* 0x000fe2000bf66270 */
[----:B------:R-:W-:Y:S01]  /*62320*/  VIADD R0, R5, 0x1fc ;  /* 0x000001fc05007836 */ /* 0x000fe20000000000 */
[----:B------:R-:W-:-:S02]  /*62330*/  PRMT R23, R36, 0x7772, RZ ;  /* 0x0000777224177816 */ /* 0x000fc400000000ff */
[----:B------:R-:W-:Y:S01]  /*62340*/  ISETP.LT.AND P1, PT, R6, UR5, !P0 ;  /* 0x0000000506007c0c */ /* 0x000fe2000c721270 */
[----:B------:R1:W-:Y:S01]  /*62350*/  @P2 STG.E.U8 desc[UR58][R14.64], R17 ;  /* 0x000000110e002986 */ /* 0x0003e2000c10113a */
[C---:B------:R-:W-:Y:S01]  /*62360*/  ISETP.LT.AND P0, PT, R7.reuse, UR4, !P0 ;  /* 0x0000000407007c0c */ /* 0x040fe2000c701270 */
[----:B------:R-:W-:Y:S01]  /*62370*/  ULDC UR4, c[0x0][0x228] ;  /* 0x00008a0000047ab9 */ /* 0x000fe20000000800 */
[----:B--2---:R-:W-:Y:S01]  /*62380*/  PRMT R19, R36, 0x7773, RZ ;  /* 0x0000777324137816 */ /* 0x004fe200000000ff */
[----:B------:R-:W-:Y:S01]  /*62390*/  @P5 STG.E.U8 desc[UR58][R160.64], R23 ;  /* 0x00000017a0005986 */ /* 0x000fe2000c10113a */
[----:B------:R-:W-:Y:S01]  /*623a0*/  ISETP.GE.AND P2, PT, R0, UR25, PT ;  /* 0x0000001900007c0c */ /* 0x000fe2000bf46270 */
[----:B------:R-:W-:Y:S01]  /*623b0*/  ULDC UR5, c[0x0][0x228] ;  /* 0x00008a0000057ab9 */ /* 0x000fe20000000800 */
[----:B------:R-:W-:Y:S01]  /*623c0*/  ISETP.LT.AND P5, PT, R6, UR4, !P3 ;  /* 0x0000000406007c0c */ /* 0x000fe2000dfa1270 */
[----:B------:R-:W-:Y:S01]  /*623d0*/  ULDC UR4, c[0x0][0x228] ;  /* 0x00008a0000047ab9 */ /* 0x000fe20000000800 */
[----:B------:R-:W-:Y:S01]  /*623e0*/  @P6 STG.E.U8 desc[UR58][R156.64], R19 ;  /* 0x000000139c006986 */ /* 0x000fe2000c10113a */
[----:B------:R-:W-:Y:S01]  /*623f0*/  ISETP.LT.AND P3, PT, R7, UR4, !P3 ;  /* 0x0000000407007c0c */ /* 0x000fe2000df61270 */
[----:B------:R-:W-:Y:S01]  /*62400*/  VIADD R0, R5, 0x1fd ;  /* 0x000001fd05007836 */ /* 0x000fe20000000000 */
[----:B0-----:R-:W-:-:S02]  /*62410*/  PRMT R13, R37, 0x7770, RZ ;  /* 0x00007770250d7816 */ /* 0x001fc400000000ff */
[----:B------:R-:W-:Y:S01]  /*62420*/  ISETP.LT.AND P6, PT, R6, UR5, !P2 ;  /* 0x0000000506007c0c */ /* 0x000fe2000d7c1270 */
[----:B------:R-:W-:Y:S01]  /*62430*/  VIADD R5, R5, 0x1fe ;  /* 0x000001fe05057836 */ /* 0x000fe20000000000 */
[----:B-1----:R-:W-:Y:S01]  /*62440*/  PRMT R15, R37, 0x7771, RZ ;  /* 0x00007771250f7816 */ /* 0x002fe200000000ff */
[----:B------:R0:W-:Y:S01]  /*62450*/  @P1 STG.E.U8 desc[UR58][R158.64], R13 ;  /* 0x0000000d9e001986 */ /* 0x0001e2000c10113a */
[----:B------:R-:W-:Y:S01]  /*62460*/  ULDC UR4, c[0x0][0x228] ;  /* 0x00008a0000047ab9 */ /* 0x000fe20000000800 */
[----:B------:R-:W-:Y:S02]  /*62470*/  ULDC UR5, c[0x0][0x228] ;  /* 0x00008a0000057ab9 */ /* 0x000fe40000000800 */
[----:B------:R-:W-:Y:S01]  /*62480*/  @P0 STG.E.U8 desc[UR58][R152.64], R15 ;  /* 0x0000000f98000986 */ /* 0x000fe2000c10113a */
[----:B------:R-:W-:Y:S02]  /*62490*/  ISETP.GE.AND P0, PT, R5, UR9, PT ;  /* 0x0000000905007c0c */ /* 0x000fe4000bf06270 */
[----:B------:R-:W-:-:S02]  /*624a0*/  PRMT R5, R38, 0x7770, RZ ;  /* 0x0000777026057816 */ /* 0x000fc400000000ff */
[C---:B0-----:R-:W-:Y:S02]  /*624b0*/  PRMT R13, R37.reuse, 0x7772, RZ ;  /* 0x00007772250d7816 */ /* 0x041fe400000000ff */
[----:B------:R-:W-:Y:S02]  /*624c0*/  PRMT R37, R37, 0x7773, RZ ;  /* 0x0000777325257816 */ /* 0x000fe400000000ff */
[----:B------:R-:W-:Y:S01]  /*624d0*/  ISETP.GE.AND P1, PT, R0, UR23, PT ;  /* 0x0000001700007c0c */ /* 0x000fe2000bf26270 */
[----:B------:R-:W-:Y:S01]  /*624e0*/  @P5 STG.E.U8 desc[UR58][R148.64], R13 ;  /* 0x0000000d94005986 */ /* 0x000fe2000c10113a */
[----:B------:R-:W-:Y:S01]  /*624f0*/  ISETP.LT.AND P2, PT, R7, UR4, !P2 ;  /* 0x0000000407007c0c */ /* 0x000fe2000d741270 */
[----:B------:R-:W-:Y:S02]  /*62500*/  ULDC UR4, c[0x0][0x228] ;  /* 0x00008a0000047ab9 */ /* 0x000fe40000000800 */
[----:B------:R-:W-:Y:S01]  /*62510*/  @P3 STG.E.U8 desc[UR58][R154.64], R37 ;  /* 0x000000259a003986 */ /* 0x000fe2000c10113a */
[----:B------:R-:W-:-:S03]  /*62520*/  ISETP.LT.AND P5, PT, R6, UR6, !P0 ;  /* 0x0000000606007c0c */ /* 0x000fc6000c7a1270 */
[----:B------:R0:W-:Y:S01]  /*62530*/  @P6 STG.E.U8 desc[UR58][R150.64], R5 ;  /* 0x0000000596006986 */ /* 0x0001e2000c10113a */
[C---:B------:R-:W-:Y:S01]  /*62540*/  ISETP.LT.AND P6, PT, R6.reuse, UR5, !P1 ;  /* 0x0000000506007c0c */ /* 0x040fe2000cfc1270 */
[----:B------:R-:W-:Y:S01]  /*62550*/  ULDC UR5, c[0x0][0x228] ;  /* 0x00008a0000057ab9 */ /* 0x000fe20000000800 */
[C---:B------:R-:W-:Y:S02]  /*62560*/  ISETP.LT.AND P1, PT, R7.reuse, UR4, !P1 ;  /* 0x0000000407007c0c */ /* 0x040fe4000cf21270 */
[C---:B------:R-:W-:Y:S02]  /*62570*/  ISETP.LT.AND P0, PT, R7.reuse, UR5, !P0 ;  /* 0x0000000507007c0c */ /* 0x040fe4000c701270 */
[----:B------:R-:W-:Y:S02]  /*62580*/  ISETP.LT.AND P3, PT, R6, UR7, !P4 ;  /* 0x0000000706007c0c */ /* 0x000fe4000e761270 */
[----:B------:R-:W-:Y:S02]  /*62590*/  ISETP.LT.AND P4, PT, R7, UR7, !P4 ;  /* 0x0000000707007c0c */ /* 0x000fe4000e781270 */
[----:B------:R-:W-:-:S02]  /*625a0*/  PRMT R7, R38, 0x7772, RZ ;  /* 0x0000777226077816 */ /* 0x000fc400000000ff */
[C---:B0-----:R-:W-:Y:S02]  /*625b0*/  PRMT R5, R38.reuse, 0x7771, RZ ;  /* 0x0000777126057816 */ /* 0x041fe400000000ff */
[----:B------:R-:W-:Y:S02]  /*625c0*/  PRMT R13, R38, 0x7773, RZ ;  /* 0x00007773260d7816 */ /* 0x000fe400000000ff */
[C---:B------:R-:W-:Y:S01]  /*625d0*/  PRMT R15, R39.reuse, 0x7770, RZ ;  /* 0x00007770270f7816 */ /* 0x040fe200000000ff */
[----:B------:R0:W-:Y:S01]  /*625e0*/  @P2 STG.E.U8 desc[UR58][R142.64], R5 ;  /* 0x000000058e002986 */ /* 0x0001e2000c10113a */
[C---:B------:R-:W-:Y:S02]  /*625f0*/  PRMT R17, R39.reuse, 0x7771, RZ ;  /* 0x0000777127117816 */ /* 0x040fe400000000ff */
[C---:B------:R-:W-:Y:S01]  /*62600*/  PRMT R19, R39.reuse, 0x7772, RZ ;  /* 0x0000777227137816 */ /* 0x040fe200000000ff */
[----:B------:R0:W-:Y:S04]  /*62610*/  @P6 STG.E.U8 desc[UR58][R146.64], R7 ;  /* 0x0000000792006986 */ /* 0x0001e8000c10113a */
[----:B------:R0:W-:Y:S04]  /*62620*/  @P1 STG.E.U8 desc[UR58][R144.64], R13 ;  /* 0x0000000d90001986 */ /* 0x0001e8000c10113a */
[----:B------:R0:W-:Y:S04]  /*62630*/  @P5 STG.E.U8 desc[UR58][R162.64], R15 ;  /* 0x0000000fa2005986 */ /* 0x0001e8000c10113a */
[----:B------:R0:W-:Y:S04]  /*62640*/  @P0 STG.E.U8 desc[UR58][R2.64], R17 ;  /* 0x0000001102000986 */ /* 0x0001e8000c10113a */
[----:B------:R0:W-:Y:S01]  /*62650*/  @P3 STG.E.U8 desc[UR58][R10.64], R19 ;  /* 0x000000130a003986 */ /* 0x0001e2000c10113a */
[----:B------:R-:W-:Y:S01]  /*62660*/  PRMT R39, R39, 0x7773, RZ ;  /* 0x0000777327277816 */ /* 0x000fe200000000ff */
[----:B------:R-:W-:Y:S06]  /*62670*/  @!P4 EXIT ;  /* 0x000000000000c94d */ /* 0x000fec0003800000 */
[----:B------:R-:W-:Y:S01]  /*62680*/  STG.E.U8 desc[UR58][R8.64], R39 ;  /* 0x0000002708007986 */ /* 0x000fe2000c10113a */
[----:B------:R-:W-:Y:S05]  /*62690*/  EXIT ;  /* 0x000000000000794d */ /* 0x000fea0003800000 */
.L_x_2:
[----:B------:R-:W-:-:S00]  /*626a0*/  BRA `(.L_x_2) ;  /* 0xfffffffc00fc7947 */ /* 0x000fc0000383ffff */
[----:B------:R-:W-:-:S00]  /*626b0*/  NOP ;  /* 0x0000000000007918 */ /* 0x000fc00000000000 */
        /* <DEDUP_REMOVED lines=12> */
.L_x_3:


//--------------------- .nv.shared.matmul_kernel  --------------------------
	.section	.nv.shared.matmul_kernel,"aw",@nobits
	.sectionflags	@""
	.align	16
	.zero		1024


//--------------------- .nv.shared.reserved.0     --------------------------
	.section	.nv.shared.reserved.0,"aw",@nobits
	.weak		__nv_reservedSMEM_offset_0_alias
	.size		__nv_reservedSMEM_offset_0_alias, 0, 0
	.other		__nv_reservedSMEM_offset_0_alias,@"STO_CUDA_RESERVED_SHARED STV_DEFAULT"
__nv_reservedSMEM_offset_0_alias:
	.zero		0


//--------------------- .nv.constant0.matmul_kernel --------------------------
	.section	.nv.constant0.matmul_kernel,"a",@progbits
	.sectionflags	@""
	.align	4
.nv.constant0.matmul_kernel:
	.zero		608


//--------------------- SYMBOLS --------------------------

	.type		.nv.reservedSmem.offset0,@object
	.size		.nv.reservedSmem.offset0,0x4
